def matmul_kernel(
    a_ptr,
    b_ptr,
    c_ptr,
    M,
    N,
    K,
    stride_am,
    stride_ak,
    stride_bk,
    stride_bn,
    stride_cm,
    stride_cn,
    BLOCK_M: tl.constexpr,
    BLOCK_N: tl.constexpr,
    BLOCK_K: tl.constexpr,
    GROUP_M: tl.constexpr,
):
    pid = tl.program_id(axis=0)
    num_pid_m = tl.cdiv(M, BLOCK_M)
    num_pid_n = tl.cdiv(N, BLOCK_N)
    num_pid_in_group = GROUP_M * num_pid_n
    group_id = pid // num_pid_in_group
    first_pid_m = group_id * GROUP_M
    group_size_m = min(num_pid_m - first_pid_m, GROUP_M)
    pid_m = first_pid_m + ((pid % num_pid_in_group) % group_size_m)
    pid_n = (pid % num_pid_in_group) // group_size_m

    offs_am = (pid_m * BLOCK_M + tl.arange(0, BLOCK_M)) % M
    offs_bn = (pid_n * BLOCK_N + tl.arange(0, BLOCK_N)) % N
    offs_k = tl.arange(0, BLOCK_K)
    a_ptrs = a_ptr + offs_am[:, None] * stride_am + offs_k[None, :] * stride_ak
    b_ptrs = b_ptr + offs_k[:, None] * stride_bk + offs_bn[None, :] * stride_bn

    acc = tl.zeros((BLOCK_M, BLOCK_N), dtype=tl.float32)
    for kk in range(0, tl.cdiv(K, BLOCK_K)):
        a = tl.load(a_ptrs, mask=offs_k[None, :] < K - kk * BLOCK_K, other=0.0)
        b = tl.load(b_ptrs, mask=offs_k[:, None] < K - kk * BLOCK_K, other=0.0)
        acc = tl.dot(a, b, acc)
        a_ptrs += BLOCK_K * stride_ak
        b_ptrs += BLOCK_K * stride_bk

    c = acc.to(c_ptr.dtype.element_ty)
    offs_cm = pid_m * BLOCK_M + tl.arange(0, BLOCK_M)
    offs_cn = pid_n * BLOCK_N + tl.arange(0, BLOCK_N)
    c_ptrs = c_ptr + offs_cm[:, None] * stride_cm + offs_cn[None, :] * stride_cn
    mask = (offs_cm[:, None] < M) & (offs_cn[None, :] < N)
    tl.store(c_ptrs, c, mask=mask)

# config = {"BLOCK_K": 64, "BLOCK_M": 128, "BLOCK_N": 256, "GROUP_M": 8, "arch": "sm_90", "dtype": "fp32", "num_ctas": 1, "num_stages": 3, "num_warps": 4}
# arch = sm_90


// ===== COMPILED SASS (sm_90a) =====

	.target	sm_90a

	.elftype	@"ET_EXEC"


//--------------------- .note.nv.tkinfo           --------------------------
	.section	.note.nv.tkinfo,"",@"SHT_NOTE"
	.sectionflags	@"SHF_NOTE_NV_TKINFO"
	.tkinfo
        /*0018*/ 	.word	0x00000002
        /*0030*/ 	.string	""
        /*0030*/ 	.string	"ptxas"
        /*0030*/ 	.string	"Cuda compilation tools, release 13.0, V13.0.88"
        /*0030*/ 	.string	"Build cuda_13.0.r13.0/compiler.36424714_0"
        /*0030*/ 	.string	"-v  -suppress-debug-info  -lineinfo  -arch sm_90a "



//--------------------- .note.nv.cuinfo           --------------------------
	.section	.note.nv.cuinfo,"",@"SHT_NOTE"
	.sectionflags	@"SHF_NOTE_NV_CUINFO"
        /*0018*/ 	.short	0x0002
        /*001a*/ 	.short	0x005a
        /*001c*/ 	.short	0x0082
	.zero		2


//--------------------- .nv.info                  --------------------------
	.section	.nv.info,"",@"SHT_CUDA_INFO"
	.align	4


	//----- nvinfo : EIATTR_REGCOUNT
	.align		4
        /*0000*/ 	.byte	0x04, 0x2f
        /*0002*/ 	.short	(.L_1 - .L_0)
	.align		4
.L_0:
        /*0004*/ 	.word	index@(matmul_kernel)
        /*0008*/ 	.word	0x000000ff


	//----- nvinfo : EIATTR_FRAME_SIZE
	.align		4
.L_1:
        /*000c*/ 	.byte	0x04, 0x11
        /*000e*/ 	.short	(.L_3 - .L_2)
	.align		4
.L_2:
        /*0010*/ 	.word	index@(matmul_kernel)
        /*0014*/ 	.word	0x000009a0


	//----- nvinfo : EIATTR_MIN_STACK_SIZE
	.align		4
.L_3:
        /*0018*/ 	.byte	0x04, 0x12
        /*001a*/ 	.short	(.L_5 - .L_4)
	.align		4
.L_4:
        /*001c*/ 	.word	index@(matmul_kernel)
        /*0020*/ 	.word	0x000009a0
.L_5:


//--------------------- .nv.compat                --------------------------
	.section	.nv.compat,"",@"SHT_CUDA_COMPAT_INFO"
	.align	4
        /*0000*/ 	.byte	0x02, 0x09, 0x01, 0x00, 0x02, 0x02, 0x04, 0x00, 0x02, 0x05, 0x05, 0x00, 0x03, 0x07, 0x01, 0x01
        /*0010*/ 	.byte	0x02, 0x03, 0x00, 0x00, 0x02, 0x06, 0x01, 0x00, 0x04, 0x0b, 0x08, 0x00, 0x00, 0x00, 0x00, 0x00
        /*0020*/ 	.byte	0x00, 0x00, 0x00, 0x00


//--------------------- .nv.info.matmul_kernel    --------------------------
	.section	.nv.info.matmul_kernel,"",@"SHT_CUDA_INFO"
	.sectionflags	@""
	.align	4


	//----- nvinfo : EIATTR_CUDA_API_VERSION
	.align		4
        /*0000*/ 	.byte	0x04, 0x37
        /*0002*/ 	.short	(.L_7 - .L_6)
.L_6:
        /*0004*/ 	.word	0x00000082


	//----- nvinfo : EIATTR_KPARAM_INFO
	.align		4
.L_7:
        /*0008*/ 	.byte	0x04, 0x17
        /*000a*/ 	.short	(.L_9 - .L_8)
.L_8:
        /*000c*/ 	.word	0x00000000
        /*0010*/ 	.short	0x000d
        /*0012*/ 	.short	0x0048
        /*0014*/ 	.byte	0x00, 0xf4, 0x21, 0x00


	//----- nvinfo : EIATTR_KPARAM_INFO
	.align		4
.L_9:
        /*0018*/ 	.byte	0x04, 0x17
        /*001a*/ 	.short	(.L_11 - .L_10)
.L_10:
        /*001c*/ 	.word	0x00000000
        /*0020*/ 	.short	0x000c
        /*0022*/ 	.short	0x0040
        /*0024*/ 	.byte	0x00, 0xf4, 0x21, 0x00


	//----- nvinfo : EIATTR_KPARAM_INFO
	.align		4
.L_11:
        /*0028*/ 	.byte	0x04, 0x17
        /*002a*/ 	.short	(.L_13 - .L_12)
.L_12:
        /*002c*/ 	.word	0x00000000
        /*0030*/ 	.short	0x000b
        /*0032*/ 	.short	0x0038
        /*0034*/ 	.byte	0x00, 0xf0, 0x11, 0x00


	//----- nvinfo : EIATTR_KPARAM_INFO
	.align		4
.L_13:
        /*0038*/ 	.byte	0x04, 0x17
        /*003a*/ 	.short	(.L_15 - .L_14)
.L_14:
        /*003c*/ 	.word	0x00000000
        /*0040*/ 	.short	0x000a
        /*0042*/ 	.short	0x0034
        /*0044*/ 	.byte	0x00, 0xf0, 0x11, 0x00


	//----- nvinfo : EIATTR_KPARAM_INFO
	.align		4
.L_15:
        /*0048*/ 	.byte	0x04, 0x17
        /*004a*/ 	.short	(.L_17 - .L_16)
.L_16:
        /*004c*/ 	.word	0x00000000
        /*0050*/ 	.short	0x0009
        /*0052*/ 	.short	0x0030
        /*0054*/ 	.byte	0x00, 0xf0, 0x11, 0x00


	//----- nvinfo : EIATTR_KPARAM_INFO
	.align		4
.L_17:
        /*0058*/ 	.byte	0x04, 0x17
        /*005a*/ 	.short	(.L_19 - .L_18)
.L_18:
        /*005c*/ 	.word	0x00000000
        /*0060*/ 	.short	0x0008
        /*0062*/ 	.short	0x002c
        /*0064*/ 	.byte	0x00, 0xf0, 0x11, 0x00


	//----- nvinfo : EIATTR_KPARAM_INFO
	.align		4
.L_19:
        /*0068*/ 	.byte	0x04, 0x17
        /*006a*/ 	.short	(.L_21 - .L_20)
.L_20:
        /*006c*/ 	.word	0x00000000
        /*0070*/ 	.short	0x0007
        /*0072*/ 	.short	0x0028
        /*0074*/ 	.byte	0x00, 0xf0, 0x11, 0x00


	//----- nvinfo : EIATTR_KPARAM_INFO
	.align		4
.L_21:
        /*0078*/ 	.byte	0x04, 0x17
        /*007a*/ 	.short	(.L_23 - .L_22)
.L_22:
        /*007c*/ 	.word	0x00000000
        /*0080*/ 	.short	0x0006
        /*0082*/ 	.short	0x0024
        /*0084*/ 	.byte	0x00, 0xf0, 0x11, 0x00


	//----- nvinfo : EIATTR_KPARAM_INFO
	.align		4
.L_23:
        /*0088*/ 	.byte	0x04, 0x17
        /*008a*/ 	.short	(.L_25 - .L_24)
.L_24:
        /*008c*/ 	.word	0x00000000
        /*0090*/ 	.short	0x0005
        /*0092*/ 	.short	0x0020
        /*0094*/ 	.byte	0x00, 0xf0, 0x11, 0x00


	//----- nvinfo : EIATTR_KPARAM_INFO
	.align		4
.L_25:
        /*0098*/ 	.byte	0x04, 0x17
        /*009a*/ 	.short	(.L_27 - .L_26)
.L_26:
        /*009c*/ 	.word	0x00000000
        /*00a0*/ 	.short	0x0004
        /*00a2*/ 	.short	0x001c
        /*00a4*/ 	.byte	0x00, 0xf0, 0x11, 0x00


	//----- nvinfo : EIATTR_KPARAM_INFO
	.align		4
.L_27:
        /*00a8*/ 	.byte	0x04, 0x17
        /*00aa*/ 	.short	(.L_29 - .L_28)
.L_28:
        /*00ac*/ 	.word	0x00000000
        /*00b0*/ 	.short	0x0003
        /*00b2*/ 	.short	0x0018
        /*00b4*/ 	.byte	0x00, 0xf0, 0x11, 0x00


	//----- nvinfo : EIATTR_KPARAM_INFO
	.align		4
.L_29:
        /*00b8*/ 	.byte	0x04, 0x17
        /*00ba*/ 	.short	(.L_31 - .L_30)
.L_30:
        /*00bc*/ 	.word	0x00000000
        /*00c0*/ 	.short	0x0002
        /*00c2*/ 	.short	0x0010
        /*00c4*/ 	.byte	0x00, 0xf4, 0x21, 0x00


	//----- nvinfo : EIATTR_KPARAM_INFO
	.align		4
.L_31:
        /*00c8*/ 	.byte	0x04, 0x17
        /*00ca*/ 	.short	(.L_33 - .L_32)
.L_32:
        /*00cc*/ 	.word	0x00000000
        /*00d0*/ 	.short	0x0001
        /*00d2*/ 	.short	0x0008
        /*00d4*/ 	.byte	0x00, 0xf4, 0x21, 0x00


	//----- nvinfo : EIATTR_KPARAM_INFO
	.align		4
.L_33:
        /*00d8*/ 	.byte	0x04, 0x17
        /*00da*/ 	.short	(.L_35 - .L_34)
.L_34:
        /*00dc*/ 	.word	0x00000000
        /*00e0*/ 	.short	0x0000
        /*00e2*/ 	.short	0x0000
        /*00e4*/ 	.byte	0x00, 0xf4, 0x21, 0x00


	//----- nvinfo : EIATTR_SPARSE_MMA_MASK
	.align		4
.L_35:
        /*00e8*/ 	.byte	0x03, 0x50
        /*00ea*/ 	.short	0x0000


	//----- nvinfo : EIATTR_MAXREG_COUNT
	.align		4
        /*00ec*/ 	.byte	0x03, 0x1b
        /*00ee*/ 	.short	0x00ff


	//----- nvinfo : EIATTR_NUM_BARRIERS
	.align		4
        /*00f0*/ 	.byte	0x02, 0x4c
        /*00f2*/ 	.byte	0x01
	.zero		1


	//----- nvinfo : EIATTR_ANNOTATIONS
	.align		4
        /*00f4*/ 	.byte	0x04, 0x55
        /*00f6*/ 	.short	(.L_37 - .L_36)


	//   ....[0]....
.L_36:
        /*00f8*/ 	.word	0x00000001
        /*00fc*/ 	.byte	0x80, 0x00, 0x00, 0x00, 0x01, 0x00, 0x00, 0x00, 0x00, 0x08, 0x00, 0x00, 0x01, 0x00, 0x00, 0x00
        /* <DEDUP_REMOVED lines=1049> */
        /*429c*/ 	.byte	0x70, 0xe3, 0x01, 0x00


	//----- nvinfo : EIATTR_MERCURY_ISA_VERSION
	.align		4
.L_37:
        /*42a0*/ 	.byte	0x03, 0x5f
        /*42a2*/ 	.short	0x0101


	//----- nvinfo : EIATTR_EXIT_INSTR_OFFSETS
	.align		4
        /*42a4*/ 	.byte	0x04, 0x1c
        /*42a6*/ 	.short	(.L_39 - .L_38)


	//   ....[0]....
.L_38:
        /*42a8*/ 	.word	0x00025d70


	//   ....[1]....
        /*42ac*/ 	.word	0x00025d90


	//----- nvinfo : EIATTR_REQNTID
	.align		4
.L_39:
        /*42b0*/ 	.byte	0x04, 0x10
        /*42b2*/ 	.short	(.L_41 - .L_40)
.L_40:
        /*42b4*/ 	.word	0x00000080
        /*42b8*/ 	.word	0x00000001
        /*42bc*/ 	.word	0x00000001


	//----- nvinfo : EIATTR_CBANK_PARAM_SIZE
	.align		4
.L_41:
        /*42c0*/ 	.byte	0x03, 0x19
        /*42c2*/ 	.short	0x0050


	//----- nvinfo : EIATTR_PARAM_CBANK
	.align		4
        /*42c4*/ 	.byte	0x04, 0x0a
        /*42c6*/ 	.short	(.L_43 - .L_42)
	.align		4
.L_42:
        /*42c8*/ 	.word	index@(.nv.constant0.matmul_kernel)
        /*42cc*/ 	.short	0x0210
        /*42ce*/ 	.short	0x0050


	//----- nvinfo : EIATTR_SW_WAR
	.align		4
.L_43:
        /*42d0*/ 	.byte	0x04, 0x36
        /*42d2*/ 	.short	(.L_45 - .L_44)
.L_44:
        /*42d4*/ 	.word	0x00000008
.L_45:


//--------------------- .nv.callgraph             --------------------------
	.section	.nv.callgraph,"",@"SHT_CUDA_CALLGRAPH"
	.align	4
	.sectionentsize	8
	.align		4
        /*0000*/ 	.word	0x00000000
	.align		4
        /*0004*/ 	.word	0xffffffff
	.align		4
        /*0008*/ 	.word	0x00000000
	.align		4
        /*000c*/ 	.word	0xfffffffe
	.align		4
        /*0010*/ 	.word	0x00000000
	.align		4
        /*0014*/ 	.word	0xfffffffd
	.align		4
        /*0018*/ 	.word	0x00000000
	.align		4
        /*001c*/ 	.word	0xfffffffc


//--------------------- .text.matmul_kernel       --------------------------
	.section	.text.matmul_kernel,"ax",@progbits
	.align	128
        .global         matmul_kernel
        .type           matmul_kernel,@function
        .size           matmul_kernel,(.L_x_3 - matmul_kernel)
        .other          matmul_kernel,@"STO_CUDA_ENTRY STV_DEFAULT"
matmul_kernel:
.text.matmul_kernel:
[----:B------:R-:W1:Y:S08]  /*0000*/  LDC R1, c[0x0][0x28] ;  /* 0x00000a00ff017b82 */ /* 0x000e700000000800 */
[----:B------:R-:W2:Y:S01]  /*0010*/  LDC.64 R2, c[0x0][0x228] ;  /* 0x00008a00ff027b82 */ /* 0x000ea20000000a00 */
[----:B-1----:R-:W-:Y:S01]  /*0020*/  VIADD R1, R1, 0xfffff660 ;  /* 0xfffff66001017836 */ /* 0x002fe20000000000 */
[----:B------:R-:W1:Y:S01]  /*0030*/  S2R R5, SR_CTAID.X ;  /* 0x0000000000057919 */ /* 0x000e620000002500 */
[----:B------:R-:W-:Y:S01]  /*0040*/  ULDC.64 UR4, c[0x0][0x218] ;  /* 0x0000860000047ab9 */ /* 0x000fe20000000a00 */
[----:B------:R-:W-:Y:S01]  /*0050*/  ULDC.64 UR6, c[0x0][0x210] ;  /* 0x0000840000067ab9 */ /* 0x000fe20000000a00 */
[----:B------:R-:W3:Y:S01]  /*0060*/  S2R R243, SR_TID.X ;  /* 0x0000000000f37919 */ /* 0x000ee20000002100 */
[----:B--2---:R-:W-:Y:S01]  /*0070*/  IMAD.MOV.U32 R57, RZ, RZ, R3 ;  /* 0x000000ffff397224 */ /* 0x004fe200078e0003 */
[----:B------:R2:W-:Y:S01]  /*0080*/  STL.64 [R1+0x648], R2 ;  /* 0x0006480201007387 */ /* 0x0005e20000100a00 */
[----:B------:R-:W-:-:S02]  /*0090*/  IMAD.MOV.U32 R249, RZ, RZ, R2 ;  /* 0x000000fffff97224 */ /* 0x000fc400078e0002 */
[----:B------:R-:W-:Y:S01]  /*00a0*/  VIADD R0, R57, 0xff ;  /* 0x000000ff39007836 */ /* 0x000fe20000000000 */
[----:B------:R-:W-:Y:S02]  /*00b0*/  LOP3.LUT R89, RZ, R57, RZ, 0x33, !PT ;  /* 0x00000039ff597212 */ /* 0x000fe400078e33ff */
[----:B------:R-:W-:Y:S02]  /*00c0*/  IABS R11, R249 ;  /* 0x000000f9000b7213 */ /* 0x000fe40000000000 */
[----:B-1----:R-:W-:Y:S02]  /*00d0*/  IABS R8, R5 ;  /* 0x0000000500087213 */ /* 0x002fe40000000000 */
[----:B--2---:R-:W-:Y:S02]  /*00e0*/  SHF.R.S32.HI R3, RZ, 0x1f, R0 ;  /* 0x0000001fff037819 */ /* 0x004fe40000011400 */
[----:B---3--:R-:W-:Y:S02]  /*00f0*/  LOP3.LUT R59, R243, 0x3f, RZ, 0xc0, !PT ;  /* 0x0000003ff33b7812 */ /* 0x008fe400078ec0ff */
[----:B------:R-:W-:-:S04]  /*0100*/  LEA.HI R3, R3, R0, RZ, 0x8 ;  /* 0x0000000003037211 */ /* 0x000fc800078f40ff */
[----:B------:R-:W-:-:S05]  /*0110*/  SHF.R.S32.HI R3, RZ, 0x8, R3 ;  /* 0x00000008ff037819 */ /* 0x000fca0000011403 */
[----:B------:R-:W-:-:S05]  /*0120*/  IMAD.SHL.U32 R4, R3, 0x8, RZ ;  /* 0x0000000803047824 */ /* 0x000fca00078e00ff */
[-C--:B------:R-:W-:Y:S02]  /*0130*/  IABS R7, R4.reuse ;  /* 0x0000000400077213 */ /* 0x080fe40000000000 */
[----:B------:R-:W-:Y:S02]  /*0140*/  IABS R10, R4 ;  /* 0x00000004000a7213 */ /* 0x000fe40000000000 */
[----:B------:R-:W1:Y:S08]  /*0150*/  I2F.RP R0, R7 ;  /* 0x0000000700007306 */ /* 0x000e700000209400 */
[----:B-1----:R-:W1:Y:S02]  /*0160*/  MUFU.RCP R0, R0 ;  /* 0x0000000000007308 */ /* 0x002e640000001000 */
[----:B-1----:R-:W-:-:S02]  /*0170*/  VIADD R2, R0, 0xffffffe ;  /* 0x0ffffffe00027836 */ /* 0x002fc40000000000 */
[----:B------:R-:W-:-:S04]  /*0180*/  IMAD.MOV R0, RZ, RZ, -R10 ;  /* 0x000000ffff007224 */ /* 0x000fc800078e0a0a */
[----:B------:R1:W2:Y:S02]  /*0190*/  F2I.FTZ.U32.TRUNC.NTZ R3, R2 ;  /* 0x0000000200037305 */ /* 0x0002a4000021f000 */
[----:B-1----:R-:W-:Y:S02]  /*01a0*/  IMAD.MOV.U32 R2, RZ, RZ, RZ ;  /* 0x000000ffff027224 */ /* 0x002fe400078e00ff */
[----:B--2---:R-:W-:-:S04]  /*01b0*/  IMAD.MOV R6, RZ, RZ, -R3 ;  /* 0x000000ffff067224 */ /* 0x004fc800078e0a03 */
[----:B------:R-:W-:Y:S02]  /*01c0*/  IMAD R9, R6, R7, RZ ;  /* 0x0000000706097224 */ /* 0x000fe400078e02ff */
[----:B------:R-:W-:Y:S02]  /*01d0*/  IMAD.MOV.U32 R6, RZ, RZ, R8 ;  /* 0x000000ffff067224 */ /* 0x000fe400078e0008 */
[----:B------:R-:W-:Y:S01]  /*01e0*/  IMAD.HI.U32 R3, R3, R9, R2 ;  /* 0x0000000903037227 */ /* 0x000fe200078e0002 */
[----:B------:R-:W-:-:S05]  /*01f0*/  IABS R9, R57 ;  /* 0x0000003900097213 */ /* 0x000fca0000000000 */
[----:B------:R-:W-:-:S04]  /*0200*/  IMAD.HI.U32 R3, R3, R6, RZ ;  /* 0x0000000603037227 */ /* 0x000fc800078e00ff */
[----:B------:R-:W-:-:S05]  /*0210*/  IMAD R0, R3, R0, R6 ;  /* 0x0000000003007224 */ /* 0x000fca00078e0206 */
[----:B------:R-:W-:-:S13]  /*0220*/  ISETP.GT.U32.AND P1, PT, R7, R0, PT ;  /* 0x000000000700720c */ /* 0x000fda0003f24070 */
[----:B------:R-:W-:Y:S02]  /*0230*/  @!P1 IMAD.IADD R0, R0, 0x1, -R7 ;  /* 0x0000000100009824 */ /* 0x000fe400078e0a07 */
[----:B------:R-:W-:Y:S01]  /*0240*/  @!P1 VIADD R3, R3, 0x1 ;  /* 0x0000000103039836 */ /* 0x000fe20000000000 */
[----:B------:R-:W-:Y:S02]  /*0250*/  ISETP.NE.AND P1, PT, R4, RZ, PT ;  /* 0x000000ff0400720c */ /* 0x000fe40003f25270 */
[----:B------:R-:W-:Y:S02]  /*0260*/  ISETP.GE.U32.AND P0, PT, R0, R7, PT ;  /* 0x000000070000720c */ /* 0x000fe40003f06070 */
[----:B------:R-:W-:-:S04]  /*0270*/  LOP3.LUT R0, R5, R4, RZ, 0x3c, !PT ;  /* 0x0000000405007212 */ /* 0x000fc800078e3cff */
[----:B------:R-:W-:Y:S01]  /*0280*/  ISETP.GE.AND P2, PT, R0, RZ, PT ;  /* 0x000000ff0000720c */ /* 0x000fe20003f46270 */
[----:B------:R-:W-:-:S06]  /*0290*/  VIADD R0, R249, 0x7f ;  /* 0x0000007ff9007836 */ /* 0x000fcc0000000000 */
[----:B------:R-:W-:-:S04]  /*02a0*/  @P0 VIADD R3, R3, 0x1 ;  /* 0x0000000103030836 */ /* 0x000fc80000000000 */
[----:B------:R-:W-:Y:S01]  /*02b0*/  IMAD.MOV.U32 R2, RZ, RZ, R3 ;  /* 0x000000ffff027224 */ /* 0x000fe200078e0003 */
[----:B------:R-:W-:-:S04]  /*02c0*/  SHF.R.S32.HI R3, RZ, 0x1f, R0 ;  /* 0x0000001fff037819 */ /* 0x000fc80000011400 */
[----:B------:R-:W-:Y:S02]  /*02d0*/  @!P2 IADD3 R2, -R2, RZ, RZ ;  /* 0x000000ff0202a210 */ /* 0x000fe40007ffe1ff */
[----:B------:R-:W-:Y:S02]  /*02e0*/  @!P1 LOP3.LUT R2, RZ, R4, RZ, 0x33, !PT ;  /* 0x00000004ff029212 */ /* 0x000fe400078e33ff */
[----:B------:R-:W-:-:S03]  /*02f0*/  LEA.HI R3, R3, R0, RZ, 0x7 ;  /* 0x0000000003037211 */ /* 0x000fc600078f38ff */
[----:B------:R-:W-:Y:S02]  /*0300*/  IMAD.SHL.U32 R10, R2, 0x8, RZ ;  /* 0x00000008020a7824 */ /* 0x000fe400078e00ff */
[----:B------:R-:W-:-:S03]  /*0310*/  IMAD.MOV R2, RZ, RZ, -R2 ;  /* 0x000000ffff027224 */ /* 0x000fc600078e0a02 */
[----:B------:R-:W-:Y:S01]  /*0320*/  LEA.HI.SX32 R3, R3, -R10, 0x19 ;  /* 0x8000000a03037211 */ /* 0x000fe200078fcaff */
[----:B------:R-:W-:Y:S02]  /*0330*/  IMAD R12, R4, R2, R5 ;  /* 0x00000002040c7224 */ /* 0x000fe400078e0205 */
[----:B------:R-:W-:Y:S01]  /*0340*/  IMAD.MOV.U32 R2, RZ, RZ, RZ ;  /* 0x000000ffff027224 */ /* 0x000fe200078e00ff */
[----:B------:R-:W-:Y:S02]  /*0350*/  VIMNMX R13, R3, 0x8, PT ;  /* 0x00000008030d7848 */ /* 0x000fe40003fe0100 */
[----:B------:R-:W-:Y:S02]  /*0360*/  IABS R4, R12 ;  /* 0x0000000c00047213 */ /* 0x000fe40000000000 */
[-C--:B------:R-:W-:Y:S02]  /*0370*/  IABS R8, R13.reuse ;  /* 0x0000000d00087213 */ /* 0x080fe40000000000 */
[----:B------:R-:W-:-:S02]  /*0380*/  IABS R6, R13 ;  /* 0x0000000d00067213 */ /* 0x000fc40000000000 */
[----:B------:R-:W1:Y:S08]  /*0390*/  I2F.RP R0, R8 ;  /* 0x0000000800007306 */ /* 0x000e700000209400 */
[----:B-1----:R-:W1:Y:S02]  /*03a0*/  MUFU.RCP R0, R0 ;  /* 0x0000000000007308 */ /* 0x002e640000001000 */
[----:B-1----:R-:W-:-:S06]  /*03b0*/  VIADD R3, R0, 0xffffffe ;  /* 0x0ffffffe00037836 */ /* 0x002fcc0000000000 */
[----:B------:R-:W1:Y:S02]  /*03c0*/  F2I.FTZ.U32.TRUNC.NTZ R3, R3 ;  /* 0x0000000300037305 */ /* 0x000e64000021f000 */
[----:B-1----:R-:W-:-:S04]  /*03d0*/  IMAD.MOV R7, RZ, RZ, -R3 ;  /* 0x000000ffff077224 */ /* 0x002fc800078e0a03 */
[----:B------:R-:W-:-:S04]  /*03e0*/  IMAD R5, R7, R8, RZ ;  /* 0x0000000807057224 */ /* 0x000fc800078e02ff */
[----:B------:R-:W-:-:S04]  /*03f0*/  IMAD.HI.U32 R0, R3, R5, R2 ;  /* 0x0000000503007227 */ /* 0x000fc800078e0002 */
[----:B------:R-:W-:Y:S02]  /*0400*/  IMAD.MOV.U32 R2, RZ, RZ, R9 ;  /* 0x000000ffff027224 */ /* 0x000fe400078e0009 */
[----:B------:R-:W-:Y:S02]  /*0410*/  IMAD.MOV.U32 R3, RZ, RZ, R4 ;  /* 0x000000ffff037224 */ /* 0x000fe400078e0004 */
[----:B------:R-:W1:Y:S01]  /*0420*/  I2F.RP R7, R2 ;  /* 0x0000000200077306 */ /* 0x000e620000209400 */
[----:B------:R-:W-:Y:S02]  /*0430*/  IMAD.MOV R4, RZ, RZ, -R6 ;  /* 0x000000ffff047224 */ /* 0x000fe400078e0a06 */
[----:B------:R-:W-:-:S04]  /*0440*/  IMAD.HI.U32 R0, R0, R3, RZ ;  /* 0x0000000300007227 */ /* 0x000fc800078e00ff */
[----:B------:R-:W-:Y:S01]  /*0450*/  IMAD R3, R0, R4, R3 ;  /* 0x0000000400037224 */ /* 0x000fe200078e0203 */
[----:B------:R-:W2:Y:S04]  /*0460*/  I2F.RP R6, R11 ;  /* 0x0000000b00067306 */ /* 0x000ea80000209400 */
[----:B------:R-:W-:-:S04]  /*0470*/  ISETP.GT.U32.AND P1, PT, R8, R3, PT ;  /* 0x000000030800720c */ /* 0x000fc80003f24070 */
[----:B-1----:R-:W1:Y:S08]  /*0480*/  MUFU.RCP R7, R7 ;  /* 0x0000000700077308 */ /* 0x002e700000001000 */
[----:B--2---:R-:W2:Y:S01]  /*0490*/  MUFU.RCP R6, R6 ;  /* 0x0000000600067308 */ /* 0x004ea20000001000 */
[----:B------:R-:W-:Y:S02]  /*04a0*/  @!P1 IMAD.IADD R3, R3, 0x1, -R8 ;  /* 0x0000000103039824 */ /* 0x000fe400078e0a08 */
[----:B------:R-:W-:Y:S01]  /*04b0*/  @!P1 VIADD R0, R0, 0x1 ;  /* 0x0000000100009836 */ /* 0x000fe20000000000 */
[----:B------:R-:W-:-:S02]  /*04c0*/  ISETP.NE.AND P1, PT, R13, RZ, PT ;  /* 0x000000ff0d00720c */ /* 0x000fc40003f25270 */
[----:B------:R-:W-:Y:S02]  /*04d0*/  ISETP.GE.U32.AND P0, PT, R3, R8, PT ;  /* 0x000000080300720c */ /* 0x000fe40003f06070 */
[----:B------:R-:W-:Y:S01]  /*04e0*/  LOP3.LUT R3, R12, R13, RZ, 0x3c, !PT ;  /* 0x0000000d0c037212 */ /* 0x000fe200078e3cff */
[----:B-1----:R-:W-:Y:S01]  /*04f0*/  VIADD R4, R7, 0xffffffe ;  /* 0x0ffffffe07047836 */ /* 0x002fe20000000000 */
[----:B------:R-:W-:Y:S02]  /*0500*/  SHF.R.U32.HI R7, RZ, 0x6, R243 ;  /* 0x00000006ff077819 */ /* 0x000fe400000116f3 */
[----:B------:R-:W-:Y:S01]  /*0510*/  ISETP.GE.AND P2, PT, R3, RZ, PT ;  /* 0x000000ff0300720c */ /* 0x000fe20003f46270 */
[----:B------:R1:W3:Y:S01]  /*0520*/  F2I.FTZ.U32.TRUNC.NTZ R5, R4 ;  /* 0x0000000400057305 */ /* 0x0002e2000021f000 */
[----:B------:R-:W-:Y:S01]  /*0530*/  SGXT.U32 R7, R7, 0x1 ;  /* 0x000000010707781a */ /* 0x000fe20000000000 */
[----:B--2---:R-:W-:-:S04]  /*0540*/  VIADD R8, R6, 0xffffffe ;  /* 0x0ffffffe06087836 */ /* 0x004fc80000000000 */
[----:B------:R-:W-:Y:S02]  /*0550*/  @P0 VIADD R0, R0, 0x1 ;  /* 0x0000000100000836 */ /* 0x000fe40000000000 */
[----:B------:R-:W2:Y:S01]  /*0560*/  F2I.FTZ.U32.TRUNC.NTZ R9, R8 ;  /* 0x0000000800097305 */ /* 0x000ea2000021f000 */
[----:B-1----:R-:W-:Y:S02]  /*0570*/  IMAD.MOV.U32 R4, RZ, RZ, RZ ;  /* 0x000000ffff047224 */ /* 0x002fe400078e00ff */
[----:B------:R-:W-:-:S04]  /*0580*/  IMAD.MOV.U32 R14, RZ, RZ, R0 ;  /* 0x000000ffff0e7224 */ /* 0x000fc800078e0000 */
[----:B------:R-:W-:Y:S01]  /*0590*/  @!P2 IMAD.MOV R14, RZ, RZ, -R14 ;  /* 0x000000ffff0ea224 */ /* 0x000fe200078e0a0e */
[----:B------:R-:W-:Y:S02]  /*05a0*/  @!P1 LOP3.LUT R14, RZ, R13, RZ, 0x33, !PT ;  /* 0x0000000dff0e9212 */ /* 0x000fe400078e33ff */
[----:B---3--:R-:W-:-:S03]  /*05b0*/  IADD3 R3, RZ, -R5, RZ ;  /* 0x80000005ff037210 */ /* 0x008fc60007ffe0ff */
[----:B------:R-:W-:Y:S02]  /*05c0*/  IMAD.SHL.U32 R6, R14, 0x100, RZ ;  /* 0x000001000e067824 */ /* 0x000fe400078e00ff */
[----:B------:R-:W-:Y:S02]  /*05d0*/  IMAD R3, R3, R2, RZ ;  /* 0x0000000203037224 */ /* 0x000fe400078e02ff */
[----:B--2---:R-:W-:Y:S02]  /*05e0*/  IMAD.MOV R8, RZ, RZ, -R9 ;  /* 0x000000ffff087224 */ /* 0x004fe400078e0a09 */
[----:B------:R-:W-:Y:S01]  /*05f0*/  IMAD.HI.U32 R3, R5, R3, R4 ;  /* 0x0000000305037227 */ /* 0x000fe200078e0004 */
[----:B------:R-:W-:Y:S02]  /*0600*/  LOP3.LUT R4, R6, R7, RZ, 0xfc, !PT ;  /* 0x0000000706047212 */ /* 0x000fe400078efcff */
[----:B------:R-:W-:Y:S01]  /*0610*/  LOP3.LUT R7, R243, 0x7f, RZ, 0xc0, !PT ;  /* 0x0000007ff3077812 */ /* 0x000fe200078ec0ff */
[----:B------:R-:W-:Y:S01]  /*0620*/  IMAD.MOV R0, RZ, RZ, -R14 ;  /* 0x000000ffff007224 */ /* 0x000fe200078e0a0e */
[----:B------:R-:W-:Y:S01]  /*0630*/  LOP3.LUT R14, R4, 0xfe, RZ, 0xfc, !PT ;  /* 0x000000fe040e7812 */ /* 0x000fe200078efcff */
[----:B------:R-:W-:Y:S01]  /*0640*/  IMAD R5, R8, R11, RZ ;  /* 0x0000000b08057224 */ /* 0x000fe200078e02ff */
[----:B------:R-:W-:Y:S01]  /*0650*/  IABS R28, R4 ;  /* 0x00000004001c7213 */ /* 0x000fe20000000000 */
[----:B------:R-:W-:Y:S01]  /*0660*/  IMAD.MOV.U32 R8, RZ, RZ, RZ ;  /* 0x000000ffff087224 */ /* 0x000fe200078e00ff */
[----:B------:R-:W-:Y:S01]  /*0670*/  IABS R26, R14 ;  /* 0x0000000e001a7213 */ /* 0x000fe20000000000 */
[----:B------:R-:W-:Y:S01]  /*0680*/  IMAD R0, R13, R0, R12 ;  /* 0x000000000d007224 */ /* 0x000fe200078e020c */
[----:B------:R-:W-:Y:S01]  /*0690*/  ISETP.GE.AND P3, PT, R14, RZ, PT ;  /* 0x000000ff0e00720c */ /* 0x000fe20003f66270 */
[----:B------:R-:W-:Y:S01]  /*06a0*/  IMAD.HI.U32 R8, R9, R5, R8 ;  /* 0x0000000509087227 */ /* 0x000fe200078e0008 */
[----:B------:R-:W-:-:S02]  /*06b0*/  LOP3.LUT R14, R4, 0x18, RZ, 0xfc, !PT ;  /* 0x00000018040e7812 */ /* 0x000fc400078efcff */
[C---:B------:R-:W-:Y:S01]  /*06c0*/  LOP3.LUT R17, R4.reuse, 0x1c, RZ, 0xfc, !PT ;  /* 0x0000001c04117812 */ /* 0x040fe200078efcff */
[----:B------:R-:W-:Y:S01]  /*06d0*/  IMAD.SHL.U32 R9, R243, 0x10, RZ ;  /* 0x00000010f3097824 */ /* 0x000fe200078e00ff */
[----:B------:R-:W-:Y:S01]  /*06e0*/  IABS R78, R14 ;  /* 0x0000000e004e7213 */ /* 0x000fe20000000000 */
[----:B------:R-:W-:Y:S01]  /*06f0*/  IMAD.HI.U32 R5, R3, R26, RZ ;  /* 0x0000001a03057227 */ /* 0x000fe200078e00ff */
[----:B------:R-:W-:Y:S02]  /*0700*/  IABS R82, R17 ;  /* 0x0000001100527213 */ /* 0x000fe40000000000 */
[----:B------:R-:W-:Y:S01]  /*0710*/  LOP3.LUT R16, R4, 0x1a, RZ, 0xfc, !PT ;  /* 0x0000001a04107812 */ /* 0x000fe200078efcff */
[----:B------:R-:W-:Y:S01]  /*0720*/  IMAD.IADD R0, R10, 0x1, R0 ;  /* 0x000000010a007824 */ /* 0x000fe200078e0200 */
[----:B------:R-:W-:Y:S01]  /*0730*/  LOP3.LUT R10, R9, 0x70, RZ, 0xc0, !PT ;  /* 0x00000070090a7812 */ /* 0x000fe200078ec0ff */
[----:B------:R-:W-:Y:S01]  /*0740*/  IMAD.MOV R9, RZ, RZ, -R5 ;  /* 0x000000ffff097224 */ /* 0x000fe200078e0a05 */
[----:B------:R-:W-:Y:S01]  /*0750*/  IABS R80, R16 ;  /* 0x0000001000507213 */ /* 0x000fe20000000000 */
[----:B------:R-:W-:Y:S01]  /*0760*/  IMAD R55, R0, 0x80, R7 ;  /* 0x0000008000377824 */ /* 0x000fe200078e0207 */
[----:B------:R-:W-:Y:S01]  /*0770*/  SHF.R.S32.HI R0, RZ, 0x6, R243 ;  /* 0x00000006ff007819 */ /* 0x000fe200000114f3 */
[----:B------:R-:W-:Y:S01]  /*0780*/  IMAD R26, R2, R9, R26 ;  /* 0x00000009021a7224 */ /* 0x000fe200078e021a */
[----:B------:R-:W-:Y:S01]  /*0790*/  LOP3.LUT R9, R4, 0x2, RZ, 0xfc, !PT ;  /* 0x0000000204097812 */ /* 0x000fe200078efcff */
[----:B------:R-:W-:Y:S01]  /*07a0*/  IMAD R7, R7, 0x80, R10 ;  /* 0x0000008007077824 */ /* 0x000fe200078e020a */
[----:B------:R-:W-:Y:S01]  /*07b0*/  IABS R12, R55 ;  /* 0x00000037000c7213 */ /* 0x000fe20000000000 */
[----:B------:R-:W-:Y:S01]  /*07c0*/  IMAD.SHL.U32 R13, R243, 0x4, RZ ;  /* 0x00000004f30d7824 */ /* 0x000fe200078e00ff */
[----:B------:R-:W-:Y:S01]  /*07d0*/  ISETP.GT.U32.AND P5, PT, R2, R26, PT ;  /* 0x0000001a0200720c */ /* 0x000fe20003fa4070 */
[----:B------:R-:W-:Y:S01]  /*07e0*/  IMAD.HI.U32 R5, R3, R28, RZ ;  /* 0x0000001c03057227 */ /* 0x000fe200078e00ff */
[----:B------:R-:W-:Y:S01]  /*07f0*/  SGXT R0, R0, 0x1 ;  /* 0x000000010000781a */ /* 0x000fe20000000200 */
[----:B------:R1:W-:Y:S01]  /*0800*/  STL [R1+0x780], R55 ;  /* 0x0007803701007387 */ /* 0x0003e20000100800 */
[----:B------:R-:W-:Y:S01]  /*0810*/  LOP3.LUT R10, R4, 0x4, RZ, 0xfc, !PT ;  /* 0x00000004040a7812 */ /* 0x000fe200078efcff */
[----:B------:R-:W-:Y:S01]  /*0820*/  IMAD.HI.U32 R8, R8, R12, RZ ;  /* 0x0000000c08087227 */ /* 0x000fe200078e00ff */
[----:B------:R-:W-:Y:S01]  /*0830*/  LOP3.LUT R0, R0, 0x90, RZ, 0xc0, !PT ;  /* 0x0000009000007812 */ /* 0x000fe200078ec0ff */
[----:B------:R-:W-:Y:S01]  /*0840*/  STL.64 [R1+0x840], R6 ;  /* 0x0008400601007387 */ /* 0x000fe20000100a00 */
[----:B------:R-:W-:Y:S01]  /*0850*/  IABS R52, R10 ;  /* 0x0000000a00347213 */ /* 0x000fe20000000000 */
[----:B------:R-:W-:Y:S01]  /*0860*/  IMAD.MOV R8, RZ, RZ, -R8 ;  /* 0x000000ffff087224 */ /* 0x000fe200078e0a08 */
[----:B------:R-:W-:Y:S01]  /*0870*/  LOP3.LUT R13, R0, 0x7c, R13, 0x78, !PT ;  /* 0x0000007c000d7812 */ /* 0x000fe200078e780d */
[----:B------:R-:W-:Y:S01]  /*0880*/  IMAD.MOV R5, RZ, RZ, -R5 ;  /* 0x000000ffff057224 */ /* 0x000fe200078e0a05 */
[----:B------:R-:W-:Y:S01]  /*0890*/  IABS R50, R9 ;  /* 0x0000000900327213 */ /* 0x000fe20000000000 */
[----:B------:R-:W-:Y:S01]  /*08a0*/  @!P5 IMAD.IADD R26, R26, 0x1, -R2 ;  /* 0x000000011a1ad824 */ /* 0x000fe200078e0a02 */
[----:B------:R-:W-:Y:S01]  /*08b0*/  ISETP.GE.AND P4, PT, R9, RZ, PT ;  /* 0x000000ff0900720c */ /* 0x000fe20003f86270 */
[----:B------:R-:W-:Y:S01]  /*08c0*/  IMAD R0, R11, R8, R12 ;  /* 0x000000080b007224 */ /* 0x000fe200078e020c */
[----:B------:R-:W-:Y:S01]  /*08d0*/  LOP3.LUT R12, R4, 0x6, RZ, 0xfc, !PT ;  /* 0x00000006040c7812 */ /* 0x000fe200078efcff */
[----:B------:R-:W-:Y:S01]  /*08e0*/  IMAD.HI.U32 R8, R3, R52, RZ ;  /* 0x0000003403087227 */ /* 0x000fe200078e00ff */
[----:B------:R-:W-:-:S02]  /*08f0*/  ISETP.GT.U32.AND P6, PT, R2, R26, PT ;  /* 0x0000001a0200720c */ /* 0x000fc40003fc4070 */
[----:B------:R-:W-:Y:S01]  /*0900*/  ISETP.GT.U32.AND P2, PT, R11, R0, PT ;  /* 0x000000000b00720c */ /* 0x000fe20003f44070 */
[----:B------:R-:W-:Y:S01]  /*0910*/  IMAD R28, R2, R5, R28 ;  /* 0x00000005021c7224 */ /* 0x000fe200078e021c */
[----:B------:R-:W-:Y:S01]  /*0920*/  IADD3 R9, -R8, RZ, RZ ;  /* 0x000000ff08097210 */ /* 0x000fe20007ffe1ff */
[C---:B------:R-:W-:Y:S01]  /*0930*/  IMAD.HI.U32 R5, R3.reuse, R50, RZ ;  /* 0x0000003203057227 */ /* 0x040fe200078e00ff */
[----:B------:R-:W-:Y:S02]  /*0940*/  IABS R54, R12 ;  /* 0x0000000c00367213 */ /* 0x000fe40000000000 */
[C---:B------:R-:W-:Y:S01]  /*0950*/  ISETP.GT.U32.AND P1, PT, R2.reuse, R28, PT ;  /* 0x0000001c0200720c */ /* 0x040fe20003f24070 */
[----:B------:R-:W-:Y:S01]  /*0960*/  IMAD R52, R2, R9, R52 ;  /* 0x0000000902347224 */ /* 0x000fe200078e0234 */
[----:B------:R-:W-:Y:S01]  /*0970*/  LOP3.LUT R9, R4, 0x8, RZ, 0xfc, !PT ;  /* 0x0000000804097812 */ /* 0x000fe200078efcff */
[----:B------:R-:W-:Y:S01]  /*0980*/  IMAD.MOV R5, RZ, RZ, -R5 ;  /* 0x000000ffff057224 */ /* 0x000fe200078e0a05 */
[----:B------:R-:W-:Y:S01]  /*0990*/  ISETP.GE.AND P0, PT, R10, RZ, PT ;  /* 0x000000ff0a00720c */ /* 0x000fe20003f06270 */
[----:B------:R-:W-:Y:S01]  /*09a0*/  @!P6 IMAD.IADD R26, R26, 0x1, -R2 ;  /* 0x000000011a1ae824 */ /* 0x000fe200078e0a02 */
[C---:B------:R-:W-:Y:S01]  /*09b0*/  ISETP.GT.U32.AND P6, PT, R2.reuse, R52, PT ;  /* 0x000000340200720c */ /* 0x040fe20003fc4070 */
[----:B------:R-:W-:Y:S01]  /*09c0*/  IMAD R50, R2, R5, R50 ;  /* 0x0000000502327224 */ /* 0x000fe200078e0232 */
[----:B------:R-:W-:Y:S01]  /*09d0*/  IABS R62, R9 ;  /* 0x00000009003e7213 */ /* 0x000fe20000000000 */
[----:B------:R-:W-:Y:S01]  /*09e0*/  IMAD.HI.U32 R5, R3, R54, RZ ;  /* 0x0000003603057227 */ /* 0x000fe200078e00ff */
[----:B------:R-:W-:-:S02]  /*09f0*/  LOP3.LUT R10, R4, 0xa, RZ, 0xfc, !PT ;  /* 0x0000000a040a7812 */ /* 0x000fc400078efcff */
[----:B------:R-:W-:Y:S01]  /*0a00*/  LOP3.LUT R21, R4, 0xe8, RZ, 0xfc, !PT ;  /* 0x000000e804157812 */ /* 0x000fe200078efcff */
[----:B------:R-:W-:Y:S01]  /*0a10*/  @!P2 IMAD.IADD R0, R0, 0x1, -R11 ;  /* 0x000000010000a824 */ /* 0x000fe200078e0a0b */
[----:B------:R-:W-:Y:S01]  /*0a20*/  IABS R64, R10 ;  /* 0x0000000a00407213 */ /* 0x000fe20000000000 */
[--C-:B------:R-:W-:Y:S01]  /*0a30*/  @!P1 IMAD.IADD R28, R28, 0x1, -R2.reuse ;  /* 0x000000011c1c9824 */ /* 0x100fe200078e0a02 */
[----:B------:R-:W-:Y:S01]  /*0a40*/  ISETP.GT.U32.AND P1, PT, R2, R50, PT ;  /* 0x000000320200720c */ /* 0x000fe20003f24070 */
[----:B------:R-:W-:Y:S01]  /*0a50*/  IMAD.MOV R5, RZ, RZ, -R5 ;  /* 0x000000ffff057224 */ /* 0x000fe200078e0a05 */
[----:B------:R-:W-:Y:S01]  /*0a60*/  ISETP.GT.U32.AND P5, PT, R11, R0, PT ;  /* 0x000000000b00720c */ /* 0x000fe20003fa4070 */
[----:B------:R-:W-:Y:S01]  /*0a70*/  @!P6 IMAD.IADD R52, R52, 0x1, -R2 ;  /* 0x000000013434e824 */ /* 0x000fe200078e0a02 */
[----:B------:R-:W-:Y:S01]  /*0a80*/  ISETP.GT.U32.AND P2, PT, R2, R28, PT ;  /* 0x0000001c0200720c */ /* 0x000fe20003f44070 */
[----:B------:R-:W-:Y:S01]  /*0a90*/  @!P3 IMAD.MOV R26, RZ, RZ, -R26 ;  /* 0x000000ffff1ab224 */ /* 0x000fe200078e0a1a */
[----:B------:R-:W-:Y:S01]  /*0aa0*/  ISETP.GE.AND P6, PT, R12, RZ, PT ;  /* 0x000000ff0c00720c */ /* 0x000fe20003fc6270 */
[C---:B------:R-:W-:Y:S01]  /*0ab0*/  IMAD R54, R2.reuse, R5, R54 ;  /* 0x0000000502367224 */ /* 0x040fe200078e0236 */
[----:B------:R-:W-:Y:S01]  /*0ac0*/  ISETP.GT.U32.AND P3, PT, R2, R52, PT ;  /* 0x000000340200720c */ /* 0x000fe20003f64070 */
[----:B------:R-:W-:Y:S01]  /*0ad0*/  IMAD.HI.U32 R5, R3, R62, RZ ;  /* 0x0000003e03057227 */ /* 0x000fe200078e00ff */
[----:B------:R-:W-:-:S02]  /*0ae0*/  LOP3.LUT R12, R4, 0x16, RZ, 0xfc, !PT ;  /* 0x00000016040c7812 */ /* 0x000fc400078efcff */
[----:B------:R-:W-:Y:S01]  /*0af0*/  IABS R40, R21 ;  /* 0x0000001500287213 */ /* 0x000fe20000000000 */
[----:B------:R-:W-:Y:S01]  /*0b00*/  IMAD.MOV R5, RZ, RZ, -R5 ;  /* 0x000000ffff057224 */ /* 0x000fe200078e0a05 */
[----:B------:R-:W-:Y:S01]  /*0b10*/  IABS R76, R12 ;  /* 0x0000000c004c7213 */ /* 0x000fe20000000000 */
[----:B------:R-:W-:Y:S01]  /*0b20*/  @!P1 IMAD.IADD R50, R50, 0x1, -R2 ;  /* 0x0000000132329824 */ /* 0x000fe200078e0a02 */
[C---:B------:R-:W-:Y:S01]  /*0b30*/  ISETP.GT.U32.AND P1, PT, R2.reuse, R54, PT ;  /* 0x000000360200720c */ /* 0x040fe20003f24070 */
[----:B------:R-:W-:Y:S01]  /*0b40*/  IMAD R62, R2, R5, R62 ;  /* 0x00000005023e7224 */ /* 0x000fe200078e023e */
[----:B------:R-:W-:Y:S01]  /*0b50*/  LOP3.LUT R5, R4, 0xc, RZ, 0xfc, !PT ;  /* 0x0000000c04057812 */ /* 0x000fe200078efcff */
[----:B------:R-:W-:Y:S01]  /*0b60*/  @!P5 IMAD.IADD R0, R0, 0x1, -R11 ;  /* 0x000000010000d824 */ /* 0x000fe200078e0a0b */
[----:B------:R-:W-:Y:S01]  /*0b70*/  ISETP.GE.AND P5, PT, R4, RZ, PT ;  /* 0x000000ff0400720c */ /* 0x000fe20003fa6270 */
[--C-:B------:R-:W-:Y:S01]  /*0b80*/  @!P2 IMAD.IADD R28, R28, 0x1, -R2.reuse ;  /* 0x000000011c1ca824 */ /* 0x100fe200078e0a02 */
[----:B------:R-:W-:Y:S01]  /*0b90*/  ISETP.GT.U32.AND P2, PT, R2, R50, PT ;  /* 0x000000320200720c */ /* 0x000fe20003f44070 */
[----:B------:R-:W-:Y:S01]  /*0ba0*/  @!P3 IMAD.IADD R52, R52, 0x1, -R2 ;  /* 0x000000013434b824 */ /* 0x000fe200078e0a02 */
[----:B------:R-:W-:Y:S01]  /*0bb0*/  ISETP.GT.U32.AND P3, PT, R2, R62, PT ;  /* 0x0000003e0200720c */ /* 0x000fe20003f64070 */
[----:B------:R-:W-:Y:S01]  /*0bc0*/  IMAD.HI.U32 R8, R3, R64, RZ ;  /* 0x0000004003087227 */ /* 0x000fe200078e00ff */
[----:B------:R-:W-:-:S02]  /*0bd0*/  IABS R66, R5 ;  /* 0x0000000500427213 */ /* 0x000fc40000000000 */
[----:B------:R-:W-:Y:S01]  /*0be0*/  LOP3.LUT R11, R4, 0x12, RZ, 0xfc, !PT ;  /* 0x00000012040b7812 */ /* 0x000fe200078efcff */
[----:B------:R-:W-:Y:S01]  /*0bf0*/  @!P1 IMAD.IADD R54, R54, 0x1, -R2 ;  /* 0x0000000136369824 */ /* 0x000fe200078e0a02 */
[----:B------:R-:W-:Y:S01]  /*0c00*/  LOP3.LUT R19, R4, 0xe6, RZ, 0xfc, !PT ;  /* 0x000000e604137812 */ /* 0x000fe200078efcff */
[----:B------:R-:W-:Y:S01]  /*0c10*/  @!P0 IMAD.MOV R52, RZ, RZ, -R52 ;  /* 0x000000ffff348224 */ /* 0x000fe200078e0a34 */
[----:B------:R-:W-:Y:S01]  /*0c20*/  IABS R72, R11 ;  /* 0x0000000b00487213 */ /* 0x000fe20000000000 */
[----:B------:R-:W-:Y:S01]  /*0c30*/  @!P5 IMAD.MOV R28, RZ, RZ, -R28 ;  /* 0x000000ffff1cd224 */ /* 0x000fe200078e0a1c */
[----:B------:R-:W-:Y:S01]  /*0c40*/  ISETP.GE.AND P5, PT, R9, RZ, PT ;  /* 0x000000ff0900720c */ /* 0x000fe20003fa6270 */
[----:B------:R-:W-:Y:S01]  /*0c50*/  @!P2 IMAD.IADD R50, R50, 0x1, -R2 ;  /* 0x000000013232a824 */ /* 0x000fe200078e0a02 */
[----:B------:R-:W-:Y:S01]  /*0c60*/  ISETP.GT.U32.AND P1, PT, R2, R54, PT ;  /* 0x000000360200720c */ /* 0x000fe20003f24070 */
[----:B------:R-:W-:Y:S01]  /*0c70*/  IMAD.MOV R9, RZ, RZ, -R8 ;  /* 0x000000ffff097224 */ /* 0x000fe200078e0a08 */
[----:B------:R-:W-:Y:S01]  /*0c80*/  LOP3.LUT R8, R4, 0xe, RZ, 0xfc, !PT ;  /* 0x0000000e04087812 */ /* 0x000fe200078efcff */
[----:B------:R-:W-:Y:S01]  /*0c90*/  @!P3 IMAD.IADD R62, R62, 0x1, -R2 ;  /* 0x000000013e3eb824 */ /* 0x000fe200078e0a02 */
[----:B------:R-:W-:Y:S01]  /*0ca0*/  @!P4 IADD3 R50, -R50, RZ, RZ ;  /* 0x000000ff3232c210 */ /* 0x000fe20007ffe1ff */
[----:B------:R-:W-:Y:S01]  /*0cb0*/  IMAD R64, R2, R9, R64 ;  /* 0x0000000902407224 */ /* 0x000fe200078e0240 */
[----:B------:R-:W-:Y:S01]  /*0cc0*/  ISETP.GE.AND P4, PT, R5, RZ, PT ;  /* 0x000000ff0500720c */ /* 0x000fe20003f86270 */
[----:B------:R-:W-:Y:S01]  /*0cd0*/  IMAD.HI.U32 R5, R3, R66, RZ ;  /* 0x0000004203057227 */ /* 0x000fe200078e00ff */
[----:B------:R-:W-:-:S02]  /*0ce0*/  IABS R68, R8 ;  /* 0x0000000800447213 */ /* 0x000fc40000000000 */
[----:B------:R-:W-:Y:S01]  /*0cf0*/  ISETP.GT.U32.AND P3, PT, R2, R62, PT ;  /* 0x0000003e0200720c */ /* 0x000fe20003f64070 */
[----:B------:R-:W-:Y:S01]  /*0d00*/  IMAD.MOV R5, RZ, RZ, -R5 ;  /* 0x000000ffff057224 */ /* 0x000fe200078e0a05 */
[----:B------:R-:W-:Y:S01]  /*0d10*/  ISETP.GE.AND P0, PT, R8, RZ, PT ;  /* 0x000000ff0800720c */ /* 0x000fe20003f06270 */
[C---:B------:R-:W-:Y:S01]  /*0d20*/  IMAD.HI.U32 R8, R3.reuse, R68, RZ ;  /* 0x0000004403087227 */ /* 0x040fe200078e00ff */
[----:B------:R-:W-:Y:S02]  /*0d30*/  ISETP.GE.AND P2, PT, R10, RZ, PT ;  /* 0x000000ff0a00720c */ /* 0x000fe40003f46270 */
[C---:B------:R-:W-:Y:S01]  /*0d40*/  LOP3.LUT R10, R4.reuse, 0x10, RZ, 0xfc, !PT ;  /* 0x00000010040a7812 */ /* 0x040fe200078efcff */
[----:B------:R-:W-:Y:S01]  /*0d50*/  IMAD.MOV R9, RZ, RZ, -R8 ;  /* 0x000000ffff097224 */ /* 0x000fe200078e0a08 */
[----:B------:R-:W-:Y:S01]  /*0d60*/  LOP3.LUT R23, R4, 0xea, RZ, 0xfc, !PT ;  /* 0x000000ea04177812 */ /* 0x000fe200078efcff */
[----:B------:R-:W-:Y:S01]  /*0d70*/  IMAD R66, R2, R5, R66 ;  /* 0x0000000502427224 */ /* 0x000fe200078e0242 */
[----:B------:R-:W-:Y:S01]  /*0d80*/  IABS R70, R10 ;  /* 0x0000000a00467213 */ /* 0x000fe20000000000 */
[----:B------:R-:W-:Y:S01]  /*0d90*/  @!P1 IMAD.IADD R54, R54, 0x1, -R2 ;  /* 0x0000000136369824 */ /* 0x000fe200078e0a02 */
[C---:B------:R-:W-:Y:S01]  /*0da0*/  ISETP.GT.U32.AND P1, PT, R2.reuse, R64, PT ;  /* 0x000000400200720c */ /* 0x040fe20003f24070 */
[----:B------:R-:W-:Y:S01]  /*0db0*/  IMAD R68, R2, R9, R68 ;  /* 0x0000000902447224 */ /* 0x000fe200078e0244 */
[----:B------:R-:W-:Y:S01]  /*0dc0*/  IABS R36, R19 ;  /* 0x0000001300247213 */ /* 0x000fe20000000000 */
[----:B------:R-:W-:Y:S01]  /*0dd0*/  @!P3 IMAD.IADD R62, R62, 0x1, -R2 ;  /* 0x000000013e3eb824 */ /* 0x000fe200078e0a02 */
[C---:B------:R-:W-:Y:S01]  /*0de0*/  ISETP.GT.U32.AND P3, PT, R2.reuse, R66, PT ;  /* 0x000000420200720c */ /* 0x040fe20003f64070 */
[----:B------:R-:W-:Y:S01]  /*0df0*/  @!P6 IMAD.MOV R54, RZ, RZ, -R54 ;  /* 0x000000ffff36e224 */ /* 0x000fe200078e0a36 */
[----:B------:R-:W-:Y:S01]  /*0e00*/  ISETP.GT.U32.AND P6, PT, R2, R68, PT ;  /* 0x000000440200720c */ /* 0x000fe20003fc4070 */
[----:B------:R-:W-:Y:S01]  /*0e10*/  IMAD.HI.U32 R5, R3, R70, RZ ;  /* 0x0000004603057227 */ /* 0x000fe200078e00ff */
[----:B------:R-:W-:-:S02]  /*0e20*/  IABS R38, R23 ;  /* 0x0000001700267213 */ /* 0x000fc40000000000 */
[----:B------:R-:W-:Y:S01]  /*0e30*/  LOP3.LUT R35, R4, 0xec, RZ, 0xfc, !PT ;  /* 0x000000ec04237812 */ /* 0x000fe200078efcff */
[----:B------:R-:W-:Y:S01]  /*0e40*/  @!P5 IMAD.MOV R62, RZ, RZ, -R62 ;  /* 0x000000ffff3ed224 */ /* 0x000fe200078e0a3e */
[----:B------:R-:W-:Y:S01]  /*0e50*/  ISETP.GE.AND P5, PT, R10, RZ, PT ;  /* 0x000000ff0a00720c */ /* 0x000fe20003fa6270 */
[--C-:B------:R-:W-:Y:S01]  /*0e60*/  @!P1 IMAD.IADD R64, R64, 0x1, -R2.reuse ;  /* 0x0000000140409824 */ /* 0x100fe200078e0a02 */
[----:B------:R-:W-:Y:S01]  /*0e70*/  LOP3.LUT R10, R4, 0x14, RZ, 0xfc, !PT ;  /* 0x00000014040a7812 */ /* 0x000fe200078efcff */
[C---:B------:R-:W-:Y:S01]  /*0e80*/  IMAD.HI.U32 R8, R3.reuse, R72, RZ ;  /* 0x0000004803087227 */ /* 0x040fe200078e00ff */
[----:B------:R-:W-:Y:S02]  /*0e90*/  IABS R24, R35 ;  /* 0x0000002300187213 */ /* 0x000fe40000000000 */
[----:B------:R-:W-:Y:S01]  /*0ea0*/  ISETP.GT.U32.AND P1, PT, R2, R64, PT ;  /* 0x000000400200720c */ /* 0x000fe20003f24070 */
[--C-:B------:R-:W-:Y:S01]  /*0eb0*/  @!P3 IMAD.IADD R66, R66, 0x1, -R2.reuse ;  /* 0x000000014242b824 */ /* 0x100fe200078e0a02 */
[----:B------:R-:W-:Y:S01]  /*0ec0*/  IABS R74, R10 ;  /* 0x0000000a004a7213 */ /* 0x000fe20000000000 */
[----:B------:R-:W-:Y:S01]  /*0ed0*/  @!P6 IMAD.IADD R68, R68, 0x1, -R2 ;  /* 0x000000014444e824 */ /* 0x000fe200078e0a02 */
[----:B------:R-:W-:Y:S01]  /*0ee0*/  LOP3.LUT R37, R4, 0xee, RZ, 0xfc, !PT ;  /* 0x000000ee04257812 */ /* 0x000fe200078efcff */
[----:B------:R-:W-:Y:S01]  /*0ef0*/  IMAD.MOV R5, RZ, RZ, -R5 ;  /* 0x000000ffff057224 */ /* 0x000fe200078e0a05 */
[C---:B------:R-:W-:Y:S01]  /*0f00*/  ISETP.GT.U32.AND P3, PT, R2.reuse, R66, PT ;  /* 0x000000420200720c */ /* 0x040fe20003f64070 */
[----:B------:R-:W-:Y:S01]  /*0f10*/  IMAD.MOV R9, RZ, RZ, -R8 ;  /* 0x000000ffff097224 */ /* 0x000fe200078e0a08 */
[C---:B------:R-:W-:Y:S01]  /*0f20*/  ISETP.GT.U32.AND P6, PT, R2.reuse, R68, PT ;  /* 0x000000440200720c */ /* 0x040fe20003fc4070 */
[C---:B------:R-:W-:Y:S01]  /*0f30*/  IMAD R70, R2.reuse, R5, R70 ;  /* 0x0000000502467224 */ /* 0x040fe200078e0246 */
[----:B------:R-:W-:Y:S01]  /*0f40*/  IABS R22, R37 ;  /* 0x0000002500167213 */ /* 0x000fe20000000000 */
[----:B------:R-:W-:Y:S01]  /*0f50*/  IMAD R72, R2, R9, R72 ;  /* 0x0000000902487224 */ /* 0x000fe200078e0248 */
[C---:B------:R-:W-:Y:S01]  /*0f60*/  LOP3.LUT R39, R4.reuse, 0xf0, RZ, 0xfc, !PT ;  /* 0x000000f004277812 */ /* 0x040fe200078efcff */
[----:B------:R-:W-:Y:S01]  /*0f70*/  IMAD.HI.U32 R5, R3, R74, RZ ;  /* 0x0000004a03057227 */ /* 0x000fe200078e00ff */
[----:B------:R-:W-:-:S02]  /*0f80*/  LOP3.LUT R41, R4, 0xf2, RZ, 0xfc, !PT ;  /* 0x000000f204297812 */ /* 0x000fc400078efcff */
[----:B------:R-:W-:Y:S01]  /*0f90*/  IABS R18, R39 ;  /* 0x0000002700127213 */ /* 0x000fe20000000000 */
[----:B------:R-:W-:Y:S01]  /*0fa0*/  IMAD.MOV R9, RZ, RZ, -R5 ;  /* 0x000000ffff097224 */ /* 0x000fe200078e0a05 */
[----:B------:R-:W-:Y:S01]  /*0fb0*/  IABS R118, R41 ;  /* 0x0000002900767213 */ /* 0x000fe20000000000 */
[----:B------:R-:W-:Y:S01]  /*0fc0*/  IMAD.HI.U32 R5, R3, R76, RZ ;  /* 0x0000004c03057227 */ /* 0x000fe200078e00ff */
[----:B------:R-:W-:Y:S02]  /*0fd0*/  @!P3 IADD3 R66, R66, -R2, RZ ;  /* 0x800000024242b210 */ /* 0x000fe40007ffe0ff */
[----:B------:R-:W-:Y:S01]  /*0fe0*/  ISETP.GT.U32.AND P3, PT, R2, R70, PT ;  /* 0x000000460200720c */ /* 0x000fe20003f64070 */
[--C-:B------:R-:W-:Y:S01]  /*0ff0*/  @!P6 IMAD.IADD R68, R68, 0x1, -R2.reuse ;  /* 0x000000014444e824 */ /* 0x100fe200078e0a02 */
[----:B------:R-:W-:Y:S01]  /*1000*/  ISETP.GT.U32.AND P6, PT, R2, R72, PT ;  /* 0x000000480200720c */ /* 0x000fe20003fc4070 */
[----:B------:R-:W-:Y:S01]  /*1010*/  @!P1 IMAD.IADD R64, R64, 0x1, -R2 ;  /* 0x0000000140409824 */ /* 0x000fe200078e0a02 */
[----:B------:R-:W-:Y:S01]  /*1020*/  ISETP.GE.AND P1, PT, R11, RZ, PT ;  /* 0x000000ff0b00720c */ /* 0x000fe20003f26270 */
[----:B------:R-:W-:Y:S01]  /*1030*/  IMAD R74, R2, R9, R74 ;  /* 0x00000009024a7224 */ /* 0x000fe200078e024a */
[C---:B------:R-:W-:Y:S01]  /*1040*/  LOP3.LUT R43, R4.reuse, 0xf4, RZ, 0xfc, !PT ;  /* 0x000000f4042b7812 */ /* 0x040fe200078efcff */
[----:B------:R-:W-:Y:S01]  /*1050*/  IMAD.MOV R11, RZ, RZ, -R5 ;  /* 0x000000ffff0b7224 */ /* 0x000fe200078e0a05 */
[C---:B------:R-:W-:Y:S01]  /*1060*/  LOP3.LUT R45, R4.reuse, 0xf6, RZ, 0xfc, !PT ;  /* 0x000000f6042d7812 */ /* 0x040fe200078efcff */
[----:B------:R-:W-:Y:S01]  /*1070*/  IMAD.HI.U32 R8, R3, R78, RZ ;  /* 0x0000004e03087227 */ /* 0x000fe200078e00ff */
[----:B------:R-:W-:-:S02]  /*1080*/  LOP3.LUT R47, R4, 0xf8, RZ, 0xfc, !PT ;  /* 0x000000f8042f7812 */ /* 0x000fc400078efcff */
[----:B------:R-:W-:Y:S01]  /*1090*/  LOP3.LUT R49, R4, 0xfa, RZ, 0xfc, !PT ;  /* 0x000000fa04317812 */ /* 0x000fe200078efcff */
[----:B------:R-:W-:Y:S01]  /*10a0*/  @!P3 IMAD.IADD R70, R70, 0x1, -R2 ;  /* 0x000000014646b824 */ /* 0x000fe200078e0a02 */
[C---:B------:R-:W-:Y:S01]  /*10b0*/  ISETP.GT.U32.AND P3, PT, R2.reuse, R74, PT ;  /* 0x0000004a0200720c */ /* 0x040fe20003f64070 */
[----:B------:R-:W-:Y:S01]  /*10c0*/  IMAD R76, R2, R11, R76 ;  /* 0x0000000b024c7224 */ /* 0x000fe200078e024c */
[----:B------:R-:W-:Y:S01]  /*10d0*/  LOP3.LUT R11, R4, 0x1e, RZ, 0xfc, !PT ;  /* 0x0000001e040b7812 */ /* 0x000fe200078efcff */
[----:B------:R-:W-:Y:S01]  /*10e0*/  @!P6 IMAD.IADD R72, R72, 0x1, -R2 ;  /* 0x000000014848e824 */ /* 0x000fe200078e0a02 */
[----:B------:R-:W-:Y:S01]  /*10f0*/  IABS R20, R43 ;  /* 0x0000002b00147213 */ /* 0x000fe20000000000 */
[----:B------:R-:W-:Y:S01]  /*1100*/  IMAD.MOV R15, RZ, RZ, -R8 ;  /* 0x000000ffff0f7224 */ /* 0x000fe200078e0a08 */
[----:B------:R-:W-:Y:S01]  /*1110*/  ISETP.GT.U32.AND P6, PT, R2, R76, PT ;  /* 0x0000004c0200720c */ /* 0x000fe20003fc4070 */
[----:B------:R-:W-:Y:S01]  /*1120*/  IMAD.HI.U32 R5, R3, R82, RZ ;  /* 0x0000005203057227 */ /* 0x000fe200078e00ff */
[----:B------:R-:W-:-:S02]  /*1130*/  IABS R84, R11 ;  /* 0x0000000b00547213 */ /* 0x000fc40000000000 */
[----:B------:R-:W-:Y:S01]  /*1140*/  IABS R116, R49 ;  /* 0x0000003100747213 */ /* 0x000fe20000000000 */
[----:B------:R-:W-:Y:S01]  /*1150*/  IMAD R78, R2, R15, R78 ;  /* 0x0000000f024e7224 */ /* 0x000fe200078e024e */
[----:B------:R-:W-:Y:S01]  /*1160*/  LOP3.LUT R15, R4, 0x20, RZ, 0xfc, !PT ;  /* 0x00000020040f7812 */ /* 0x000fe200078efcff */
[----:B------:R-:W-:Y:S01]  /*1170*/  @!P3 IMAD.IADD R74, R74, 0x1, -R2 ;  /* 0x000000014a4ab824 */ /* 0x000fe200078e0a02 */
[C---:B------:R-:W-:Y:S01]  /*1180*/  ISETP.GT.U32.AND P3, PT, R2.reuse, R70, PT ;  /* 0x000000460200720c */ /* 0x040fe20003f64070 */
[----:B------:R-:W-:Y:S01]  /*1190*/  @!P0 IMAD.MOV R68, RZ, RZ, -R68 ;  /* 0x000000ffff448224 */ /* 0x000fe200078e0a44 */
[----:B------:R-:W-:Y:S01]  /*11a0*/  ISETP.GT.U32.AND P0, PT, R2, R78, PT ;  /* 0x0000004e0200720c */ /* 0x000fe20003f04070 */
[----:B------:R-:W-:Y:S01]  /*11b0*/  IMAD.MOV R5, RZ, RZ, -R5 ;  /* 0x000000ffff057224 */ /* 0x000fe200078e0a05 */
[----:B------:R-:W-:Y:S01]  /*11c0*/  IABS R86, R15 ;  /* 0x0000000f00567213 */ /* 0x000fe20000000000 */
[----:B------:R-:W-:Y:S01]  /*11d0*/  @!P6 IMAD.IADD R76, R76, 0x1, -R2 ;  /* 0x000000014c4ce824 */ /* 0x000fe200078e0a02 */
[----:B------:R-:W-:Y:S01]  /*11e0*/  ISETP.GT.U32.AND P6, PT, R2, R74, PT ;  /* 0x0000004a0200720c */ /* 0x000fe20003fc4070 */
[----:B------:R-:W-:-:S02]  /*11f0*/  @!P4 IMAD.MOV R66, RZ, RZ, -R66 ;  /* 0x000000ffff42c224 */ /* 0x000fc400078e0a42 */
[C---:B------:R-:W-:Y:S01]  /*1200*/  IMAD R82, R2.reuse, R5, R82 ;  /* 0x0000000502527224 */ /* 0x040fe200078e0252 */
[C---:B------:R-:W-:Y:S01]  /*1210*/  ISETP.GT.U32.AND P4, PT, R2.reuse, R76, PT ;  /* 0x0000004c0200720c */ /* 0x040fe20003f84070 */
[----:B------:R-:W-:Y:S01]  /*1220*/  @!P2 IMAD.MOV R64, RZ, RZ, -R64 ;  /* 0x000000ffff40a224 */ /* 0x000fe200078e0a40 */
[----:B------:R-:W-:Y:S01]  /*1230*/  ISETP.GT.U32.AND P2, PT, R2, R72, PT ;  /* 0x000000480200720c */ /* 0x000fe20003f44070 */
[----:B------:R-:W-:-:S04]  /*1240*/  IMAD.HI.U32 R9, R3, R80, RZ ;  /* 0x0000005003097227 */ /* 0x000fc800078e00ff */
[----:B------:R-:W-:Y:S02]  /*1250*/  IMAD.MOV R9, RZ, RZ, -R9 ;  /* 0x000000ffff097224 */ /* 0x000fe400078e0a09 */
[--C-:B------:R-:W-:Y:S01]  /*1260*/  @!P6 IMAD.IADD R74, R74, 0x1, -R2.reuse ;  /* 0x000000014a4ae824 */ /* 0x100fe200078e0a02 */
[----:B------:R-:W-:Y:S01]  /*1270*/  ISETP.GT.U32.AND P6, PT, R2, R82, PT ;  /* 0x000000520200720c */ /* 0x000fe20003fc4070 */
[--C-:B------:R-:W-:Y:S02]  /*1280*/  @!P3 IMAD.IADD R70, R70, 0x1, -R2.reuse ;  /* 0x000000014646b824 */ /* 0x100fe400078e0a02 */
[----:B------:R-:W-:Y:S01]  /*1290*/  @!P0 IMAD.IADD R78, R78, 0x1, -R2 ;  /* 0x000000014e4e8824 */ /* 0x000fe200078e0a02 */
[----:B------:R-:W-:Y:S01]  /*12a0*/  ISETP.GE.AND P0, PT, R14, RZ, PT ;  /* 0x000000ff0e00720c */ /* 0x000fe20003f06270 */
[----:B------:R-:W-:Y:S01]  /*12b0*/  IMAD R80, R2, R9, R80 ;  /* 0x0000000902507224 */ /* 0x000fe200078e0250 */
[----:B------:R-:W-:Y:S01]  /*12c0*/  @!P2 IADD3 R72, R72, -R2, RZ ;  /* 0x800000024848a210 */ /* 0x000fe20007ffe0ff */
[----:B------:R-:W-:Y:S01]  /*12d0*/  @!P4 IMAD.IADD R76, R76, 0x1, -R2 ;  /* 0x000000014c4cc824 */ /* 0x000fe200078e0a02 */
[----:B------:R-:W-:Y:S01]  /*12e0*/  ISETP.GE.AND P4, PT, R12, RZ, PT ;  /* 0x000000ff0c00720c */ /* 0x000fe20003f86270 */
[----:B------:R-:W-:Y:S01]  /*12f0*/  @!P5 IMAD.MOV R70, RZ, RZ, -R70 ;  /* 0x000000ffff46d224 */ /* 0x000fe200078e0a46 */
[C---:B------:R-:W-:Y:S01]  /*1300*/  ISETP.GT.U32.AND P5, PT, R2.reuse, R78, PT ;  /* 0x0000004e0200720c */ /* 0x040fe20003fa4070 */
[----:B------:R-:W-:Y:S01]  /*1310*/  IMAD.HI.U32 R8, R3, R86, RZ ;  /* 0x0000005603087227 */ /* 0x000fe200078e00ff */
[----:B------:R-:W-:-:S02]  /*1320*/  ISETP.GT.U32.AND P3, PT, R2, R80, PT ;  /* 0x000000500200720c */ /* 0x000fc40003f64070 */
[----:B------:R-:W-:Y:S01]  /*1330*/  ISETP.GE.AND P2, PT, R10, RZ, PT ;  /* 0x000000ff0a00720c */ /* 0x000fe20003f46270 */
[----:B------:R-:W-:Y:S01]  /*1340*/  IMAD.HI.U32 R5, R3, R84, RZ ;  /* 0x0000005403057227 */ /* 0x000fe200078e00ff */
[C---:B------:R-:W-:Y:S02]  /*1350*/  LOP3.LUT R10, R4.reuse, 0x24, RZ, 0xfc, !PT ;  /* 0x00000024040a7812 */ /* 0x040fe400078efcff */
[C---:B------:R-:W-:Y:S01]  /*1360*/  LOP3.LUT R12, R4.reuse, 0x30, RZ, 0xfc, !PT ;  /* 0x00000030040c7812 */ /* 0x040fe200078efcff */
[----:B------:R-:W-:Y:S01]  /*1370*/  IMAD.MOV R9, RZ, RZ, -R8 ;  /* 0x000000ffff097224 */ /* 0x000fe200078e0a08 */
[----:B------:R-:W-:Y:S01]  /*1380*/  LOP3.LUT R8, R4, 0x22, RZ, 0xfc, !PT ;  /* 0x0000002204087812 */ /* 0x000fe200078efcff */
[----:B------:R-:W-:Y:S01]  /*1390*/  @!P6 IMAD.IADD R82, R82, 0x1, -R2 ;  /* 0x000000015252e824 */ /* 0x000fe200078e0a02 */
[----:B------:R-:W-:Y:S01]  /*13a0*/  IABS R92, R10 ;  /* 0x0000000a005c7213 */ /* 0x000fe20000000000 */
[----:B------:R-:W-:Y:S01]  /*13b0*/  IMAD.MOV R5, RZ, RZ, -R5 ;  /* 0x000000ffff057224 */ /* 0x000fe200078e0a05 */
[----:B------:R-:W-:Y:S01]  /*13c0*/  IABS R90, R8 ;  /* 0x00000008005a7213 */ /* 0x000fe20000000000 */
[C---:B------:R-:W-:Y:S01]  /*13d0*/  IMAD R86, R2.reuse, R9, R86 ;  /* 0x0000000902567224 */ /* 0x040fe200078e0256 */
[C---:B------:R-:W-:Y:S01]  /*13e0*/  ISETP.GT.U32.AND P6, PT, R2.reuse, R82, PT ;  /* 0x000000520200720c */ /* 0x040fe20003fc4070 */
[----:B------:R-:W-:Y:S01]  /*13f0*/  IMAD R84, R2, R5, R84 ;  /* 0x0000000502547224 */ /* 0x000fe200078e0254 */
[----:B------:R-:W-:Y:S01]  /*1400*/  LOP3.LUT R14, R4, 0x32, RZ, 0xfc, !PT ;  /* 0x00000032040e7812 */ /* 0x000fe200078efcff */
[----:B------:R-:W-:Y:S01]  /*1410*/  @!P4 IMAD.MOV R76, RZ, RZ, -R76 ;  /* 0x000000ffff4cc224 */ /* 0x000fe200078e0a4c */
[----:B------:R-:W-:Y:S01]  /*1420*/  ISETP.GE.AND P4, PT, R17, RZ, PT ;  /* 0x000000ff1100720c */ /* 0x000fe20003f86270 */
[----:B------:R-:W-:Y:S01]  /*1430*/  @!P5 IMAD.IADD R78, R78, 0x1, -R2 ;  /* 0x000000014e4ed824 */ /* 0x000fe200078e0a02 */
[----:B------:R-:W-:Y:S01]  /*1440*/  ISETP.GT.U32.AND P5, PT, R2, R86, PT ;  /* 0x000000560200720c */ /* 0x000fe20003fa4070 */
[----:B------:R-:W-:Y:S01]  /*1450*/  IMAD.HI.U32 R5, R3, R90, RZ ;  /* 0x0000005a03057227 */ /* 0x000fe200078e00ff */
[----:B------:R-:W-:-:S02]  /*1460*/  IABS R104, R12 ;  /* 0x0000000c00687213 */ /* 0x000fc40000000000 */
[----:B------:R-:W-:Y:S01]  /*1470*/  IABS R106, R14 ;  /* 0x0000000e006a7213 */ /* 0x000fe20000000000 */
[----:B------:R-:W-:Y:S01]  /*1480*/  @!P3 IMAD.IADD R80, R80, 0x1, -R2 ;  /* 0x000000015050b824 */ /* 0x000fe200078e0a02 */
[----:B------:R-:W-:Y:S01]  /*1490*/  ISETP.GE.AND P3, PT, R16, RZ, PT ;  /* 0x000000ff1000720c */ /* 0x000fe20003f66270 */
[----:B------:R-:W-:Y:S01]  /*14a0*/  @!P2 IMAD.MOV R74, RZ, RZ, -R74 ;  /* 0x000000ffff4aa224 */ /* 0x000fe200078e0a4a */
[----:B------:R-:W-:Y:S01]  /*14b0*/  ISETP.GT.U32.AND P2, PT, R2, R84, PT ;  /* 0x000000540200720c */ /* 0x000fe20003f44070 */
[----:B------:R-:W-:Y:S01]  /*14c0*/  IMAD.MOV R5, RZ, RZ, -R5 ;  /* 0x000000ffff057224 */ /* 0x000fe200078e0a05 */
[----:B------:R-:W-:Y:S01]  /*14d0*/  LOP3.LUT R16, R4, 0x8e, RZ, 0xfc, !PT ;  /* 0x0000008e04107812 */ /* 0x000fe200078efcff */
[----:B------:R-:W-:Y:S01]  /*14e0*/  @!P1 IMAD.MOV R72, RZ, RZ, -R72 ;  /* 0x000000ffff489224 */ /* 0x000fe200078e0a48 */
[----:B------:R-:W-:Y:S01]  /*14f0*/  ISETP.GT.U32.AND P1, PT, R2, R80, PT ;  /* 0x000000500200720c */ /* 0x000fe20003f24070 */
[----:B------:R-:W-:Y:S01]  /*1500*/  @!P6 IMAD.IADD R82, R82, 0x1, -R2 ;  /* 0x000000015252e824 */ /* 0x000fe200078e0a02 */
[----:B------:R-:W-:Y:S01]  /*1510*/  ISETP.GE.AND P6, PT, R15, RZ, PT ;  /* 0x000000ff0f00720c */ /* 0x000fe20003fc6270 */
[----:B------:R-:W-:Y:S01]  /*1520*/  IMAD R90, R2, R5, R90 ;  /* 0x00000005025a7224 */ /* 0x000fe200078e025a */
[----:B------:R-:W-:Y:S01]  /*1530*/  LOP3.LUT R5, R4, 0x26, RZ, 0xfc, !PT ;  /* 0x0000002604057812 */ /* 0x000fe200078efcff */
[----:B------:R-:W-:Y:S01]  /*1540*/  @!P5 IMAD.IADD R86, R86, 0x1, -R2 ;  /* 0x000000015656d824 */ /* 0x000fe200078e0a02 */
[----:B------:R-:W-:Y:S01]  /*1550*/  LOP3.LUT R15, R4, 0x56, RZ, 0xfc, !PT ;  /* 0x00000056040f7812 */ /* 0x000fe200078efcff */
[----:B------:R-:W-:Y:S01]  /*1560*/  @!P4 IMAD.MOV R82, RZ, RZ, -R82 ;  /* 0x000000ffff52c224 */ /* 0x000fe200078e0a52 */
[----:B------:R-:W-:Y:S01]  /*1570*/  ISETP.GT.U32.AND P4, PT, R2, R90, PT ;  /* 0x0000005a0200720c */ /* 0x000fe20003f84070 */
[----:B------:R-:W-:Y:S01]  /*1580*/  @!P0 IMAD.MOV R78, RZ, RZ, -R78 ;  /* 0x000000ffff4e8224 */ /* 0x000fe200078e0a4e */
[----:B------:R-:W-:-:S02]  /*1590*/  @!P2 IADD3 R84, R84, -R2, RZ ;  /* 0x800000025454a210 */ /* 0x000fc40007ffe0ff */
[----:B------:R-:W-:Y:S01]  /*15a0*/  ISETP.GE.AND P2, PT, R8, RZ, PT ;  /* 0x000000ff0800720c */ /* 0x000fe20003f46270 */
[----:B------:R-:W-:Y:S01]  /*15b0*/  IMAD.HI.U32 R8, R3, R92, RZ ;  /* 0x0000005c03087227 */ /* 0x000fe200078e00ff */
[C---:B------:R-:W-:Y:S02]  /*15c0*/  ISETP.GT.U32.AND P5, PT, R2.reuse, R86, PT ;  /* 0x000000560200720c */ /* 0x040fe40003fa4070 */
[----:B------:R-:W-:Y:S01]  /*15d0*/  ISETP.GT.U32.AND P0, PT, R2, R84, PT ;  /* 0x000000540200720c */ /* 0x000fe20003f04070 */
[----:B------:R-:W-:Y:S01]  /*15e0*/  @!P1 IMAD.IADD R80, R80, 0x1, -R2 ;  /* 0x0000000150509824 */ /* 0x000fe200078e0a02 */
[----:B------:R-:W-:Y:S01]  /*15f0*/  IABS R96, R5 ;  /* 0x0000000500607213 */ /* 0x000fe20000000000 */
[----:B------:R-:W-:Y:S01]  /*1600*/  IMAD.MOV R9, RZ, RZ, -R8 ;  /* 0x000000ffff097224 */ /* 0x000fe200078e0a08 */
[----:B------:R-:W-:Y:S01]  /*1610*/  ISETP.GE.AND P1, PT, R11, RZ, PT ;  /* 0x000000ff0b00720c */ /* 0x000fe20003f26270 */
[----:B------:R-:W-:Y:S01]  /*1620*/  @!P3 IMAD.MOV R80, RZ, RZ, -R80 ;  /* 0x000000ffff50b224 */ /* 0x000fe200078e0a50 */
[----:B------:R-:W-:Y:S01]  /*1630*/  ISETP.GE.AND P3, PT, R10, RZ, PT ;  /* 0x000000ff0a00720c */ /* 0x000fe20003f66270 */
[----:B------:R-:W-:Y:S01]  /*1640*/  IMAD R92, R2, R9, R92 ;  /* 0x00000009025c7224 */ /* 0x000fe200078e025c */
[----:B------:R-:W-:Y:S01]  /*1650*/  LOP3.LUT R10, R4, 0x2a, RZ, 0xfc, !PT ;  /* 0x0000002a040a7812 */ /* 0x000fe200078efcff */
[--C-:B------:R-:W-:Y:S01]  /*1660*/  @!P4 IMAD.IADD R90, R90, 0x1, -R2.reuse ;  /* 0x000000015a5ac824 */ /* 0x100fe200078e0a02 */
[----:B------:R-:W-:Y:S01]  /*1670*/  LOP3.LUT R8, R4, 0x28, RZ, 0xfc, !PT ;  /* 0x0000002804087812 */ /* 0x000fe200078efcff */
[--C-:B------:R-:W-:Y:S01]  /*1680*/  @!P5 IMAD.IADD R86, R86, 0x1, -R2.reuse ;  /* 0x000000015656d824 */ /* 0x100fe200078e0a02 */
[----:B------:R-:W-:Y:S01]  /*1690*/  IABS R94, R10 ;  /* 0x0000000a005e7213 */ /* 0x000fe20000000000 */
[----:B------:R-:W-:Y:S01]  /*16a0*/  @!P0 IMAD.IADD R84, R84, 0x1, -R2 ;  /* 0x0000000154548824 */ /* 0x000fe200078e0a02 */
[C---:B------:R-:W-:Y:S01]  /*16b0*/  ISETP.GT.U32.AND P5, PT, R2.reuse, R92, PT ;  /* 0x0000005c0200720c */ /* 0x040fe20003fa4070 */
[----:B------:R-:W-:Y:S01]  /*16c0*/  @!P6 IMAD.MOV R86, RZ, RZ, -R86 ;  /* 0x000000ffff56e224 */ /* 0x000fe200078e0a56 */
[----:B------:R-:W-:Y:S01]  /*16d0*/  ISETP.GT.U32.AND P4, PT, R2, R90, PT ;  /* 0x0000005a0200720c */ /* 0x000fe20003f84070 */
[----:B------:R-:W-:Y:S01]  /*16e0*/  IMAD.HI.U32 R9, R3, R94, RZ ;  /* 0x0000005e03097227 */ /* 0x000fe200078e00ff */
[----:B------:R-:W-:-:S02]  /*16f0*/  ISETP.GE.AND P0, PT, R5, RZ, PT ;  /* 0x000000ff0500720c */ /* 0x000fc40003f06270 */
[----:B------:R-:W-:Y:S01]  /*1700*/  IABS R98, R8 ;  /* 0x0000000800627213 */ /* 0x000fe20000000000 */
[----:B------:R-:W-:Y:S01]  /*1710*/  IMAD.HI.U32 R5, R3, R96, RZ ;  /* 0x0000006003057227 */ /* 0x000fe200078e00ff */
[----:B------:R-:W-:Y:S02]  /*1720*/  IADD3 R9, -R9, RZ, RZ ;  /* 0x000000ff09097210 */ /* 0x000fe40007ffe1ff */
[----:B------:R-:W-:Y:S01]  /*1730*/  ISETP.GE.AND P6, PT, R10, RZ, PT ;  /* 0x000000ff0a00720c */ /* 0x000fe20003fc6270 */
[----:B------:R-:W-:Y:S01]  /*1740*/  IMAD.MOV R5, RZ, RZ, -R5 ;  /* 0x000000ffff057224 */ /* 0x000fe200078e0a05 */
[----:B------:R-:W-:Y:S01]  /*1750*/  LOP3.LUT R10, R4, 0x2e, RZ, 0xfc, !PT ;  /* 0x0000002e040a7812 */ /* 0x000fe200078efcff */
[----:B------:R-:W-:Y:S01]  /*1760*/  @!P5 IMAD.IADD R92, R92, 0x1, -R2 ;  /* 0x000000015c5cd824 */ /* 0x000fe200078e0a02 */
[----:B------:R-:W-:Y:S01]  /*1770*/  IABS R142, R15 ;  /* 0x0000000f008e7213 */ /* 0x000fe20000000000 */
[----:B------:R-:W-:Y:S01]  /*1780*/  IMAD R96, R2, R5, R96 ;  /* 0x0000000502607224 */ /* 0x000fe200078e0260 */
[----:B------:R-:W-:Y:S01]  /*1790*/  IABS R102, R10 ;  /* 0x0000000a00667213 */ /* 0x000fe20000000000 */
[----:B------:R-:W-:Y:S01]  /*17a0*/  @!P4 IMAD.IADD R90, R90, 0x1, -R2 ;  /* 0x000000015a5ac824 */ /* 0x000fe200078e0a02 */
[C---:B------:R-:W-:Y:S01]  /*17b0*/  ISETP.GT.U32.AND P5, PT, R2.reuse, R92, PT ;  /* 0x0000005c0200720c */ /* 0x040fe20003fa4070 */
[C---:B------:R-:W-:Y:S01]  /*17c0*/  IMAD R94, R2.reuse, R9, R94 ;  /* 0x00000009025e7224 */ /* 0x040fe200078e025e */
[C---:B------:R-:W-:Y:S01]  /*17d0*/  ISETP.GT.U32.AND P4, PT, R2.reuse, R96, PT ;  /* 0x000000600200720c */ /* 0x040fe20003f84070 */
[----:B------:R-:W-:Y:S01]  /*17e0*/  @!P2 IMAD.MOV R90, RZ, RZ, -R90 ;  /* 0x000000ffff5aa224 */ /* 0x000fe200078e0a5a */
[----:B------:R-:W-:Y:S01]  /*17f0*/  IABS R202, R16 ;  /* 0x0000001000ca7213 */ /* 0x000fe20000000000 */
[----:B------:R-:W-:Y:S01]  /*1800*/  @!P1 IMAD.MOV R84, RZ, RZ, -R84 ;  /* 0x000000ffff549224 */ /* 0x000fe200078e0a54 */
[----:B------:R-:W-:Y:S01]  /*1810*/  ISETP.GT.U32.AND P2, PT, R2, R94, PT ;  /* 0x0000005e0200720c */ /* 0x000fe20003f44070 */
[----:B------:R-:W-:Y:S01]  /*1820*/  IMAD.HI.U32 R9, R3, R106, RZ ;  /* 0x0000006a03097227 */ /* 0x000fe200078e00ff */
[----:B------:R-:W-:-:S02]  /*1830*/  ISETP.GE.AND P1, PT, R8, RZ, PT ;  /* 0x000000ff0800720c */ /* 0x000fc40003f26270 */
[----:B------:R-:W-:Y:S01]  /*1840*/  LOP3.LUT R17, R4, 0xae, RZ, 0xfc, !PT ;  /* 0x000000ae04117812 */ /* 0x000fe200078efcff */
[----:B------:R-:W-:-:S03]  /*1850*/  IMAD.HI.U32 R8, R3, R98, RZ ;  /* 0x0000006203087227 */ /* 0x000fc600078e00ff */
[----:B------:R-:W-:Y:S01]  /*1860*/  IABS R234, R17 ;  /* 0x0000001100ea7213 */ /* 0x000fe20000000000 */
[----:B------:R-:W-:Y:S01]  /*1870*/  IMAD.MOV R11, RZ, RZ, -R8 ;  /* 0x000000ffff0b7224 */ /* 0x000fe200078e0a08 */
[----:B------:R-:W-:Y:S01]  /*1880*/  LOP3.LUT R8, R4, 0x2c, RZ, 0xfc, !PT ;  /* 0x0000002c04087812 */ /* 0x000fe200078efcff */
[--C-:B------:R-:W-:Y:S02]  /*1890*/  @!P5 IMAD.IADD R92, R92, 0x1, -R2.reuse ;  /* 0x000000015c5cd824 */ /* 0x100fe400078e0a02 */
[--C-:B------:R-:W-:Y:S01]  /*18a0*/  @!P4 IMAD.IADD R96, R96, 0x1, -R2.reuse ;  /* 0x000000016060c824 */ /* 0x100fe200078e0a02 */
[----:B------:R-:W-:Y:S01]  /*18b0*/  IABS R100, R8 ;  /* 0x0000000800647213 */ /* 0x000fe20000000000 */
[----:B------:R-:W-:Y:S02]  /*18c0*/  @!P2 IMAD.IADD R94, R94, 0x1, -R2 ;  /* 0x000000015e5ea824 */ /* 0x000fe400078e0a02 */
[----:B------:R-:W-:Y:S01]  /*18d0*/  @!P3 IMAD.MOV R92, RZ, RZ, -R92 ;  /* 0x000000ffff5cb224 */ /* 0x000fe200078e0a5c */
[----:B------:R-:W-:Y:S01]  /*18e0*/  ISETP.GT.U32.AND P4, PT, R2, R96, PT ;  /* 0x000000600200720c */ /* 0x000fe20003f84070 */
[----:B------:R-:W-:Y:S01]  /*18f0*/  IMAD.HI.U32 R5, R3, R100, RZ ;  /* 0x0000006403057227 */ /* 0x000fe200078e00ff */
[----:B------:R-:W-:-:S02]  /*1900*/  ISETP.GE.AND P3, PT, R8, RZ, PT ;  /* 0x000000ff0800720c */ /* 0x000fc40003f66270 */
[----:B------:R-:W-:Y:S01]  /*1910*/  ISETP.GT.U32.AND P2, PT, R2, R94, PT ;  /* 0x0000005e0200720c */ /* 0x000fe20003f44070 */
[----:B------:R-:W-:-:S04]  /*1920*/  IMAD.HI.U32 R8, R3, R104, RZ ;  /* 0x0000006803087227 */ /* 0x000fc800078e00ff */
[C---:B------:R-:W-:Y:S02]  /*1930*/  IMAD R98, R2.reuse, R11, R98 ;  /* 0x0000000b02627224 */ /* 0x040fe400078e0262 */
[----:B------:R-:W-:Y:S02]  /*1940*/  IMAD.MOV R5, RZ, RZ, -R5 ;  /* 0x000000ffff057224 */ /* 0x000fe400078e0a05 */
[----:B------:R-:W-:Y:S01]  /*1950*/  IMAD.MOV R11, RZ, RZ, -R8 ;  /* 0x000000ffff0b7224 */ /* 0x000fe200078e0a08 */
[C---:B------:R-:W-:Y:S01]  /*1960*/  ISETP.GT.U32.AND P5, PT, R2.reuse, R98, PT ;  /* 0x000000620200720c */ /* 0x040fe20003fa4070 */
[----:B------:R-:W-:Y:S01]  /*1970*/  IMAD R100, R2, R5, R100 ;  /* 0x0000000502647224 */ /* 0x000fe200078e0264 */
[----:B------:R-:W-:Y:S01]  /*1980*/  LOP3.LUT R8, R4, 0x34, RZ, 0xfc, !PT ;  /* 0x0000003404087812 */ /* 0x000fe200078efcff */
[----:B------:R-:W-:Y:S02]  /*1990*/  IMAD.MOV R9, RZ, RZ, -R9 ;  /* 0x000000ffff097224 */ /* 0x000fe400078e0a09 */
[----:B------:R-:W-:Y:S01]  /*19a0*/  IMAD R104, R2, R11, R104 ;  /* 0x0000000b02687224 */ /* 0x000fe200078e0268 */
[----:B------:R-:W-:Y:S01]  /*19b0*/  IABS R108, R8 ;  /* 0x00000008006c7213 */ /* 0x000fe20000000000 */
[----:B------:R-:W-:Y:S01]  /*19c0*/  @!P4 IMAD.IADD R96, R96, 0x1, -R2 ;  /* 0x000000016060c824 */ /* 0x000fe200078e0a02 */
[C---:B------:R-:W-:Y:S01]  /*19d0*/  ISETP.GT.U32.AND P4, PT, R2.reuse, R100, PT ;  /* 0x000000640200720c */ /* 0x040fe20003f84070 */
[----:B------:R-:W-:Y:S01]  /*19e0*/  IMAD R106, R2, R9, R106 ;  /* 0x00000009026a7224 */ /* 0x000fe200078e026a */
[----:B------:R-:W-:Y:S01]  /*19f0*/  LOP3.LUT R9, R4, 0x36, RZ, 0xfc, !PT ;  /* 0x0000003604097812 */ /* 0x000fe200078efcff */
[----:B------:R-:W-:Y:S01]  /*1a00*/  @!P2 IMAD.IADD R94, R94, 0x1, -R2 ;  /* 0x000000015e5ea824 */ /* 0x000fe200078e0a02 */
[----:B------:R-:W-:Y:S01]  /*1a10*/  ISETP.GT.U32.AND P2, PT, R2, R104, PT ;  /* 0x000000680200720c */ /* 0x000fe20003f44070 */
[----:B------:R-:W-:Y:S01]  /*1a20*/  IMAD.HI.U32 R5, R3, R102, RZ ;  /* 0x0000006603057227 */ /* 0x000fe200078e00ff */
[----:B------:R-:W-:-:S02]  /*1a30*/  IABS R110, R9 ;  /* 0x00000009006e7213 */ /* 0x000fc40000000000 */
[----:B------:R-:W-:Y:S01]  /*1a40*/  @!P0 IADD3 R96, -R96, RZ, RZ ;  /* 0x000000ff60608210 */ /* 0x000fe20007ffe1ff */
[----:B------:R-:W-:Y:S01]  /*1a50*/  @!P6 IMAD.MOV R94, RZ, RZ, -R94 ;  /* 0x000000ffff5ee224 */ /* 0x000fe200078e0a5e */
[----:B------:R-:W-:Y:S01]  /*1a60*/  ISETP.GT.U32.AND P6, PT, R2, R106, PT ;  /* 0x0000006a0200720c */ /* 0x000fe20003fc4070 */
[----:B------:R-:W-:Y:S02]  /*1a70*/  IMAD.MOV R5, RZ, RZ, -R5 ;  /* 0x000000ffff057224 */ /* 0x000fe400078e0a05 */
[----:B------:R-:W-:Y:S02]  /*1a80*/  @!P5 IMAD.IADD R98, R98, 0x1, -R2 ;  /* 0x000000016262d824 */ /* 0x000fe400078e0a02 */
[C---:B------:R-:W-:Y:S02]  /*1a90*/  IMAD R102, R2.reuse, R5, R102 ;  /* 0x0000000502667224 */ /* 0x040fe400078e0266 */
[----:B------:R-:W-:Y:S01]  /*1aa0*/  IMAD.HI.U32 R5, R3, R108, RZ ;  /* 0x0000006c03057227 */ /* 0x000fe200078e00ff */
[----:B------:R-:W-:-:S02]  /*1ab0*/  ISETP.GT.U32.AND P5, PT, R2, R98, PT ;  /* 0x000000620200720c */ /* 0x000fc40003fa4070 */
[----:B------:R-:W-:Y:S01]  /*1ac0*/  ISETP.GT.U32.AND P0, PT, R2, R102, PT ;  /* 0x000000660200720c */ /* 0x000fe20003f04070 */
[--C-:B------:R-:W-:Y:S02]  /*1ad0*/  @!P4 IMAD.IADD R100, R100, 0x1, -R2.reuse ;  /* 0x000000016464c824 */ /* 0x100fe400078e0a02 */
[--C-:B------:R-:W-:Y:S02]  /*1ae0*/  @!P2 IMAD.IADD R104, R104, 0x1, -R2.reuse ;  /* 0x000000016868a824 */ /* 0x100fe400078e0a02 */
[----:B------:R-:W-:Y:S01]  /*1af0*/  IMAD.MOV R5, RZ, RZ, -R5 ;  /* 0x000000ffff057224 */ /* 0x000fe200078e0a05 */
[----:B------:R-:W-:Y:S01]  /*1b00*/  ISETP.GT.U32.AND P4, PT, R2, R100, PT ;  /* 0x000000640200720c */ /* 0x000fe20003f84070 */
[----:B------:R-:W-:Y:S01]  /*1b10*/  @!P6 IMAD.IADD R106, R106, 0x1, -R2 ;  /* 0x000000016a6ae824 */ /* 0x000fe200078e0a02 */
[C---:B------:R-:W-:Y:S01]  /*1b20*/  ISETP.GT.U32.AND P6, PT, R2.reuse, R104, PT ;  /* 0x000000680200720c */ /* 0x040fe20003fc4070 */
[----:B------:R-:W-:Y:S02]  /*1b30*/  IMAD R108, R2, R5, R108 ;  /* 0x00000005026c7224 */ /* 0x000fe400078e026c */
[----:B------:R-:W-:-:S04]  /*1b40*/  IMAD.HI.U32 R5, R3, R110, RZ ;  /* 0x0000006e03057227 */ /* 0x000fc800078e00ff */
[----:B------:R-:W-:Y:S02]  /*1b50*/  IMAD.MOV R5, RZ, RZ, -R5 ;  /* 0x000000ffff057224 */ /* 0x000fe400078e0a05 */
[----:B------:R-:W-:Y:S01]  /*1b60*/  @!P5 IMAD.IADD R98, R98, 0x1, -R2 ;  /* 0x000000016262d824 */ /* 0x000fe200078e0a02 */
[----:B------:R-:W-:Y:S01]  /*1b70*/  ISETP.GE.AND P5, PT, R10, RZ, PT ;  /* 0x000000ff0a00720c */ /* 0x000fe20003fa6270 */
[----:B------:R-:W-:Y:S01]  /*1b80*/  IMAD R110, R2, R5, R110 ;  /* 0x00000005026e7224 */ /* 0x000fe200078e026e */
[----:B------:R-:W-:Y:S01]  /*1b90*/  LOP3.LUT R10, R4, 0x38, RZ, 0xfc, !PT ;  /* 0x00000038040a7812 */ /* 0x000fe200078efcff */
[--C-:B------:R-:W-:Y:S01]  /*1ba0*/  @!P4 IMAD.IADD R100, R100, 0x1, -R2.reuse ;  /* 0x000000016464c824 */ /* 0x100fe200078e0a02 */
[----:B------:R-:W-:Y:S01]  /*1bb0*/  ISETP.GE.AND P4, PT, R14, RZ, PT ;  /* 0x000000ff0e00720c */ /* 0x000fe20003f86270 */
[----:B------:R-:W-:Y:S01]  /*1bc0*/  @!P6 IMAD.IADD R104, R104, 0x1, -R2 ;  /* 0x000000016868e824 */ /* 0x000fe200078e0a02 */
[C---:B------:R-:W-:Y:S01]  /*1bd0*/  ISETP.GT.U32.AND P6, PT, R2.reuse, R110, PT ;  /* 0x0000006e0200720c */ /* 0x040fe20003fc4070 */
[----:B------:R-:W-:Y:S01]  /*1be0*/  @!P3 IMAD.MOV R100, RZ, RZ, -R100 ;  /* 0x000000ffff64b224 */ /* 0x000fe200078e0a64 */
[----:B------:R-:W-:Y:S01]  /*1bf0*/  ISETP.GT.U32.AND P3, PT, R2, R106, PT ;  /* 0x0000006a0200720c */ /* 0x000fe20003f64070 */
[----:B------:R-:W-:Y:S01]  /*1c00*/  @!P1 IMAD.MOV R98, RZ, RZ, -R98 ;  /* 0x000000ffff629224 */ /* 0x000fe200078e0a62 */
[----:B------:R-:W-:Y:S01]  /*1c10*/  IABS R112, R10 ;  /* 0x0000000a00707213 */ /* 0x000fe20000000000 */
[----:B------:R-:W-:Y:S01]  /*1c20*/  @!P0 IMAD.IADD R102, R102, 0x1, -R2 ;  /* 0x0000000166668824 */ /* 0x000fe200078e0a02 */
[----:B------:R-:W-:-:S02]  /*1c30*/  ISETP.GE.AND P1, PT, R12, RZ, PT ;  /* 0x000000ff0c00720c */ /* 0x000fc40003f26270 */
[----:B------:R-:W-:Y:S01]  /*1c40*/  LOP3.LUT R12, R4, 0x3a, RZ, 0xfc, !PT ;  /* 0x0000003a040c7812 */ /* 0x000fe200078efcff */
[C---:B------:R-:W-:Y:S01]  /*1c50*/  IMAD.HI.U32 R5, R3.reuse, R112, RZ ;  /* 0x0000007003057227 */ /* 0x040fe200078e00ff */
[----:B------:R-:W-:Y:S02]  /*1c60*/  ISETP.GT.U32.AND P2, PT, R2, R102, PT ;  /* 0x000000660200720c */ /* 0x000fe40003f44070 */
[----:B------:R-:W-:Y:S01]  /*1c70*/  LOP3.LUT R14, R4, 0x3c, RZ, 0xfc, !PT ;  /* 0x0000003c040e7812 */ /* 0x000fe200078efcff */
[--C-:B------:R-:W-:Y:S01]  /*1c80*/  @!P6 IMAD.IADD R110, R110, 0x1, -R2.reuse ;  /* 0x000000016e6ee824 */ /* 0x100fe200078e0a02 */
[----:B------:R-:W-:Y:S01]  /*1c90*/  IABS R114, R12 ;  /* 0x0000000c00727213 */ /* 0x000fe20000000000 */
[----:B------:R-:W-:Y:S01]  /*1ca0*/  @!P3 IMAD.IADD R106, R106, 0x1, -R2 ;  /* 0x000000016a6ab824 */ /* 0x000fe200078e0a02 */
[----:B------:R-:W-:Y:S02]  /*1cb0*/  ISETP.GE.AND P0, PT, R8, RZ, PT ;  /* 0x000000ff0800720c */ /* 0x000fe40003f06270 */
[----:B------:R-:W-:Y:S01]  /*1cc0*/  IABS R120, R14 ;  /* 0x0000000e00787213 */ /* 0x000fe20000000000 */
[----:B------:R-:W-:Y:S01]  /*1cd0*/  IMAD.HI.U32 R8, R3, R114, RZ ;  /* 0x0000007203087227 */ /* 0x000fe200078e00ff */
[----:B------:R-:W-:-:S02]  /*1ce0*/  IADD3 R5, -R5, RZ, RZ ;  /* 0x000000ff05057210 */ /* 0x000fc40007ffe1ff */
[----:B------:R-:W-:Y:S01]  /*1cf0*/  ISETP.GE.AND P3, PT, R9, RZ, PT ;  /* 0x000000ff0900720c */ /* 0x000fe20003f66270 */
[----:B------:R-:W-:Y:S01]  /*1d00*/  IMAD.HI.U32 R9, R3, R120, RZ ;  /* 0x0000007803097227 */ /* 0x000fe200078e00ff */
[----:B------:R-:W-:-:S03]  /*1d10*/  ISETP.GT.U32.AND P6, PT, R2, R110, PT ;  /* 0x0000006e0200720c */ /* 0x000fc60003fc4070 */
[----:B------:R-:W-:Y:S01]  /*1d20*/  IMAD.MOV R11, RZ, RZ, -R8 ;  /* 0x000000ffff0b7224 */ /* 0x000fe200078e0a08 */
[----:B------:R-:W-:Y:S01]  /*1d30*/  LOP3.LUT R8, R4, 0x3e, RZ, 0xfc, !PT ;  /* 0x0000003e04087812 */ /* 0x000fe200078efcff */
[----:B------:R-:W-:Y:S02]  /*1d40*/  IMAD R112, R2, R5, R112 ;  /* 0x0000000502707224 */ /* 0x000fe400078e0270 */
[----:B------:R-:W-:Y:S01]  /*1d50*/  @!P2 IMAD.IADD R102, R102, 0x1, -R2 ;  /* 0x000000016666a824 */ /* 0x000fe200078e0a02 */
[C---:B------:R-:W-:Y:S01]  /*1d60*/  ISETP.GT.U32.AND P2, PT, R2.reuse, R108, PT ;  /* 0x0000006c0200720c */ /* 0x040fe20003f44070 */
[----:B------:R-:W-:Y:S01]  /*1d70*/  IMAD.MOV R9, RZ, RZ, -R9 ;  /* 0x000000ffff097224 */ /* 0x000fe200078e0a09 */
[----:B------:R-:W-:Y:S01]  /*1d80*/  IABS R122, R8 ;  /* 0x00000008007a7213 */ /* 0x000fe20000000000 */
[----:B------:R-:W-:Y:S01]  /*1d90*/  IMAD R114, R2, R11, R114 ;  /* 0x0000000b02727224 */ /* 0x000fe200078e0272 */
[----:B------:R-:W-:Y:S01]  /*1da0*/  LOP3.LUT R11, R4, 0x42, RZ, 0xfc, !PT ;  /* 0x00000042040b7812 */ /* 0x000fe200078efcff */
[----:B------:R-:W-:Y:S01]  /*1db0*/  @!P1 IMAD.MOV R104, RZ, RZ, -R104 ;  /* 0x000000ffff689224 */ /* 0x000fe200078e0a68 */
[C---:B------:R-:W-:Y:S01]  /*1dc0*/  ISETP.GT.U32.AND P1, PT, R2.reuse, R112, PT ;  /* 0x000000700200720c */ /* 0x040fe20003f24070 */
[C---:B------:R-:W-:Y:S01]  /*1dd0*/  IMAD R120, R2.reuse, R9, R120 ;  /* 0x0000000902787224 */ /* 0x040fe200078e0278 */
[----:B------:R-:W-:Y:S01]  /*1de0*/  IABS R126, R11 ;  /* 0x0000000b007e7213 */ /* 0x000fe20000000000 */
[----:B------:R-:W-:Y:S01]  /*1df0*/  @!P4 IMAD.MOV R106, RZ, RZ, -R106 ;  /* 0x000000ffff6ac224 */ /* 0x000fe200078e0a6a */
[----:B------:R-:W-:Y:S01]  /*1e00*/  ISETP.GT.U32.AND P4, PT, R2, R114, PT ;  /* 0x000000720200720c */ /* 0x000fe20003f84070 */
[--C-:B------:R-:W-:Y:S01]  /*1e10*/  @!P6 IMAD.IADD R110, R110, 0x1, -R2.reuse ;  /* 0x000000016e6ee824 */ /* 0x100fe200078e0a02 */
[----:B------:R-:W-:Y:S01]  /*1e20*/  ISETP.GT.U32.AND P6, PT, R2, R120, PT ;  /* 0x000000780200720c */ /* 0x000fe20003fc4070 */
[----:B------:R-:W-:Y:S01]  /*1e30*/  @!P2 IMAD.IADD R108, R108, 0x1, -R2 ;  /* 0x000000016c6ca824 */ /* 0x000fe200078e0a02 */
[----:B------:R-:W-:Y:S01]  /*1e40*/  ISETP.GE.AND P2, PT, R10, RZ, PT ;  /* 0x000000ff0a00720c */ /* 0x000fe20003f46270 */
[----:B------:R-:W-:Y:S01]  /*1e50*/  IMAD.HI.U32 R5, R3, R122, RZ ;  /* 0x0000007a03057227 */ /* 0x000fe200078e00ff */
[----:B------:R-:W-:-:S03]  /*1e60*/  LOP3.LUT R10, R4, 0x40, RZ, 0xfc, !PT ;  /* 0x00000040040a7812 */ /* 0x000fc600078efcff */
[--C-:B------:R-:W-:Y:S01]  /*1e70*/  @!P1 IMAD.IADD R112, R112, 0x1, -R2.reuse ;  /* 0x0000000170709824 */ /* 0x100fe200078e0a02 */
[----:B------:R-:W-:Y:S01]  /*1e80*/  IABS R124, R10 ;  /* 0x0000000a007c7213 */ /* 0x000fe20000000000 */
[----:B------:R-:W-:Y:S01]  /*1e90*/  IMAD.MOV R9, RZ, RZ, -R5 ;  /* 0x000000ffff097224 */ /* 0x000fe200078e0a05 */
[----:B------:R-:W-:Y:S01]  /*1ea0*/  ISETP.GE.AND P1, PT, R14, RZ, PT ;  /* 0x000000ff0e00720c */ /* 0x000fe20003f26270 */
[--C-:B------:R-:W-:Y:S01]  /*1eb0*/  @!P4 IMAD.IADD R114, R114, 0x1, -R2.reuse ;  /* 0x000000017272c824 */ /* 0x100fe200078e0a02 */
[----:B------:R-:W-:Y:S01]  /*1ec0*/  ISETP.GT.U32.AND P4, PT, R2, R112, PT ;  /* 0x000000700200720c */ /* 0x000fe20003f84070 */
[----:B------:R-:W-:Y:S01]  /*1ed0*/  @!P6 IMAD.IADD R120, R120, 0x1, -R2 ;  /* 0x000000017878e824 */ /* 0x000fe200078e0a02 */
[----:B------:R-:W-:Y:S01]  /*1ee0*/  LOP3.LUT R14, R4, 0x46, RZ, 0xfc, !PT ;  /* 0x00000046040e7812 */ /* 0x000fe200078efcff */
[----:B------:R-:W-:Y:S01]  /*1ef0*/  IMAD.HI.U32 R5, R3, R124, RZ ;  /* 0x0000007c03057227 */ /* 0x000fe200078e00ff */
[C---:B------:R-:W-:Y:S02]  /*1f00*/  ISETP.GT.U32.AND P6, PT, R2.reuse, R114, PT ;  /* 0x000000720200720c */ /* 0x040fe40003fc4070 */
[----:B------:R-:W-:Y:S01]  /*1f10*/  IABS R130, R14 ;  /* 0x0000000e00827213 */ /* 0x000fe20000000000 */
[----:B------:R-:W-:Y:S01]  /*1f20*/  @!P5 IMAD.MOV R102, RZ, RZ, -R102 ;  /* 0x000000ffff66d224 */ /* 0x000fe200078e0a66 */
[C---:B------:R-:W-:Y:S01]  /*1f30*/  ISETP.GT.U32.AND P5, PT, R2.reuse, R108, PT ;  /* 0x0000006c0200720c */ /* 0x040fe20003fa4070 */
[----:B------:R-:W-:-:S02]  /*1f40*/  IMAD R122, R2, R9, R122 ;  /* 0x00000009027a7224 */ /* 0x000fc400078e027a */
[----:B------:R-:W-:Y:S02]  /*1f50*/  IMAD.MOV R5, RZ, RZ, -R5 ;  /* 0x000000ffff057224 */ /* 0x000fe400078e0a05 */
[----:B------:R-:W-:Y:S01]  /*1f60*/  @!P4 IADD3 R112, R112, -R2, RZ ;  /* 0x800000027070c210 */ /* 0x000fe20007ffe0ff */
[----:B------:R-:W-:Y:S01]  /*1f70*/  @!P3 IMAD.MOV R110, RZ, RZ, -R110 ;  /* 0x000000ffff6eb224 */ /* 0x000fe200078e0a6e */
[C---:B------:R-:W-:Y:S01]  /*1f80*/  ISETP.GT.U32.AND P4, PT, R2.reuse, R122, PT ;  /* 0x0000007a0200720c */ /* 0x040fe20003f84070 */
[----:B------:R-:W-:Y:S02]  /*1f90*/  IMAD R124, R2, R5, R124 ;  /* 0x00000005027c7224 */ /* 0x000fe400078e027c */
[----:B------:R-:W-:Y:S02]  /*1fa0*/  @!P6 IMAD.IADD R114, R114, 0x1, -R2 ;  /* 0x000000017272e824 */ /* 0x000fe400078e0a02 */
[----:B------:R-:W-:Y:S01]  /*1fb0*/  IMAD.HI.U32 R5, R3, R126, RZ ;  /* 0x0000007e03057227 */ /* 0x000fe200078e00ff */
[----:B------:R-:W-:-:S03]  /*1fc0*/  ISETP.GT.U32.AND P6, PT, R2, R124, PT ;  /* 0x0000007c0200720c */ /* 0x000fc60003fc4070 */
[--C-:B------:R-:W-:Y:S01]  /*1fd0*/  @!P5 IMAD.IADD R108, R108, 0x1, -R2.reuse ;  /* 0x000000016c6cd824 */ /* 0x100fe200078e0a02 */
[----:B------:R-:W-:Y:S01]  /*1fe0*/  ISETP.GE.AND P5, PT, R12, RZ, PT ;  /* 0x000000ff0c00720c */ /* 0x000fe20003fa6270 */
[----:B------:R-:W-:Y:S01]  /*1ff0*/  IMAD.MOV R9, RZ, RZ, -R5 ;  /* 0x000000ffff097224 */ /* 0x000fe200078e0a05 */
[----:B------:R-:W-:Y:S01]  /*2000*/  LOP3.LUT R12, R4, 0x44, RZ, 0xfc, !PT ;  /* 0x00000044040c7812 */ /* 0x000fe200078efcff */
[----:B------:R-:W-:Y:S01]  /*2010*/  @!P4 IMAD.IADD R122, R122, 0x1, -R2 ;  /* 0x000000017a7ac824 */ /* 0x000fe200078e0a02 */
[----:B------:R-:W-:Y:S01]  /*2020*/  ISETP.GE.AND P4, PT, R10, RZ, PT ;  /* 0x000000ff0a00720c */ /* 0x000fe20003f86270 */
[----:B------:R-:W-:Y:S01]  /*2030*/  @!P0 IMAD.MOV R108, RZ, RZ, -R108 ;  /* 0x000000ffff6c8224 */ /* 0x000fe200078e0a6c */
[----:B------:R-:W-:Y:S01]  /*2040*/  IABS R128, R12 ;  /* 0x0000000c00807213 */ /* 0x000fe20000000000 */
[C---:B------:R-:W-:Y:S01]  /*2050*/  IMAD R126, R2.reuse, R9, R126 ;  /* 0x00000009027e7224 */ /* 0x040fe200078e027e */
[----:B------:R-:W-:Y:S01]  /*2060*/  ISETP.GT.U32.AND P0, PT, R2, R120, PT ;  /* 0x000000780200720c */ /* 0x000fe20003f04070 */
[----:B------:R-:W-:Y:S01]  /*2070*/  @!P6 IMAD.IADD R124, R124, 0x1, -R2 ;  /* 0x000000017c7ce824 */ /* 0x000fe200078e0a02 */
[C---:B------:R-:W-:Y:S01]  /*2080*/  ISETP.GT.U32.AND P6, PT, R2.reuse, R122, PT ;  /* 0x0000007a0200720c */ /* 0x040fe20003fc4070 */
[----:B------:R-:W-:Y:S01]  /*2090*/  IMAD.HI.U32 R5, R3, R128, RZ ;  /* 0x0000008003057227 */ /* 0x000fe200078e00ff */
[----:B------:R-:W-:-:S02]  /*20a0*/  ISETP.GT.U32.AND P3, PT, R2, R126, PT ;  /* 0x0000007e0200720c */ /* 0x000fc40003f64070 */
[----:B------:R-:W-:Y:S01]  /*20b0*/  LOP3.LUT R10, R4, 0x4c, RZ, 0xfc, !PT ;  /* 0x0000004c040a7812 */ /* 0x000fe200078efcff */
[----:B------:R-:W-:Y:S02]  /*20c0*/  IMAD.MOV R9, RZ, RZ, -R5 ;  /* 0x000000ffff097224 */ /* 0x000fe400078e0a05 */
[----:B------:R-:W-:Y:S01]  /*20d0*/  @!P2 IMAD.MOV R112, RZ, RZ, -R112 ;  /* 0x000000ffff70a224 */ /* 0x000fe200078e0a70 */
[C---:B------:R-:W-:Y:S01]  /*20e0*/  ISETP.GT.U32.AND P2, PT, R2.reuse, R124, PT ;  /* 0x0000007c0200720c */ /* 0x040fe20003f44070 */
[----:B------:R-:W-:Y:S01]  /*20f0*/  IMAD R128, R2, R9, R128 ;  /* 0x0000000902807224 */ /* 0x000fe200078e0280 */
[----:B------:R-:W-:Y:S01]  /*2100*/  LOP3.LUT R9, R4, 0x4a, RZ, 0xfc, !PT ;  /* 0x0000004a04097812 */ /* 0x000fe200078efcff */
[----:B------:R-:W-:Y:S01]  /*2110*/  IMAD.HI.U32 R5, R3, R130, RZ ;  /* 0x0000008203057227 */ /* 0x000fe200078e00ff */
[----:B------:R-:W-:Y:S02]  /*2120*/  IABS R136, R10 ;  /* 0x0000000a00887213 */ /* 0x000fe40000000000 */
[----:B------:R-:W-:Y:S01]  /*2130*/  IABS R134, R9 ;  /* 0x0000000900867213 */ /* 0x000fe20000000000 */
[--C-:B------:R-:W-:Y:S01]  /*2140*/  @!P6 IMAD.IADD R122, R122, 0x1, -R2.reuse ;  /* 0x000000017a7ae824 */ /* 0x100fe200078e0a02 */
[----:B------:R-:W-:Y:S01]  /*2150*/  ISETP.GT.U32.AND P6, PT, R2, R128, PT ;  /* 0x000000800200720c */ /* 0x000fe20003fc4070 */
[--C-:B------:R-:W-:Y:S01]  /*2160*/  @!P0 IMAD.IADD R120, R120, 0x1, -R2.reuse ;  /* 0x0000000178788824 */ /* 0x100fe200078e0a02 */
[----:B------:R-:W-:Y:S01]  /*2170*/  ISETP.GE.AND P0, PT, R8, RZ, PT ;  /* 0x000000ff0800720c */ /* 0x000fe20003f06270 */
[----:B------:R-:W-:Y:S01]  /*2180*/  IMAD.MOV R5, RZ, RZ, -R5 ;  /* 0x000000ffff057224 */ /* 0x000fe200078e0a05 */
[----:B------:R-:W-:Y:S01]  /*2190*/  LOP3.LUT R8, R4, 0x48, RZ, 0xfc, !PT ;  /* 0x0000004804087812 */ /* 0x000fe200078efcff */
[----:B------:R-:W-:-:S02]  /*21a0*/  @!P3 IMAD.IADD R126, R126, 0x1, -R2 ;  /* 0x000000017e7eb824 */ /* 0x000fc400078e0a02 */
[----:B------:R-:W-:Y:S01]  /*21b0*/  @!P2 IMAD.IADD R124, R124, 0x1, -R2 ;  /* 0x000000017c7ca824 */ /* 0x000fe200078e0a02 */
[----:B------:R-:W-:Y:S01]  /*21c0*/  IABS R132, R8 ;  /* 0x0000000800847213 */ /* 0x000fe20000000000 */
[----:B------:R-:W-:Y:S01]  /*21d0*/  IMAD R130, R2, R5, R130 ;  /* 0x0000000502827224 */ /* 0x000fe200078e0282 */
[----:B------:R-:W-:Y:S01]  /*21e0*/  ISETP.GE.AND P3, PT, R8, RZ, PT ;  /* 0x000000ff0800720c */ /* 0x000fe20003f66270 */
[----:B------:R-:W-:Y:S01]  /*21f0*/  @!P4 IMAD.MOV R124, RZ, RZ, -R124 ;  /* 0x000000ffff7cc224 */ /* 0x000fe200078e0a7c */
[----:B------:R-:W-:Y:S01]  /*2200*/  ISETP.GE.AND P2, PT, R14, RZ, PT ;  /* 0x000000ff0e00720c */ /* 0x000fe20003f46270 */
[----:B------:R-:W-:Y:S01]  /*2210*/  IMAD.HI.U32 R5, R3, R132, RZ ;  /* 0x0000008403057227 */ /* 0x000fe200078e00ff */
[----:B------:R-:W-:Y:S02]  /*2220*/  @!P6 IADD3 R128, R128, -R2, RZ ;  /* 0x800000028080e210 */ /* 0x000fe40007ffe0ff */
[C---:B------:R-:W-:Y:S01]  /*2230*/  ISETP.GT.U32.AND P6, PT, R2.reuse, R126, PT ;  /* 0x0000007e0200720c */ /* 0x040fe20003fc4070 */
[----:B------:R-:W-:Y:S01]  /*2240*/  @!P5 IMAD.MOV R114, RZ, RZ, -R114 ;  /* 0x000000ffff72d224 */ /* 0x000fe200078e0a72 */
[C---:B------:R-:W-:Y:S01]  /*2250*/  ISETP.GT.U32.AND P4, PT, R2.reuse, R130, PT ;  /* 0x000000820200720c */ /* 0x040fe20003f84070 */
[----:B------:R-:W-:Y:S01]  /*2260*/  @!P0 IMAD.MOV R122, RZ, RZ, -R122 ;  /* 0x000000ffff7a8224 */ /* 0x000fe200078e0a7a */
[----:B------:R-:W-:Y:S01]  /*2270*/  ISETP.GE.AND P5, PT, R11, RZ, PT ;  /* 0x000000ff0b00720c */ /* 0x000fe20003fa6270 */
[----:B------:R-:W-:Y:S01]  /*2280*/  IMAD.MOV R5, RZ, RZ, -R5 ;  /* 0x000000ffff057224 */ /* 0x000fe200078e0a05 */
[----:B------:R-:W-:Y:S01]  /*2290*/  ISETP.GT.U32.AND P0, PT, R2, R128, PT ;  /* 0x000000800200720c */ /* 0x000fe20003f04070 */
[----:B------:R-:W-:Y:S01]  /*22a0*/  @!P1 IMAD.MOV R120, RZ, RZ, -R120 ;  /* 0x000000ffff789224 */ /* 0x000fe200078e0a78 */
[----:B------:R-:W-:Y:S01]  /*22b0*/  ISETP.GE.AND P1, PT, R12, RZ, PT ;  /* 0x000000ff0c00720c */ /* 0x000fe20003f26270 */
[----:B------:R-:W-:Y:S01]  /*22c0*/  IMAD R132, R2, R5, R132 ;  /* 0x0000000502847224 */ /* 0x000fe200078e0284 */
[C---:B------:R-:W-:Y:S01]  /*22d0*/  LOP3.LUT R12, R4.reuse, 0x4e, RZ, 0xfc, !PT ;  /* 0x0000004e040c7812 */ /* 0x040fe200078efcff */
[----:B------:R-:W-:Y:S01]  /*22e0*/  IMAD.HI.U32 R5, R3, R134, RZ ;  /* 0x0000008603057227 */ /* 0x000fe200078e00ff */
[----:B------:R-:W-:-:S02]  /*22f0*/  LOP3.LUT R14, R4, 0x54, RZ, 0xfc, !PT ;  /* 0x00000054040e7812 */ /* 0x000fc400078efcff */
[----:B------:R-:W-:Y:S01]  /*2300*/  IABS R138, R12 ;  /* 0x0000000c008a7213 */ /* 0x000fe20000000000 */
[--C-:B------:R-:W-:Y:S01]  /*2310*/  @!P6 IMAD.IADD R126, R126, 0x1, -R2.reuse ;  /* 0x000000017e7ee824 */ /* 0x100fe200078e0a02 */
[----:B------:R-:W-:Y:S01]  /*2320*/  ISETP.GT.U32.AND P6, PT, R2, R132, PT ;  /* 0x000000840200720c */ /* 0x000fe20003fc4070 */
[----:B------:R-:W-:Y:S01]  /*2330*/  @!P4 IMAD.IADD R130, R130, 0x1, -R2 ;  /* 0x000000018282c824 */ /* 0x000fe200078e0a02 */
[----:B------:R-:W-:Y:S01]  /*2340*/  ISETP.GE.AND P4, PT, R10, RZ, PT ;  /* 0x000000ff0a00720c */ /* 0x000fe20003f86270 */
[----:B------:R-:W-:Y:S01]  /*2350*/  @!P5 IMAD.MOV R126, RZ, RZ, -R126 ;  /* 0x000000ffff7ed224 */ /* 0x000fe200078e0a7e */
[----:B------:R-:W-:Y:S01]  /*2360*/  LOP3.LUT R10, R4, 0x50, RZ, 0xfc, !PT ;  /* 0x00000050040a7812 */ /* 0x000fe200078efcff */
[----:B------:R-:W-:Y:S01]  /*2370*/  @!P0 IMAD.IADD R128, R128, 0x1, -R2 ;  /* 0x0000000180808824 */ /* 0x000fe200078e0a02 */
[----:B------:R-:W-:Y:S01]  /*2380*/  ISETP.GT.U32.AND P5, PT, R2, R130, PT ;  /* 0x000000820200720c */ /* 0x000fe20003fa4070 */
[----:B------:R-:W-:Y:S01]  /*2390*/  IMAD.HI.U32 R8, R3, R136, RZ ;  /* 0x0000008803087227 */ /* 0x000fe200078e00ff */
[----:B------:R-:W-:-:S02]  /*23a0*/  ISETP.GE.AND P0, PT, R9, RZ, PT ;  /* 0x000000ff0900720c */ /* 0x000fc40003f06270 */
[----:B------:R-:W-:Y:S01]  /*23b0*/  IABS R140, R10 ;  /* 0x0000000a008c7213 */ /* 0x000fe20000000000 */
[----:B------:R-:W-:Y:S01]  /*23c0*/  IMAD.MOV R9, RZ, RZ, -R5 ;  /* 0x000000ffff097224 */ /* 0x000fe200078e0a05 */
[----:B------:R-:W-:Y:S01]  /*23d0*/  IABS R144, R14 ;  /* 0x0000000e00907213 */ /* 0x000fe20000000000 */
[----:B------:R-:W-:Y:S02]  /*23e0*/  IMAD.MOV R11, RZ, RZ, -R8 ;  /* 0x000000ffff0b7224 */ /* 0x000fe400078e0a08 */
[----:B------:R-:W-:Y:S02]  /*23f0*/  IMAD R134, R2, R9, R134 ;  /* 0x0000000902867224 */ /* 0x000fe400078e0286 */
[----:B------:R-:W-:Y:S02]  /*2400*/  @!P6 IMAD.IADD R132, R132, 0x1, -R2 ;  /* 0x000000018484e824 */ /* 0x000fe400078e0a02 */
[----:B------:R-:W-:Y:S01]  /*2410*/  IMAD R136, R2, R11, R136 ;  /* 0x0000000b02887224 */ /* 0x000fe200078e0288 */
[----:B------:R-:W-:Y:S01]  /*2420*/  LOP3.LUT R11, R4, 0x52, RZ, 0xfc, !PT ;  /* 0x00000052040b7812 */ /* 0x000fe200078efcff */
[----:B------:R-:W-:Y:S01]  /*2430*/  @!P1 IMAD.MOV R128, RZ, RZ, -R128 ;  /* 0x000000ffff809224 */ /* 0x000fe200078e0a80 */
[----:B------:R-:W-:Y:S01]  /*2440*/  ISETP.GT.U32.AND P1, PT, R2, R134, PT ;  /* 0x000000860200720c */ /* 0x000fe20003f24070 */
[----:B------:R-:W-:Y:S01]  /*2450*/  @!P5 IMAD.IADD R130, R130, 0x1, -R2 ;  /* 0x000000018282d824 */ /* 0x000fe200078e0a02 */
[C---:B------:R-:W-:Y:S01]  /*2460*/  ISETP.GT.U32.AND P6, PT, R2.reuse, R132, PT ;  /* 0x000000840200720c */ /* 0x040fe20003fc4070 */
[----:B------:R-:W-:Y:S01]  /*2470*/  IMAD.HI.U32 R5, R3, R138, RZ ;  /* 0x0000008a03057227 */ /* 0x000fe200078e00ff */
[----:B------:R-:W-:-:S02]  /*2480*/  ISETP.GT.U32.AND P5, PT, R2, R136, PT ;  /* 0x000000880200720c */ /* 0x000fc40003fa4070 */
[----:B------:R-:W-:Y:S01]  /*2490*/  IABS R146, R11 ;  /* 0x0000000b00927213 */ /* 0x000fe20000000000 */
[----:B------:R-:W-:Y:S02]  /*24a0*/  IMAD.MOV R5, RZ, RZ, -R5 ;  /* 0x000000ffff057224 */ /* 0x000fe400078e0a05 */
[----:B------:R-:W-:Y:S02]  /*24b0*/  @!P2 IMAD.MOV R130, RZ, RZ, -R130 ;  /* 0x000000ffff82a224 */ /* 0x000fe400078e0a82 */
[----:B------:R-:W-:Y:S02]  /*24c0*/  IMAD R138, R2, R5, R138 ;  /* 0x00000005028a7224 */ /* 0x000fe400078e028a */
[----:B------:R-:W-:Y:S01]  /*24d0*/  @!P1 IADD3 R134, R134, -R2, RZ ;  /* 0x8000000286869210 */ /* 0x000fe20007ffe0ff */
[C---:B------:R-:W-:Y:S01]  /*24e0*/  IMAD.HI.U32 R5, R3.reuse, R140, RZ ;  /* 0x0000008c03057227 */ /* 0x040fe200078e00ff */
[----:B------:R-:W-:Y:S02]  /*24f0*/  ISETP.GE.AND P1, PT, R12, RZ, PT ;  /* 0x000000ff0c00720c */ /* 0x000fe40003f26270 */
[----:B------:R-:W-:Y:S01]  /*2500*/  LOP3.LUT R12, R4, 0x68, RZ, 0xfc, !PT ;  /* 0x00000068040c7812 */ /* 0x000fe200078efcff */
[--C-:B------:R-:W-:Y:S01]  /*2510*/  @!P6 IMAD.IADD R132, R132, 0x1, -R2.reuse ;  /* 0x000000018484e824 */ /* 0x100fe200078e0a02 */
[----:B------:R-:W-:Y:S01]  /*2520*/  ISETP.GT.U32.AND P6, PT, R2, R138, PT ;  /* 0x0000008a0200720c */ /* 0x000fe20003fc4070 */
[----:B------:R-:W-:Y:S01]  /*2530*/  @!P5 IMAD.IADD R136, R136, 0x1, -R2 ;  /* 0x000000018888d824 */ /* 0x000fe200078e0a02 */
[----:B------:R-:W-:Y:S01]  /*2540*/  ISETP.GT.U32.AND P5, PT, R2, R134, PT ;  /* 0x000000860200720c */ /* 0x000fe20003fa4070 */
[----:B------:R-:W-:Y:S01]  /*2550*/  IMAD.MOV R5, RZ, RZ, -R5 ;  /* 0x000000ffff057224 */ /* 0x000fe200078e0a05 */
[----:B------:R-:W-:Y:S01]  /*2560*/  IABS R164, R12 ;  /* 0x0000000c00a47213 */ /* 0x000fe20000000000 */
[----:B------:R-:W-:-:S04]  /*2570*/  IMAD.HI.U32 R8, R3, R146, RZ ;  /* 0x0000009203087227 */ /* 0x000fc800078e00ff */
[----:B------:R-:W-:Y:S02]  /*2580*/  IMAD R140, R2, R5, R140 ;  /* 0x00000005028c7224 */ /* 0x000fe400078e028c */
[----:B------:R-:W-:Y:S02]  /*2590*/  IMAD.MOV R9, RZ, RZ, -R8 ;  /* 0x000000ffff097224 */ /* 0x000fe400078e0a08 */
[--C-:B------:R-:W-:Y:S01]  /*25a0*/  @!P6 IMAD.IADD R138, R138, 0x1, -R2.reuse ;  /* 0x000000018a8ae824 */ /* 0x100fe200078e0a02 */
[----:B------:R-:W-:Y:S01]  /*25b0*/  ISETP.GT.U32.AND P6, PT, R2, R136, PT ;  /* 0x000000880200720c */ /* 0x000fe20003fc4070 */
[----:B------:R-:W-:Y:S01]  /*25c0*/  @!P5 IMAD.IADD R134, R134, 0x1, -R2 ;  /* 0x000000018686d824 */ /* 0x000fe200078e0a02 */
[C---:B------:R-:W-:Y:S01]  /*25d0*/  ISETP.GT.U32.AND P5, PT, R2.reuse, R140, PT ;  /* 0x0000008c0200720c */ /* 0x040fe20003fa4070 */
[----:B------:R-:W-:Y:S01]  /*25e0*/  IMAD.HI.U32 R8, R3, R142, RZ ;  /* 0x0000008e03087227 */ /* 0x000fe200078e00ff */
[----:B------:R-:W-:-:S03]  /*25f0*/  ISETP.GT.U32.AND P2, PT, R2, R138, PT ;  /* 0x0000008a0200720c */ /* 0x000fc60003f44070 */
[----:B------:R-:W-:Y:S02]  /*2600*/  IMAD R146, R2, R9, R146 ;  /* 0x0000000902927224 */ /* 0x000fe400078e0292 */
[----:B------:R-:W-:Y:S01]  /*2610*/  IMAD.MOV R9, RZ, RZ, -R8 ;  /* 0x000000ffff097224 */ /* 0x000fe200078e0a08 */
[----:B------:R-:W-:Y:S01]  /*2620*/  LOP3.LUT R8, R4, 0x5a, RZ, 0xfc, !PT ;  /* 0x0000005a04087812 */ /* 0x000fe200078efcff */
[----:B------:R-:W-:Y:S01]  /*2630*/  @!P3 IMAD.MOV R132, RZ, RZ, -R132 ;  /* 0x000000ffff84b224 */ /* 0x000fe200078e0a84 */
[----:B------:R-:W-:Y:S01]  /*2640*/  ISETP.GE.AND P3, PT, R10, RZ, PT ;  /* 0x000000ff0a00720c */ /* 0x000fe20003f66270 */
[----:B------:R-:W-:Y:S01]  /*2650*/  @!P6 IMAD.IADD R136, R136, 0x1, -R2 ;  /* 0x000000018888e824 */ /* 0x000fe200078e0a02 */
[C---:B------:R-:W-:Y:S01]  /*2660*/  ISETP.GT.U32.AND P6, PT, R2.reuse, R146, PT ;  /* 0x000000920200720c */ /* 0x040fe20003fc4070 */
[----:B------:R-:W-:Y:S01]  /*2670*/  IMAD R142, R2, R9, R142 ;  /* 0x00000009028e7224 */ /* 0x000fe200078e028e */
[----:B------:R-:W-:Y:S01]  /*2680*/  LOP3.LUT R10, R4, 0x58, RZ, 0xfc, !PT ;  /* 0x00000058040a7812 */ /* 0x000fe200078efcff */
[----:B------:R-:W-:Y:S01]  /*2690*/  @!P5 IMAD.IADD R140, R140, 0x1, -R2 ;  /* 0x000000018c8cd824 */ /* 0x000fe200078e0a02 */
[----:B------:R-:W-:Y:S01]  /*26a0*/  IABS R150, R8 ;  /* 0x0000000800967213 */ /* 0x000fe20000000000 */
[----:B------:R-:W-:Y:S01]  /*26b0*/  IMAD.HI.U32 R5, R3, R144, RZ ;  /* 0x0000009003057227 */ /* 0x000fe200078e00ff */
[----:B------:R-:W-:-:S02]  /*26c0*/  IABS R148, R10 ;  /* 0x0000000a00947213 */ /* 0x000fc40000000000 */
[----:B------:R-:W-:Y:S01]  /*26d0*/  LOP3.LUT R9, R4, 0x60, RZ, 0xfc, !PT ;  /* 0x0000006004097812 */ /* 0x000fe200078efcff */
[----:B------:R-:W-:Y:S01]  /*26e0*/  @!P0 IMAD.MOV R134, RZ, RZ, -R134 ;  /* 0x000000ffff868224 */ /* 0x000fe200078e0a86 */
[C---:B------:R-:W-:Y:S01]  /*26f0*/  ISETP.GT.U32.AND P0, PT, R2.reuse, R140, PT ;  /* 0x0000008c0200720c */ /* 0x040fe20003f04070 */
[----:B------:R-:W-:Y:S01]  /*2700*/  @!P4 IMAD.MOV R136, RZ, RZ, -R136 ;  /* 0x000000ffff88c224 */ /* 0x000fe200078e0a88 */
[----:B------:R-:W-:Y:S01]  /*2710*/  ISETP.GT.U32.AND P4, PT, R2, R142, PT ;  /* 0x0000008e0200720c */ /* 0x000fe20003f84070 */
[----:B------:R-:W-:Y:S01]  /*2720*/  IMAD.MOV R5, RZ, RZ, -R5 ;  /* 0x000000ffff057224 */ /* 0x000fe200078e0a05 */
[----:B------:R-:W-:Y:S01]  /*2730*/  IABS R156, R9 ;  /* 0x00000009009c7213 */ /* 0x000fe20000000000 */
[----:B------:R-:W-:Y:S02]  /*2740*/  @!P6 IMAD.IADD R146, R146, 0x1, -R2 ;  /* 0x000000019292e824 */ /* 0x000fe400078e0a02 */
[C---:B------:R-:W-:Y:S02]  /*2750*/  IMAD R144, R2.reuse, R5, R144 ;  /* 0x0000000502907224 */ /* 0x040fe400078e0290 */
[----:B------:R-:W-:Y:S01]  /*2760*/  IMAD.HI.U32 R5, R3, R148, RZ ;  /* 0x0000009403057227 */ /* 0x000fe200078e00ff */
[----:B------:R-:W-:-:S02]  /*2770*/  ISETP.GT.U32.AND P6, PT, R2, R146, PT ;  /* 0x000000920200720c */ /* 0x000fc40003fc4070 */
[----:B------:R-:W-:Y:S01]  /*2780*/  ISETP.GT.U32.AND P5, PT, R2, R144, PT ;  /* 0x000000900200720c */ /* 0x000fe20003fa4070 */
[--C-:B------:R-:W-:Y:S01]  /*2790*/  @!P0 IMAD.IADD R140, R140, 0x1, -R2.reuse ;  /* 0x000000018c8c8824 */ /* 0x100fe200078e0a02 */
[----:B------:R-:W-:Y:S01]  /*27a0*/  IADD3 R5, -R5, RZ, RZ ;  /* 0x000000ff05057210 */ /* 0x000fe20007ffe1ff */
[----:B------:R-:W-:Y:S01]  /*27b0*/  @!P4 IMAD.IADD R142, R142, 0x1, -R2 ;  /* 0x000000018e8ec824 */ /* 0x000fe200078e0a02 */
[----:B------:R-:W-:Y:S01]  /*27c0*/  ISETP.GE.AND P0, PT, R15, RZ, PT ;  /* 0x000000ff0f00720c */ /* 0x000fe20003f06270 */
[----:B------:R-:W-:Y:S01]  /*27d0*/  @!P3 IMAD.MOV R140, RZ, RZ, -R140 ;  /* 0x000000ffff8cb224 */ /* 0x000fe200078e0a8c */
[----:B------:R-:W-:Y:S01]  /*27e0*/  ISETP.GE.AND P4, PT, R10, RZ, PT ;  /* 0x000000ff0a00720c */ /* 0x000fe20003f86270 */
[C---:B------:R-:W-:Y:S01]  /*27f0*/  IMAD R148, R2.reuse, R5, R148 ;  /* 0x0000000502947224 */ /* 0x040fe200078e0294 */
[----:B------:R-:W-:Y:S01]  /*2800*/  ISETP.GT.U32.AND P3, PT, R2, R142, PT ;  /* 0x0000008e0200720c */ /* 0x000fe20003f64070 */
[----:B------:R-:W-:Y:S01]  /*2810*/  IMAD.HI.U32 R5, R3, R150, RZ ;  /* 0x0000009603057227 */ /* 0x000fe200078e00ff */
[----:B------:R-:W-:-:S02]  /*2820*/  LOP3.LUT R10, R4, 0x62, RZ, 0xfc, !PT ;  /* 0x00000062040a7812 */ /* 0x000fc400078efcff */
[----:B------:R-:W-:Y:S01]  /*2830*/  LOP3.LUT R15, R4, 0x6c, RZ, 0xfc, !PT ;  /* 0x0000006c040f7812 */ /* 0x000fe200078efcff */
[----:B------:R-:W-:Y:S01]  /*2840*/  IMAD.MOV R5, RZ, RZ, -R5 ;  /* 0x000000ffff057224 */ /* 0x000fe200078e0a05 */
[----:B------:R-:W-:Y:S01]  /*2850*/  IABS R158, R10 ;  /* 0x0000000a009e7213 */ /* 0x000fe20000000000 */
[----:B------:R-:W-:Y:S01]  /*2860*/  @!P6 IMAD.IADD R146, R146, 0x1, -R2 ;  /* 0x000000019292e824 */ /* 0x000fe200078e0a02 */
[C---:B------:R-:W-:Y:S01]  /*2870*/  ISETP.GT.U32.AND P6, PT, R2.reuse, R148, PT ;  /* 0x000000940200720c */ /* 0x040fe20003fc4070 */
[----:B------:R-:W-:Y:S01]  /*2880*/  IMAD R150, R2, R5, R150 ;  /* 0x0000000502967224 */ /* 0x000fe200078e0296 */
[----:B------:R-:W-:Y:S01]  /*2890*/  LOP3.LUT R5, R4, 0x5c, RZ, 0xfc, !PT ;  /* 0x0000005c04057812 */ /* 0x000fe200078efcff */
[--C-:B------:R-:W-:Y:S01]  /*28a0*/  @!P5 IMAD.IADD R144, R144, 0x1, -R2.reuse ;  /* 0x000000019090d824 */ /* 0x100fe200078e0a02 */
[----:B------:R-:W-:Y:S01]  /*28b0*/  IABS R168, R15 ;  /* 0x0000000f00a87213 */ /* 0x000fe20000000000 */
[--C-:B------:R-:W-:Y:S01]  /*28c0*/  @!P3 IMAD.IADD R142, R142, 0x1, -R2.reuse ;  /* 0x000000018e8eb824 */ /* 0x100fe200078e0a02 */
[----:B------:R-:W-:Y:S01]  /*28d0*/  ISETP.GT.U32.AND P3, PT, R2, R150, PT ;  /* 0x000000960200720c */ /* 0x000fe20003f64070 */
[----:B------:R-:W-:Y:S01]  /*28e0*/  @!P2 IMAD.IADD R138, R138, 0x1, -R2 ;  /* 0x000000018a8aa824 */ /* 0x000fe200078e0a02 */
[----:B------:R-:W-:Y:S01]  /*28f0*/  ISETP.GT.U32.AND P5, PT, R2, R144, PT ;  /* 0x000000900200720c */ /* 0x000fe20003fa4070 */
[----:B------:R-:W-:Y:S01]  /*2900*/  @!P0 IMAD.MOV R142, RZ, RZ, -R142 ;  /* 0x000000ffff8e8224 */ /* 0x000fe200078e0a8e */
[----:B------:R-:W-:Y:S01]  /*2910*/  ISETP.GE.AND P2, PT, R11, RZ, PT ;  /* 0x000000ff0b00720c */ /* 0x000fe20003f46270 */
[----:B------:R-:W-:Y:S01]  /*2920*/  @!P1 IMAD.MOV R138, RZ, RZ, -R138 ;  /* 0x000000ffff8a9224 */ /* 0x000fe200078e0a8a */
[----:B------:R-:W-:Y:S01]  /*2930*/  ISETP.GE.AND P1, PT, R14, RZ, PT ;  /* 0x000000ff0e00720c */ /* 0x000fe20003f26270 */
[----:B------:R-:W-:Y:S01]  /*2940*/  @!P6 IMAD.IADD R148, R148, 0x1, -R2 ;  /* 0x000000019494e824 */ /* 0x000fe200078e0a02 */
[----:B------:R-:W-:-:S02]  /*2950*/  IABS R152, R5 ;  /* 0x0000000500987213 */ /* 0x000fc40000000000 */
[----:B------:R-:W-:Y:S02]  /*2960*/  ISETP.GE.AND P0, PT, R9, RZ, PT ;  /* 0x000000ff0900720c */ /* 0x000fe40003f06270 */
[----:B------:R-:W-:Y:S01]  /*2970*/  ISETP.GT.U32.AND P6, PT, R2, R148, PT ;  /* 0x000000940200720c */ /* 0x000fe20003fc4070 */
[--C-:B------:R-:W-:Y:S01]  /*2980*/  @!P3 IMAD.IADD R150, R150, 0x1, -R2.reuse ;  /* 0x000000019696b824 */ /* 0x100fe200078e0a02 */
[----:B------:R-:W-:Y:S01]  /*2990*/  LOP3.LUT R14, R4, 0x6a, RZ, 0xfc, !PT ;  /* 0x0000006a040e7812 */ /* 0x000fe200078efcff */
[----:B------:R-:W-:Y:S01]  /*29a0*/  @!P5 IMAD.IADD R144, R144, 0x1, -R2 ;  /* 0x000000019090d824 */ /* 0x000fe200078e0a02 */
[----:B------:R-:W-:Y:S01]  /*29b0*/  ISETP.GE.AND P5, PT, R8, RZ, PT ;  /* 0x000000ff0800720c */ /* 0x000fe20003fa6270 */
[----:B------:R-:W-:Y:S01]  /*29c0*/  @!P2 IMAD.MOV R146, RZ, RZ, -R146 ;  /* 0x000000ffff92a224 */ /* 0x000fe200078e0a92 */
[----:B------:R-:W-:Y:S01]  /*29d0*/  LOP3.LUT R8, R4, 0x5e, RZ, 0xfc, !PT ;  /* 0x0000005e04087812 */ /* 0x000fe200078efcff */
[----:B------:R-:W-:Y:S01]  /*29e0*/  @!P1 IMAD.MOV R144, RZ, RZ, -R144 ;  /* 0x000000ffff909224 */ /* 0x000fe200078e0a90 */
[----:B------:R-:W-:Y:S01]  /*29f0*/  ISETP.GE.AND P2, PT, R5, RZ, PT ;  /* 0x000000ff0500720c */ /* 0x000fe20003f46270 */
[----:B------:R-:W-:Y:S01]  /*2a00*/  IMAD.HI.U32 R5, R3, R152, RZ ;  /* 0x0000009803057227 */ /* 0x000fe200078e00ff */
[----:B------:R-:W-:-:S02]  /*2a10*/  ISETP.GT.U32.AND P3, PT, R2, R150, PT ;  /* 0x000000960200720c */ /* 0x000fc40003f64070 */
[----:B------:R-:W-:Y:S01]  /*2a20*/  ISETP.GE.AND P1, PT, R8, RZ, PT ;  /* 0x000000ff0800720c */ /* 0x000fe20003f26270 */
[----:B------:R-:W-:Y:S01]  /*2a30*/  IMAD.MOV R9, RZ, RZ, -R5 ;  /* 0x000000ffff097224 */ /* 0x000fe200078e0a05 */
[----:B------:R-:W-:Y:S01]  /*2a40*/  IABS R154, R8 ;  /* 0x00000008009a7213 */ /* 0x000fe20000000000 */
[----:B------:R-:W-:Y:S01]  /*2a50*/  IMAD.HI.U32 R8, R3, R156, RZ ;  /* 0x0000009c03087227 */ /* 0x000fe200078e00ff */
[----:B------:R-:W-:Y:S02]  /*2a60*/  @!P6 IADD3 R148, R148, -R2, RZ ;  /* 0x800000029494e210 */ /* 0x000fe40007ffe0ff */
[----:B------:R-:W-:Y:S01]  /*2a70*/  ISETP.GE.AND P6, PT, R10, RZ, PT ;  /* 0x000000ff0a00720c */ /* 0x000fe20003fc6270 */
[----:B------:R-:W-:Y:S01]  /*2a80*/  IMAD R152, R2, R9, R152 ;  /* 0x0000000902987224 */ /* 0x000fe200078e0298 */
[----:B------:R-:W-:Y:S01]  /*2a90*/  LOP3.LUT R10, R4, 0x64, RZ, 0xfc, !PT ;  /* 0x00000064040a7812 */ /* 0x000fe200078efcff */
[----:B------:R-:W-:Y:S01]  /*2aa0*/  IMAD.MOV R11, RZ, RZ, -R8 ;  /* 0x000000ffff0b7224 */ /* 0x000fe200078e0a08 */
[----:B------:R-:W-:Y:S01]  /*2ab0*/  IABS R166, R14 ;  /* 0x0000000e00a67213 */ /* 0x000fe20000000000 */
[----:B------:R-:W-:Y:S01]  /*2ac0*/  @!P4 IMAD.MOV R148, RZ, RZ, -R148 ;  /* 0x000000ffff94c224 */ /* 0x000fe200078e0a94 */
[----:B------:R-:W-:Y:S01]  /*2ad0*/  ISETP.GT.U32.AND P4, PT, R2, R152, PT ;  /* 0x000000980200720c */ /* 0x000fe20003f84070 */
[----:B------:R-:W-:Y:S01]  /*2ae0*/  @!P3 IMAD.IADD R150, R150, 0x1, -R2 ;  /* 0x000000019696b824 */ /* 0x000fe200078e0a02 */
[----:B------:R-:W-:Y:S01]  /*2af0*/  IABS R160, R10 ;  /* 0x0000000a00a07213 */ /* 0x000fe20000000000 */
[----:B------:R-:W-:Y:S01]  /*2b00*/  IMAD R156, R2, R11, R156 ;  /* 0x0000000b029c7224 */ /* 0x000fe200078e029c */
[----:B------:R-:W-:Y:S01]  /*2b10*/  LOP3.LUT R11, R4, 0x66, RZ, 0xfc, !PT ;  /* 0x00000066040b7812 */ /* 0x000fe200078efcff */
[----:B------:R-:W-:-:S02]  /*2b20*/  @!P5 IMAD.MOV R150, RZ, RZ, -R150 ;  /* 0x000000ffff96d224 */ /* 0x000fc400078e0a96 */
[C---:B------:R-:W-:Y:S01]  /*2b30*/  IMAD.HI.U32 R5, R3.reuse, R154, RZ ;  /* 0x0000009a03057227 */ /* 0x040fe200078e00ff */
[----:B------:R-:W-:Y:S02]  /*2b40*/  ISETP.GT.U32.AND P5, PT, R2, R156, PT ;  /* 0x0000009c0200720c */ /* 0x000fe40003fa4070 */
[----:B------:R-:W-:Y:S01]  /*2b50*/  IABS R162, R11 ;  /* 0x0000000b00a27213 */ /* 0x000fe20000000000 */
[----:B------:R-:W-:Y:S02]  /*2b60*/  IMAD.MOV R9, RZ, RZ, -R5 ;  /* 0x000000ffff097224 */ /* 0x000fe400078e0a05 */
[----:B------:R-:W-:Y:S02]  /*2b70*/  @!P4 IMAD.IADD R152, R152, 0x1, -R2 ;  /* 0x000000019898c824 */ /* 0x000fe400078e0a02 */
[----:B------:R-:W-:-:S03]  /*2b80*/  IMAD.HI.U32 R5, R3, R158, RZ ;  /* 0x0000009e03057227 */ /* 0x000fc600078e00ff */
[C---:B------:R-:W-:Y:S01]  /*2b90*/  ISETP.GT.U32.AND P4, PT, R2.reuse, R152, PT ;  /* 0x000000980200720c */ /* 0x040fe20003f84070 */
[----:B------:R-:W-:Y:S02]  /*2ba0*/  IMAD R154, R2, R9, R154 ;  /* 0x00000009029a7224 */ /* 0x000fe400078e029a */
[----:B------:R-:W-:Y:S02]  /*2bb0*/  @!P5 IMAD.IADD R156, R156, 0x1, -R2 ;  /* 0x000000019c9cd824 */ /* 0x000fe400078e0a02 */
[----:B------:R-:W-:Y:S01]  /*2bc0*/  IMAD.MOV R5, RZ, RZ, -R5 ;  /* 0x000000ffff057224 */ /* 0x000fe200078e0a05 */
[C---:B------:R-:W-:Y:S01]  /*2bd0*/  ISETP.GT.U32.AND P3, PT, R2.reuse, R154, PT ;  /* 0x0000009a0200720c */ /* 0x040fe20003f64070 */
[----:B------:R-:W-:Y:S01]  /*2be0*/  IMAD.HI.U32 R8, R3, R162, RZ ;  /* 0x000000a203087227 */ /* 0x000fe200078e00ff */
[----:B------:R-:W-:-:S03]  /*2bf0*/  ISETP.GT.U32.AND P5, PT, R2, R156, PT ;  /* 0x0000009c0200720c */ /* 0x000fc60003fa4070 */
[----:B------:R-:W-:Y:S02]  /*2c00*/  IMAD R158, R2, R5, R158 ;  /* 0x00000005029e7224 */ /* 0x000fe400078e029e */
[----:B------:R-:W-:Y:S02]  /*2c10*/  IMAD.MOV R9, RZ, RZ, -R8 ;  /* 0x000000ffff097224 */ /* 0x000fe400078e0a08 */
[----:B------:R-:W-:Y:S01]  /*2c20*/  @!P4 IMAD.IADD R152, R152, 0x1, -R2 ;  /* 0x000000019898c824 */ /* 0x000fe200078e0a02 */
[C---:B------:R-:W-:Y:S01]  /*2c30*/  ISETP.GT.U32.AND P4, PT, R2.reuse, R158, PT ;  /* 0x0000009e0200720c */ /* 0x040fe20003f84070 */
[----:B------:R-:W-:Y:S02]  /*2c40*/  IMAD R162, R2, R9, R162 ;  /* 0x0000000902a27224 */ /* 0x000fe400078e02a2 */
[--C-:B------:R-:W-:Y:S02]  /*2c50*/  @!P3 IMAD.IADD R154, R154, 0x1, -R2.reuse ;  /* 0x000000019a9ab824 */ /* 0x100fe400078e0a02 */
[----:B------:R-:W-:Y:S01]  /*2c60*/  @!P5 IMAD.IADD R156, R156, 0x1, -R2 ;  /* 0x000000019c9cd824 */ /* 0x000fe200078e0a02 */
[C---:B------:R-:W-:Y:S01]  /*2c70*/  ISETP.GT.U32.AND P5, PT, R2.reuse, R162, PT ;  /* 0x000000a20200720c */ /* 0x040fe20003fa4070 */
[----:B------:R-:W-:Y:S01]  /*2c80*/  IMAD.HI.U32 R5, R3, R160, RZ ;  /* 0x000000a003057227 */ /* 0x000fe200078e00ff */
[----:B------:R-:W-:-:S03]  /*2c90*/  ISETP.GT.U32.AND P3, PT, R2, R154, PT ;  /* 0x0000009a0200720c */ /* 0x000fc60003f64070 */
[----:B------:R-:W-:Y:S02]  /*2ca0*/  IMAD.MOV R5, RZ, RZ, -R5 ;  /* 0x000000ffff057224 */ /* 0x000fe400078e0a05 */
[----:B------:R-:W-:Y:S02]  /*2cb0*/  @!P4 IMAD.IADD R158, R158, 0x1, -R2 ;  /* 0x000000019e9ec824 */ /* 0x000fe400078e0a02 */
[C---:B------:R-:W-:Y:S02]  /*2cc0*/  IMAD R160, R2.reuse, R5, R160 ;  /* 0x0000000502a07224 */ /* 0x040fe400078e02a0 */
[----:B------:R-:W-:Y:S01]  /*2cd0*/  IMAD.HI.U32 R5, R3, R164, RZ ;  /* 0x000000a403057227 */ /* 0x000fe200078e00ff */
[----:B------:R-:W-:-:S03]  /*2ce0*/  ISETP.GT.U32.AND P4, PT, R2, R158, PT ;  /* 0x0000009e0200720c */ /* 0x000fc60003f84070 */
[----:B------:R-:W-:Y:S01]  /*2cf0*/  @!P5 IMAD.IADD R162, R162, 0x1, -R2 ;  /* 0x00000001a2a2d824 */ /* 0x000fe200078e0a02 */
[----:B------:R-:W-:Y:S01]  /*2d00*/  @!P3 IADD3 R154, R154, -R2, RZ ;  /* 0x800000029a9ab210 */ /* 0x000fe20007ffe0ff */
[----:B------:R-:W-:Y:S01]  /*2d10*/  IMAD.MOV R5, RZ, RZ, -R5 ;  /* 0x000000ffff057224 */ /* 0x000fe200078e0a05 */
[C---:B------:R-:W-:Y:S01]  /*2d20*/  ISETP.GT.U32.AND P3, PT, R2.reuse, R160, PT ;  /* 0x000000a00200720c */ /* 0x040fe20003f64070 */
[----:B------:R-:W-:Y:S01]  /*2d30*/  IMAD.HI.U32 R8, R3, R166, RZ ;  /* 0x000000a603087227 */ /* 0x000fe200078e00ff */
[----:B------:R-:W-:-:S03]  /*2d40*/  ISETP.GT.U32.AND P5, PT, R2, R162, PT ;  /* 0x000000a20200720c */ /* 0x000fc60003fa4070 */
[----:B------:R-:W-:Y:S02]  /*2d50*/  IMAD R164, R2, R5, R164 ;  /* 0x0000000502a47224 */ /* 0x000fe400078e02a4 */
[----:B------:R-:W-:-:S04]  /*2d60*/  IMAD.HI.U32 R5, R3, R168, RZ ;  /* 0x000000a803057227 */ /* 0x000fc800078e00ff */
[----:B------:R-:W-:Y:S01]  /*2d70*/  IMAD.MOV R9, RZ, RZ, -R8 ;  /* 0x000000ffff097224 */ /* 0x000fe200078e0a08 */
[----:B------:R-:W-:Y:S01]  /*2d80*/  LOP3.LUT R8, R4, 0x6e, RZ, 0xfc, !PT ;  /* 0x0000006e04087812 */ /* 0x000fe200078efcff */
[----:B------:R-:W-:Y:S02]  /*2d90*/  IMAD.MOV R5, RZ, RZ, -R5 ;  /* 0x000000ffff057224 */ /* 0x000fe400078e0a05 */
[----:B------:R-:W-:Y:S01]  /*2da0*/  IMAD R166, R2, R9, R166 ;  /* 0x0000000902a67224 */ /* 0x000fe200078e02a6 */
[----:B------:R-:W-:Y:S01]  /*2db0*/  IABS R170, R8 ;  /* 0x0000000800aa7213 */ /* 0x000fe20000000000 */
[----:B------:R-:W-:Y:S01]  /*2dc0*/  @!P4 IMAD.IADD R158, R158, 0x1, -R2 ;  /* 0x000000019e9ec824 */ /* 0x000fe200078e0a02 */
[C---:B------:R-:W-:Y:S01]  /*2dd0*/  ISETP.GT.U32.AND P4, PT, R2.reuse, R164, PT ;  /* 0x000000a40200720c */ /* 0x040fe20003f84070 */
[C---:B------:R-:W-:Y:S02]  /*2de0*/  IMAD R168, R2.reuse, R5, R168 ;  /* 0x0000000502a87224 */ /* 0x040fe400078e02a8 */
[----:B------:R-:W-:Y:S01]  /*2df0*/  @!P6 IMAD.MOV R158, RZ, RZ, -R158 ;  /* 0x000000ffff9ee224 */ /* 0x000fe200078e0a9e */
[----:B------:R-:W-:Y:S01]  /*2e00*/  ISETP.GT.U32.AND P6, PT, R2, R166, PT ;  /* 0x000000a60200720c */ /* 0x000fe20003fc4070 */
[--C-:B------:R-:W-:Y:S01]  /*2e10*/  @!P5 IMAD.IADD R162, R162, 0x1, -R2.reuse ;  /* 0x00000001a2a2d824 */ /* 0x100fe200078e0a02 */
[----:B------:R-:W-:Y:S01]  /*2e20*/  ISETP.GT.U32.AND P5, PT, R2, R168, PT ;  /* 0x000000a80200720c */ /* 0x000fe20003fa4070 */
[----:B------:R-:W-:Y:S01]  /*2e30*/  @!P3 IMAD.IADD R160, R160, 0x1, -R2 ;  /* 0x00000001a0a0b824 */ /* 0x000fe200078e0a02 */
[----:B------:R-:W-:Y:S01]  /*2e40*/  ISETP.GE.AND P3, PT, R11, RZ, PT ;  /* 0x000000ff0b00720c */ /* 0x000fe20003f66270 */
[----:B------:R-:W-:Y:S01]  /*2e50*/  @!P1 IMAD.MOV R154, RZ, RZ, -R154 ;  /* 0x000000ffff9a9224 */ /* 0x000fe200078e0a9a */
[----:B------:R-:W-:Y:S01]  /*2e60*/  LOP3.LUT R11, R4, 0x72, RZ, 0xfc, !PT ;  /* 0x00000072040b7812 */ /* 0x000fe200078efcff */
[----:B------:R-:W-:Y:S01]  /*2e70*/  @!P2 IMAD.MOV R152, RZ, RZ, -R152 ;  /* 0x000000ffff98a224 */ /* 0x000fe200078e0a98 */
[----:B------:R-:W-:Y:S01]  /*2e80*/  ISETP.GT.U32.AND P1, PT, R2, R160, PT ;  /* 0x000000a00200720c */ /* 0x000fe20003f24070 */
[----:B------:R-:W-:Y:S01]  /*2e90*/  IMAD.HI.U32 R5, R3, R170, RZ ;  /* 0x000000aa03057227 */ /* 0x000fe200078e00ff */
[----:B------:R-:W-:-:S02]  /*2ea0*/  ISETP.GE.AND P2, PT, R10, RZ, PT ;  /* 0x000000ff0a00720c */ /* 0x000fc40003f46270 */
[----:B------:R-:W-:Y:S01]  /*2eb0*/  LOP3.LUT R10, R4, 0x70, RZ, 0xfc, !PT ;  /* 0x00000070040a7812 */ /* 0x000fe200078efcff */
[--C-:B------:R-:W-:Y:S01]  /*2ec0*/  @!P6 IMAD.IADD R166, R166, 0x1, -R2.reuse ;  /* 0x00000001a6a6e824 */ /* 0x100fe200078e0a02 */
[----:B------:R-:W-:Y:S01]  /*2ed0*/  @!P4 IADD3 R164, R164, -R2, RZ ;  /* 0x80000002a4a4c210 */ /* 0x000fe20007ffe0ff */
[----:B------:R-:W-:Y:S01]  /*2ee0*/  @!P5 IMAD.IADD R168, R168, 0x1, -R2 ;  /* 0x00000001a8a8d824 */ /* 0x000fe200078e0a02 */
[----:B------:R-:W-:Y:S01]  /*2ef0*/  IABS R172, R10 ;  /* 0x0000000a00ac7213 */ /* 0x000fe20000000000 */
[----:B------:R-:W-:Y:S01]  /*2f00*/  IMAD.MOV R9, RZ, RZ, -R5 ;  /* 0x000000ffff097224 */ /* 0x000fe200078e0a05 */
[C---:B------:R-:W-:Y:S01]  /*2f10*/  ISETP.GT.U32.AND P6, PT, R2.reuse, R164, PT ;  /* 0x000000a40200720c */ /* 0x040fe20003fc4070 */
[----:B------:R-:W-:Y:S01]  /*2f20*/  @!P0 IMAD.MOV R156, RZ, RZ, -R156 ;  /* 0x000000ffff9c8224 */ /* 0x000fe200078e0a9c */
[----:B------:R-:W-:Y:S01]  /*2f30*/  ISETP.GT.U32.AND P5, PT, R2, R168, PT ;  /* 0x000000a80200720c */ /* 0x000fe20003fa4070 */
[----:B------:R-:W-:Y:S01]  /*2f40*/  @!P1 IMAD.IADD R160, R160, 0x1, -R2 ;  /* 0x00000001a0a09824 */ /* 0x000fe200078e0a02 */
[----:B------:R-:W-:Y:S01]  /*2f50*/  ISETP.GE.AND P0, PT, R12, RZ, PT ;  /* 0x000000ff0c00720c */ /* 0x000fe20003f06270 */
[----:B------:R-:W-:Y:S01]  /*2f60*/  IMAD.HI.U32 R5, R3, R172, RZ ;  /* 0x000000ac03057227 */ /* 0x000fe200078e00ff */
[----:B------:R-:W-:-:S02]  /*2f70*/  LOP3.LUT R12, R4, 0x74, RZ, 0xfc, !PT ;  /* 0x00000074040c7812 */ /* 0x000fc400078efcff */
[----:B------:R-:W-:Y:S01]  /*2f80*/  IABS R174, R11 ;  /* 0x0000000b00ae7213 */ /* 0x000fe20000000000 */
[----:B------:R-:W-:Y:S01]  /*2f90*/  @!P2 IMAD.MOV R160, RZ, RZ, -R160 ;  /* 0x000000ffffa0a224 */ /* 0x000fe200078e0aa0 */
[C---:B------:R-:W-:Y:S01]  /*2fa0*/  ISETP.GT.U32.AND P2, PT, R2.reuse, R166, PT ;  /* 0x000000a60200720c */ /* 0x040fe20003f44070 */
[----:B------:R-:W-:Y:S01]  /*2fb0*/  IMAD R170, R2, R9, R170 ;  /* 0x0000000902aa7224 */ /* 0x000fe200078e02aa */
[----:B------:R-:W-:Y:S01]  /*2fc0*/  IABS R176, R12 ;  /* 0x0000000c00b07213 */ /* 0x000fe20000000000 */
[----:B------:R-:W-:Y:S01]  /*2fd0*/  IMAD.MOV R5, RZ, RZ, -R5 ;  /* 0x000000ffff057224 */ /* 0x000fe200078e0a05 */
[----:B------:R-:W-:Y:S01]  /*2fe0*/  ISETP.GE.AND P1, PT, R14, RZ, PT ;  /* 0x000000ff0e00720c */ /* 0x000fe20003f26270 */
[----:B------:R-:W-:Y:S01]  /*2ff0*/  @!P6 IMAD.IADD R164, R164, 0x1, -R2 ;  /* 0x00000001a4a4e824 */ /* 0x000fe200078e0a02 */
[C---:B------:R-:W-:Y:S01]  /*3000*/  ISETP.GT.U32.AND P6, PT, R2.reuse, R170, PT ;  /* 0x000000aa0200720c */ /* 0x040fe20003fc4070 */
[----:B------:R-:W-:Y:S01]  /*3010*/  IMAD R172, R2, R5, R172 ;  /* 0x0000000502ac7224 */ /* 0x000fe200078e02ac */
[----:B------:R-:W-:Y:S01]  /*3020*/  LOP3.LUT R14, R4, 0x76, RZ, 0xfc, !PT ;  /* 0x00000076040e7812 */ /* 0x000fe200078efcff */
[----:B------:R-:W-:Y:S01]  /*3030*/  @!P5 IMAD.IADD R168, R168, 0x1, -R2 ;  /* 0x00000001a8a8d824 */ /* 0x000fe200078e0a02 */
[----:B------:R-:W-:Y:S01]  /*3040*/  ISETP.GE.AND P4, PT, R15, RZ, PT ;  /* 0x000000ff0f00720c */ /* 0x000fe20003f86270 */
[----:B------:R-:W-:Y:S01]  /*3050*/  IMAD.HI.U32 R5, R3, R174, RZ ;  /* 0x000000ae03057227 */ /* 0x000fe200078e00ff */
[----:B------:R-:W-:-:S02]  /*3060*/  ISETP.GT.U32.AND P5, PT, R2, R172, PT ;  /* 0x000000ac0200720c */ /* 0x000fc40003fa4070 */
[----:B------:R-:W-:Y:S01]  /*3070*/  IABS R178, R14 ;  /* 0x0000000e00b27213 */ /* 0x000fe20000000000 */
[--C-:B------:R-:W-:Y:S01]  /*3080*/  @!P2 IMAD.IADD R166, R166, 0x1, -R2.reuse ;  /* 0x00000001a6a6a824 */ /* 0x100fe200078e0a02 */
[----:B------:R-:W-:Y:S01]  /*3090*/  ISETP.GE.AND P2, PT, R8, RZ, PT ;  /* 0x000000ff0800720c */ /* 0x000fe20003f46270 */
[----:B------:R-:W-:Y:S01]  /*30a0*/  IMAD.HI.U32 R8, R3, R176, RZ ;  /* 0x000000b003087227 */ /* 0x000fe200078e00ff */
[----:B------:R-:W-:Y:S02]  /*30b0*/  LOP3.LUT R15, R4, 0x86, RZ, 0xfc, !PT ;  /* 0x00000086040f7812 */ /* 0x000fe400078efcff */
[----:B------:R-:W-:Y:S01]  /*30c0*/  @!P1 IADD3 R166, -R166, RZ, RZ ;  /* 0x000000ffa6a69210 */ /* 0x000fe20007ffe1ff */
[----:B------:R-:W-:Y:S01]  /*30d0*/  @!P6 IMAD.IADD R170, R170, 0x1, -R2 ;  /* 0x00000001aaaae824 */ /* 0x000fe200078e0a02 */
[----:B------:R-:W-:Y:S01]  /*30e0*/  ISETP.GE.AND P6, PT, R10, RZ, PT ;  /* 0x000000ff0a00720c */ /* 0x000fe20003fc6270 */
[----:B------:R-:W-:Y:S01]  /*30f0*/  IMAD.MOV R9, RZ, RZ, -R8 ;  /* 0x000000ffff097224 */ /* 0x000fe200078e0a08 */
[----:B------:R-:W-:Y:S01]  /*3100*/  LOP3.LUT R10, R4, 0x78, RZ, 0xfc, !PT ;  /* 0x00000078040a7812 */ /* 0x000fe200078efcff */
[----:B------:R-:W-:Y:S01]  /*3110*/  @!P5 IMAD.IADD R172, R172, 0x1, -R2 ;  /* 0x00000001acacd824 */ /* 0x000fe200078e0a02 */
[----:B------:R-:W-:Y:S01]  /*3120*/  IABS R194, R15 ;  /* 0x0000000f00c27213 */ /* 0x000fe20000000000 */
[----:B------:R-:W-:Y:S01]  /*3130*/  @!P3 IMAD.MOV R162, RZ, RZ, -R162 ;  /* 0x000000ffffa2b224 */ /* 0x000fe200078e0aa2 */
[C---:B------:R-:W-:Y:S01]  /*3140*/  ISETP.GT.U32.AND P3, PT, R2.reuse, R170, PT ;  /* 0x000000aa0200720c */ /* 0x040fe20003f64070 */
[----:B------:R-:W-:Y:S01]  /*3150*/  IMAD.MOV R5, RZ, RZ, -R5 ;  /* 0x000000ffff057224 */ /* 0x000fe200078e0a05 */
[----:B------:R-:W-:Y:S01]  /*3160*/  IABS R182, R10 ;  /* 0x0000000a00b67213 */ /* 0x000fe20000000000 */
[----:B------:R-:W-:-:S02]  /*3170*/  IMAD R176, R2, R9, R176 ;  /* 0x0000000902b07224 */ /* 0x000fc400078e02b0 */
[----:B------:R-:W-:Y:S01]  /*3180*/  @!P0 IMAD.MOV R164, RZ, RZ, -R164 ;  /* 0x000000ffffa48224 */ /* 0x000fe200078e0aa4 */
[C---:B------:R-:W-:Y:S01]  /*3190*/  ISETP.GT.U32.AND P0, PT, R2.reuse, R172, PT ;  /* 0x000000ac0200720c */ /* 0x040fe20003f04070 */
[C---:B------:R-:W-:Y:S01]  /*31a0*/  IMAD R174, R2.reuse, R5, R174 ;  /* 0x0000000502ae7224 */ /* 0x040fe200078e02ae */
[----:B------:R-:W-:Y:S01]  /*31b0*/  ISETP.GT.U32.AND P1, PT, R2, R176, PT ;  /* 0x000000b00200720c */ /* 0x000fe20003f24070 */
[----:B------:R-:W-:-:S03]  /*31c0*/  IMAD.HI.U32 R5, R3, R178, RZ ;  /* 0x000000b203057227 */ /* 0x000fc600078e00ff */
[----:B------:R-:W-:Y:S01]  /*31d0*/  ISETP.GT.U32.AND P5, PT, R2, R174, PT ;  /* 0x000000ae0200720c */ /* 0x000fe20003fa4070 */
[----:B------:R-:W-:-:S04]  /*31e0*/  IMAD.HI.U32 R8, R3, R182, RZ ;  /* 0x000000b603087227 */ /* 0x000fc800078e00ff */
[----:B------:R-:W-:Y:S02]  /*31f0*/  IMAD.MOV R5, RZ, RZ, -R5 ;  /* 0x000000ffff057224 */ /* 0x000fe400078e0a05 */
[----:B------:R-:W-:Y:S01]  /*3200*/  @!P3 IMAD.IADD R170, R170, 0x1, -R2 ;  /* 0x00000001aaaab824 */ /* 0x000fe200078e0a02 */
[----:B------:R-:W-:Y:S01]  /*3210*/  ISETP.GE.AND P3, PT, R12, RZ, PT ;  /* 0x000000ff0c00720c */ /* 0x000fe20003f66270 */
[----:B------:R-:W-:Y:S01]  /*3220*/  IMAD.MOV R9, RZ, RZ, -R8 ;  /* 0x000000ffff097224 */ /* 0x000fe200078e0a08 */
[----:B------:R-:W-:Y:S01]  /*3230*/  LOP3.LUT R8, R4, 0x7a, RZ, 0xfc, !PT ;  /* 0x0000007a04087812 */ /* 0x000fe200078efcff */
[----:B------:R-:W-:Y:S01]  /*3240*/  IMAD R178, R2, R5, R178 ;  /* 0x0000000502b27224 */ /* 0x000fe200078e02b2 */
[----:B------:R-:W-:Y:S01]  /*3250*/  LOP3.LUT R12, R4, 0x82, RZ, 0xfc, !PT ;  /* 0x00000082040c7812 */ /* 0x000fe200078efcff */
[----:B------:R-:W-:Y:S01]  /*3260*/  @!P0 IMAD.IADD R172, R172, 0x1, -R2 ;  /* 0x00000001acac8824 */ /* 0x000fe200078e0a02 */
[----:B------:R-:W-:Y:S01]  /*3270*/  IABS R180, R8 ;  /* 0x0000000800b47213 */ /* 0x000fe20000000000 */
[----:B------:R-:W-:Y:S01]  /*3280*/  IMAD R182, R2, R9, R182 ;  /* 0x0000000902b67224 */ /* 0x000fe200078e02b6 */
[----:B------:R-:W-:Y:S01]  /*3290*/  ISETP.GE.AND P0, PT, R14, RZ, PT ;  /* 0x000000ff0e00720c */ /* 0x000fe20003f06270 */
[----:B------:R-:W-:Y:S01]  /*32a0*/  @!P2 IMAD.MOV R170, RZ, RZ, -R170 ;  /* 0x000000ffffaaa224 */ /* 0x000fe200078e0aaa */
[----:B------:R-:W-:Y:S01]  /*32b0*/  ISETP.GT.U32.AND P2, PT, R2, R178, PT ;  /* 0x000000b20200720c */ /* 0x000fe20003f44070 */
[----:B------:R-:W-:Y:S01]  /*32c0*/  @!P1 IMAD.IADD R176, R176, 0x1, -R2 ;  /* 0x00000001b0b09824 */ /* 0x000fe200078e0a02 */
[----:B------:R-:W-:Y:S01]  /*32d0*/  LOP3.LUT R14, R4, 0x84, RZ, 0xfc, !PT ;  /* 0x00000084040e7812 */ /* 0x000fe200078efcff */
[----:B------:R-:W-:Y:S01]  /*32e0*/  @!P6 IMAD.MOV R172, RZ, RZ, -R172 ;  /* 0x000000fffface224 */ /* 0x000fe200078e0aac */
[C---:B------:R-:W-:Y:S01]  /*32f0*/  ISETP.GT.U32.AND P6, PT, R2.reuse, R182, PT ;  /* 0x000000b60200720c */ /* 0x040fe20003fc4070 */
[----:B------:R-:W-:Y:S01]  /*3300*/  @!P4 IMAD.MOV R168, RZ, RZ, -R168 ;  /* 0x000000ffffa8c224 */ /* 0x000fe200078e0aa8 */
[----:B------:R-:W-:Y:S01]  /*3310*/  ISETP.GT.U32.AND P1, PT, R2, R176, PT ;  /* 0x000000b00200720c */ /* 0x000fe20003f24070 */
[----:B------:R-:W-:Y:S01]  /*3320*/  @!P5 IMAD.IADD R174, R174, 0x1, -R2 ;  /* 0x00000001aeaed824 */ /* 0x000fe200078e0a02 */
[----:B------:R-:W-:Y:S01]  /*3330*/  ISETP.GE.AND P4, PT, R11, RZ, PT ;  /* 0x000000ff0b00720c */ /* 0x000fe20003f86270 */
[----:B------:R-:W-:Y:S01]  /*3340*/  IMAD.HI.U32 R5, R3, R180, RZ ;  /* 0x000000b403057227 */ /* 0x000fe200078e00ff */
[----:B------:R-:W-:-:S02]  /*3350*/  LOP3.LUT R11, R4, 0x7c, RZ, 0xfc, !PT ;  /* 0x0000007c040b7812 */ /* 0x000fc400078efcff */
[----:B------:R-:W-:Y:S01]  /*3360*/  ISETP.GT.U32.AND P5, PT, R2, R174, PT ;  /* 0x000000ae0200720c */ /* 0x000fe20003fa4070 */
[--C-:B------:R-:W-:Y:S01]  /*3370*/  @!P2 IMAD.IADD R178, R178, 0x1, -R2.reuse ;  /* 0x00000001b2b2a824 */ /* 0x100fe200078e0a02 */
[----:B------:R-:W-:Y:S01]  /*3380*/  IABS R184, R11 ;  /* 0x0000000b00b87213 */ /* 0x000fe20000000000 */
[----:B------:R-:W-:Y:S01]  /*3390*/  IMAD.MOV R5, RZ, RZ, -R5 ;  /* 0x000000ffff057224 */ /* 0x000fe200078e0a05 */
[----:B------:R-:W-:Y:S01]  /*33a0*/  IABS R188, R14 ;  /* 0x0000000e00bc7213 */ /* 0x000fe20000000000 */
[--C-:B------:R-:W-:Y:S01]  /*33b0*/  @!P6 IMAD.IADD R182, R182, 0x1, -R2.reuse ;  /* 0x00000001b6b6e824 */ /* 0x100fe200078e0a02 */
[----:B------:R-:W-:Y:S01]  /*33c0*/  ISETP.GT.U32.AND P2, PT, R2, R178, PT ;  /* 0x000000b20200720c */ /* 0x000fe20003f44070 */
[----:B------:R-:W-:Y:S01]  /*33d0*/  @!P1 IMAD.IADD R176, R176, 0x1, -R2 ;  /* 0x00000001b0b09824 */ /* 0x000fe200078e0a02 */
[----:B------:R-:W-:Y:S01]  /*33e0*/  ISETP.GE.AND P1, PT, R8, RZ, PT ;  /* 0x000000ff0800720c */ /* 0x000fe20003f26270 */
[----:B------:R-:W-:Y:S01]  /*33f0*/  IMAD.HI.U32 R8, R3, R184, RZ ;  /* 0x000000b803087227 */ /* 0x000fe200078e00ff */
[----:B------:R-:W-:-:S02]  /*3400*/  ISETP.GT.U32.AND P6, PT, R2, R182, PT ;  /* 0x000000b60200720c */ /* 0x000fc40003fc4070 */
[----:B------:R-:W-:Y:S01]  /*3410*/  IABS R186, R12 ;  /* 0x0000000c00ba7213 */ /* 0x000fe20000000000 */
[----:B------:R-:W-:Y:S01]  /*3420*/  IMAD R180, R2, R5, R180 ;  /* 0x0000000502b47224 */ /* 0x000fe200078e02b4 */
[----:B------:R-:W-:Y:S01]  /*3430*/  IADD3 R9, -R8, RZ, RZ ;  /* 0x000000ff08097210 */ /* 0x000fe20007ffe1ff */
[----:B------:R-:W-:Y:S01]  /*3440*/  @!P5 IMAD.IADD R174, R174, 0x1, -R2 ;  /* 0x00000001aeaed824 */ /* 0x000fe200078e0a02 */
[----:B------:R-:W-:Y:S01]  /*3450*/  ISETP.GE.AND P5, PT, R10, RZ, PT ;  /* 0x000000ff0a00720c */ /* 0x000fe20003fa6270 */
[----:B------:R-:W-:Y:S01]  /*3460*/  IMAD.HI.U32 R8, R3, R186, RZ ;  /* 0x000000ba03087227 */ /* 0x000fe200078e00ff */
[----:B------:R-:W-:-:S03]  /*3470*/  LOP3.LUT R10, R4, 0x7e, RZ, 0xfc, !PT ;  /* 0x0000007e040a7812 */ /* 0x000fc600078efcff */
[----:B------:R-:W-:Y:S01]  /*3480*/  IMAD R184, R2, R9, R184 ;  /* 0x0000000902b87224 */ /* 0x000fe200078e02b8 */
[----:B------:R-:W-:Y:S01]  /*3490*/  IABS R190, R10 ;  /* 0x0000000a00be7213 */ /* 0x000fe20000000000 */
[--C-:B------:R-:W-:Y:S01]  /*34a0*/  @!P2 IMAD.IADD R178, R178, 0x1, -R2.reuse ;  /* 0x00000001b2b2a824 */ /* 0x100fe200078e0a02 */
[----:B------:R-:W-:Y:S01]  /*34b0*/  ISETP.GT.U32.AND P2, PT, R2, R180, PT ;  /* 0x000000b40200720c */ /* 0x000fe20003f44070 */
[----:B------:R-:W-:Y:S01]  /*34c0*/  @!P6 IMAD.IADD R182, R182, 0x1, -R2 ;  /* 0x00000001b6b6e824 */ /* 0x000fe200078e0a02 */
[----:B------:R-:W-:Y:S01]  /*34d0*/  ISETP.GT.U32.AND P6, PT, R2, R184, PT ;  /* 0x000000b80200720c */ /* 0x000fe20003fc4070 */
[----:B------:R-:W-:Y:S01]  /*34e0*/  @!P4 IMAD.MOV R174, RZ, RZ, -R174 ;  /* 0x000000ffffaec224 */ /* 0x000fe200078e0aae */
[----:B------:R-:W-:Y:S01]  /*34f0*/  ISETP.GE.AND P4, PT, R11, RZ, PT ;  /* 0x000000ff0b00720c */ /* 0x000fe20003f86270 */
[----:B------:R-:W-:Y:S01]  /*3500*/  IMAD.HI.U32 R5, R3, R190, RZ ;  /* 0x000000be03057227 */ /* 0x000fe200078e00ff */
[----:B------:R-:W-:-:S03]  /*3510*/  LOP3.LUT R11, R4, 0x80, RZ, 0xfc, !PT ;  /* 0x00000080040b7812 */ /* 0x000fc600078efcff */
[----:B------:R-:W-:Y:S01]  /*3520*/  IMAD.MOV R5, RZ, RZ, -R5 ;  /* 0x000000ffff057224 */ /* 0x000fe200078e0a05 */
[----:B------:R-:W-:Y:S01]  /*3530*/  IABS R192, R11 ;  /* 0x0000000b00c07213 */ /* 0x000fe20000000000 */
[----:B------:R-:W-:Y:S02]  /*3540*/  IMAD.MOV R9, RZ, RZ, -R8 ;  /* 0x000000ffff097224 */ /* 0x000fe400078e0a08 */
[--C-:B------:R-:W-:Y:S02]  /*3550*/  @!P2 IMAD.IADD R180, R180, 0x1, -R2.reuse ;  /* 0x00000001b4b4a824 */ /* 0x100fe400078e0a02 */
[----:B------:R-:W-:Y:S02]  /*3560*/  @!P6 IMAD.IADD R184, R184, 0x1, -R2 ;  /* 0x00000001b8b8e824 */ /* 0x000fe400078e0a02 */
[C---:B------:R-:W-:Y:S01]  /*3570*/  IMAD R190, R2.reuse, R5, R190 ;  /* 0x0000000502be7224 */ /* 0x040fe200078e02be */
[----:B------:R-:W-:Y:S01]  /*3580*/  ISETP.GT.U32.AND P6, PT, R2, R180, PT ;  /* 0x000000b40200720c */ /* 0x000fe20003fc4070 */
[----:B------:R-:W-:-:S03]  /*3590*/  IMAD.HI.U32 R5, R3, R192, RZ ;  /* 0x000000c003057227 */ /* 0x000fc600078e00ff */
[C---:B------:R-:W-:Y:S01]  /*35a0*/  ISETP.GT.U32.AND P2, PT, R2.reuse, R190, PT ;  /* 0x000000be0200720c */ /* 0x040fe20003f44070 */
[----:B------:R-:W-:Y:S02]  /*35b0*/  IMAD.MOV R5, RZ, RZ, -R5 ;  /* 0x000000ffff057224 */ /* 0x000fe400078e0a05 */
[C---:B------:R-:W-:Y:S02]  /*35c0*/  IMAD R186, R2.reuse, R9, R186 ;  /* 0x0000000902ba7224 */ /* 0x040fe400078e02ba */
[----:B------:R-:W-:Y:S02]  /*35d0*/  IMAD R192, R2, R5, R192 ;  /* 0x0000000502c07224 */ /* 0x000fe400078e02c0 */
[----:B------:R-:W-:-:S04]  /*35e0*/  IMAD.HI.U32 R5, R3, R188, RZ ;  /* 0x000000bc03057227 */ /* 0x000fc800078e00ff */
[--C-:B------:R-:W-:Y:S01]  /*35f0*/  @!P6 IMAD.IADD R180, R180, 0x1, -R2.reuse ;  /* 0x00000001b4b4e824 */ /* 0x100fe200078e0a02 */
[----:B------:R-:W-:Y:S01]  /*3600*/  ISETP.GT.U32.AND P6, PT, R2, R192, PT ;  /* 0x000000c00200720c */ /* 0x000fe20003fc4070 */
[----:B------:R-:W-:Y:S01]  /*3610*/  @!P2 IMAD.IADD R190, R190, 0x1, -R2 ;  /* 0x00000001bebea824 */ /* 0x000fe200078e0a02 */
[C---:B------:R-:W-:Y:S01]  /*3620*/  ISETP.GT.U32.AND P2, PT, R2.reuse, R184, PT ;  /* 0x000000b80200720c */ /* 0x040fe20003f44070 */
[----:B------:R-:W-:Y:S02]  /*3630*/  IMAD.MOV R5, RZ, RZ, -R5 ;  /* 0x000000ffff057224 */ /* 0x000fe400078e0a05 */
[----:B------:R-:W-:Y:S01]  /*3640*/  @!P0 IMAD.MOV R178, RZ, RZ, -R178 ;  /* 0x000000ffffb28224 */ /* 0x000fe200078e0ab2 */
[C---:B------:R-:W-:Y:S01]  /*3650*/  ISETP.GT.U32.AND P0, PT, R2.reuse, R190, PT ;  /* 0x000000be0200720c */ /* 0x040fe20003f04070 */
[C---:B------:R-:W-:Y:S02]  /*3660*/  IMAD R188, R2.reuse, R5, R188 ;  /* 0x0000000502bc7224 */ /* 0x040fe400078e02bc */
[----:B------:R-:W-:Y:S01]  /*3670*/  @!P1 IMAD.MOV R180, RZ, RZ, -R180 ;  /* 0x000000ffffb49224 */ /* 0x000fe200078e0ab4 */
[----:B------:R-:W-:Y:S01]  /*3680*/  ISETP.GT.U32.AND P1, PT, R2, R186, PT ;  /* 0x000000ba0200720c */ /* 0x000fe20003f24070 */
[----:B------:R-:W-:Y:S01]  /*3690*/  @!P3 IMAD.MOV R176, RZ, RZ, -R176 ;  /* 0x000000ffffb0b224 */ /* 0x000fe200078e0ab0 */
[----:B------:R-:W-:Y:S01]  /*36a0*/  ISETP.GE.AND P3, PT, R10, RZ, PT ;  /* 0x000000ff0a00720c */ /* 0x000fe20003f66270 */
[--C-:B------:R-:W-:Y:S01]  /*36b0*/  @!P6 IMAD.IADD R192, R192, 0x1, -R2.reuse ;  /* 0x00000001c0c0e824 */ /* 0x100fe200078e0a02 */
[----:B------:R-:W-:Y:S01]  /*36c0*/  ISETP.GT.U32.AND P6, PT, R2, R188, PT ;  /* 0x000000bc0200720c */ /* 0x000fe20003fc4070 */
[----:B------:R-:W-:Y:S01]  /*36d0*/  @!P2 IMAD.IADD R184, R184, 0x1, -R2 ;  /* 0x00000001b8b8a824 */ /* 0x000fe200078e0a02 */
[----:B------:R-:W-:Y:S01]  /*36e0*/  LOP3.LUT R10, R4, 0x88, RZ, 0xfc, !PT ;  /* 0x00000088040a7812 */ /* 0x000fe200078efcff */
[----:B------:R-:W-:Y:S01]  /*36f0*/  IMAD.HI.U32 R8, R3, R194, RZ ;  /* 0x000000c203087227 */ /* 0x000fe200078e00ff */
[----:B------:R-:W-:-:S02]  /*3700*/  ISETP.GE.AND P2, PT, R12, RZ, PT ;  /* 0x000000ff0c00720c */ /* 0x000fc40003f46270 */
[----:B------:R-:W-:Y:S01]  /*3710*/  IABS R198, R10 ;  /* 0x0000000a00c67213 */ /* 0x000fe20000000000 */
[----:B------:R-:W-:Y:S01]  /*3720*/  @!P4 IMAD.MOV R184, RZ, RZ, -R184 ;  /* 0x000000ffffb8c224 */ /* 0x000fe200078e0ab8 */
[----:B------:R-:W-:Y:S01]  /*3730*/  ISETP.GT.U32.AND P4, PT, R2, R192, PT ;  /* 0x000000c00200720c */ /* 0x000fe20003f84070 */
[--C-:B------:R-:W-:Y:S01]  /*3740*/  @!P0 IMAD.IADD R190, R190, 0x1, -R2.reuse ;  /* 0x00000001bebe8824 */ /* 0x100fe200078e0a02 */
[----:B------:R-:W-:Y:S01]  /*3750*/  IADD3 R9, -R8, RZ, RZ ;  /* 0x000000ff08097210 */ /* 0x000fe20007ffe1ff */
[--C-:B------:R-:W-:Y:S01]  /*3760*/  @!P1 IMAD.IADD R186, R186, 0x1, -R2.reuse ;  /* 0x00000001baba9824 */ /* 0x100fe200078e0a02 */
[----:B------:R-:W-:Y:S01]  /*3770*/  ISETP.GE.AND P0, PT, R14, RZ, PT ;  /* 0x000000ff0e00720c */ /* 0x000fe20003f06270 */
[----:B------:R-:W-:Y:S01]  /*3780*/  @!P6 IMAD.IADD R188, R188, 0x1, -R2 ;  /* 0x00000001bcbce824 */ /* 0x000fe200078e0a02 */
[----:B------:R-:W-:Y:S01]  /*3790*/  LOP3.LUT R14, R4, 0x8c, RZ, 0xfc, !PT ;  /* 0x0000008c040e7812 */ /* 0x000fe200078efcff */
[C---:B------:R-:W-:Y:S01]  /*37a0*/  IMAD R194, R2.reuse, R9, R194 ;  /* 0x0000000902c27224 */ /* 0x040fe200078e02c2 */
[C---:B------:R-:W-:Y:S01]  /*37b0*/  ISETP.GT.U32.AND P1, PT, R2.reuse, R186, PT ;  /* 0x000000ba0200720c */ /* 0x040fe20003f24070 */
[----:B------:R-:W-:Y:S01]  /*37c0*/  IMAD.HI.U32 R5, R3, R198, RZ ;  /* 0x000000c603057227 */ /* 0x000fe200078e00ff */
[----:B------:R-:W-:-:S02]  /*37d0*/  ISETP.GT.U32.AND P6, PT, R2, R188, PT ;  /* 0x000000bc0200720c */ /* 0x000fc40003fc4070 */
[----:B------:R-:W-:Y:S01]  /*37e0*/  IABS R200, R14 ;  /* 0x0000000e00c87213 */ /* 0x000fe20000000000 */
[----:B------:R-:W-:Y:S01]  /*37f0*/  @!P4 IMAD.IADD R192, R192, 0x1, -R2 ;  /* 0x00000001c0c0c824 */ /* 0x000fe200078e0a02 */
[----:B------:R-:W-:Y:S01]  /*3800*/  ISETP.GT.U32.AND P4, PT, R2, R194, PT ;  /* 0x000000c20200720c */ /* 0x000fe20003f84070 */
[----:B------:R-:W-:Y:S01]  /*3810*/  IMAD.MOV R5, RZ, RZ, -R5 ;  /* 0x000000ffff057224 */ /* 0x000fe200078e0a05 */
[----:B------:R-:W-:Y:S01]  /*3820*/  LOP3.LUT R12, R4, 0x8a, RZ, 0xfc, !PT ;  /* 0x0000008a040c7812 */ /* 0x000fe200078efcff */
[----:B------:R-:W-:-:S03]  /*3830*/  IMAD.HI.U32 R8, R3, R200, RZ ;  /* 0x000000c803087227 */ /* 0x000fc600078e00ff */
[----:B------:R-:W-:Y:S01]  /*3840*/  IABS R196, R12 ;  /* 0x0000000c00c47213 */ /* 0x000fe20000000000 */
[----:B------:R-:W-:Y:S02]  /*3850*/  IMAD R198, R2, R5, R198 ;  /* 0x0000000502c67224 */ /* 0x000fe400078e02c6 */
[----:B------:R-:W-:Y:S01]  /*3860*/  @!P5 IMAD.MOV R182, RZ, RZ, -R182 ;  /* 0x000000ffffb6d224 */ /* 0x000fe200078e0ab6 */
[----:B------:R-:W-:Y:S01]  /*3870*/  ISETP.GE.AND P5, PT, R11, RZ, PT ;  /* 0x000000ff0b00720c */ /* 0x000fe20003fa6270 */
[----:B------:R-:W-:Y:S01]  /*3880*/  @!P6 IMAD.IADD R188, R188, 0x1, -R2 ;  /* 0x00000001bcbce824 */ /* 0x000fe200078e0a02 */
[----:B------:R-:W-:Y:S01]  /*3890*/  ISETP.GT.U32.AND P6, PT, R2, R198, PT ;  /* 0x000000c60200720c */ /* 0x000fe20003fc4070 */
[----:B------:R-:W-:Y:S01]  /*38a0*/  IMAD.MOV R11, RZ, RZ, -R8 ;  /* 0x000000ffff0b7224 */ /* 0x000fe200078e0a08 */
[----:B------:R-:W-:Y:S01]  /*38b0*/  @!P4 IADD3 R194, R194, -R2, RZ ;  /* 0x80000002c2c2c210 */ /* 0x000fe20007ffe0ff */
[----:B------:R-:W-:Y:S01]  /*38c0*/  @!P1 IMAD.IADD R186, R186, 0x1, -R2 ;  /* 0x00000001baba9824 */ /* 0x000fe200078e0a02 */
[----:B------:R-:W-:Y:S01]  /*38d0*/  ISETP.GE.AND P1, PT, R15, RZ, PT ;  /* 0x000000ff0f00720c */ /* 0x000fe20003f26270 */
[----:B------:R-:W-:Y:S01]  /*38e0*/  IMAD R200, R2, R11, R200 ;  /* 0x0000000b02c87224 */ /* 0x000fe200078e02c8 */
[----:B------:R-:W-:Y:S01]  /*38f0*/  LOP3.LUT R8, R4, 0x90, RZ, 0xfc, !PT ;  /* 0x0000009004087812 */ /* 0x000fe200078efcff */
[----:B------:R-:W-:Y:S01]  /*3900*/  @!P3 IMAD.MOV R190, RZ, RZ, -R190 ;  /* 0x000000ffffbeb224 */ /* 0x000fe200078e0abe */
[C---:B------:R-:W-:Y:S01]  /*3910*/  ISETP.GT.U32.AND P3, PT, R2.reuse, R194, PT ;  /* 0x000000c20200720c */ /* 0x040fe20003f64070 */
[----:B------:R-:W-:Y:S01]  /*3920*/  @!P2 IMAD.MOV R186, RZ, RZ, -R186 ;  /* 0x000000ffffbaa224 */ /* 0x000fe200078e0aba */
[----:B------:R-:W-:Y:S01]  /*3930*/  ISETP.GT.U32.AND P2, PT, R2, R200, PT ;  /* 0x000000c80200720c */ /* 0x000fe20003f44070 */
[----:B------:R-:W-:Y:S01]  /*3940*/  IMAD.HI.U32 R5, R3, R196, RZ ;  /* 0x000000c403057227 */ /* 0x000fe200078e00ff */
[----:B------:R-:W-:-:S02]  /*3950*/  ISETP.GE.AND P4, PT, R10, RZ, PT ;  /* 0x000000ff0a00720c */ /* 0x000fc40003f86270 */
[----:B------:R-:W-:Y:S01]  /*3960*/  IABS R204, R8 ;  /* 0x0000000800cc7213 */ /* 0x000fe20000000000 */
[----:B------:R-:W-:Y:S01]  /*3970*/  IMAD.MOV R5, RZ, RZ, -R5 ;  /* 0x000000ffff057224 */ /* 0x000fe200078e0a05 */
[----:B------:R-:W-:Y:S01]  /*3980*/  LOP3.LUT R10, R4, 0x92, RZ, 0xfc, !PT ;  /* 0x00000092040a7812 */ /* 0x000fe200078efcff */
[----:B------:R-:W-:Y:S01]  /*3990*/  @!P6 IMAD.IADD R198, R198, 0x1, -R2 ;  /* 0x00000001c6c6e824 */ /* 0x000fe200078e0a02 */
[----:B------:R-:W-:Y:S01]  /*39a0*/  LOP3.LUT R11, R4, 0x96, RZ, 0xfc, !PT ;  /* 0x00000096040b7812 */ /* 0x000fe200078efcff */
[----:B------:R-:W-:Y:S01]  /*39b0*/  IMAD.HI.U32 R9, R3, R202, RZ ;  /* 0x000000ca03097227 */ /* 0x000fe200078e00ff */
[----:B------:R-:W-:Y:S02]  /*39c0*/  IABS R206, R10 ;  /* 0x0000000a00ce7213 */ /* 0x000fe40000000000 */
[C---:B------:R-:W-:Y:S01]  /*39d0*/  ISETP.GT.U32.AND P6, PT, R2.reuse, R198, PT ;  /* 0x000000c60200720c */ /* 0x040fe20003fc4070 */
[----:B------:R-:W-:Y:S01]  /*39e0*/  IMAD R196, R2, R5, R196 ;  /* 0x0000000502c47224 */ /* 0x000fe200078e02c4 */
[----:B------:R-:W-:Y:S01]  /*39f0*/  IABS R210, R11 ;  /* 0x0000000b00d27213 */ /* 0x000fe20000000000 */
[----:B------:R-:W-:Y:S01]  /*3a00*/  IMAD.MOV R9, RZ, RZ, -R9 ;  /* 0x000000ffff097224 */ /* 0x000fe200078e0a09 */
[----:B------:R-:W-:Y:S01]  /*3a10*/  LOP3.LUT R15, R4, 0xa8, RZ, 0xfc, !PT ;  /* 0x000000a8040f7812 */ /* 0x000fe200078efcff */
[----:B------:R-:W-:Y:S01]  /*3a20*/  @!P5 IMAD.MOV R192, RZ, RZ, -R192 ;  /* 0x000000ffffc0d224 */ /* 0x000fe200078e0ac0 */
[----:B------:R-:W-:Y:S01]  /*3a30*/  ISETP.GT.U32.AND P5, PT, R2, R196, PT ;  /* 0x000000c40200720c */ /* 0x000fe20003fa4070 */
[--C-:B------:R-:W-:Y:S01]  /*3a40*/  @!P3 IMAD.IADD R194, R194, 0x1, -R2.reuse ;  /* 0x00000001c2c2b824 */ /* 0x100fe200078e0a02 */
[----:B------:R-:W-:Y:S01]  /*3a50*/  IABS R228, R15 ;  /* 0x0000000f00e47213 */ /* 0x000fe20000000000 */
[----:B------:R-:W-:-:S02]  /*3a60*/  @!P2 IMAD.IADD R200, R200, 0x1, -R2 ;  /* 0x00000001c8c8a824 */ /* 0x000fc400078e0a02 */
[----:B------:R-:W-:-:S04]  /*3a70*/  IMAD.HI.U32 R5, R3, R204, RZ ;  /* 0x000000cc03057227 */ /* 0x000fc800078e00ff */
[C---:B------:R-:W-:Y:S02]  /*3a80*/  IMAD R202, R2.reuse, R9, R202 ;  /* 0x0000000902ca7224 */ /* 0x040fe400078e02ca */
[----:B------:R-:W-:Y:S01]  /*3a90*/  @!P1 IMAD.MOV R194, RZ, RZ, -R194 ;  /* 0x000000ffffc29224 */ /* 0x000fe200078e0ac2 */
[C---:B------:R-:W-:Y:S01]  /*3aa0*/  ISETP.GT.U32.AND P1, PT, R2.reuse, R200, PT ;  /* 0x000000c80200720c */ /* 0x040fe20003f24070 */
[----:B------:R-:W-:Y:S01]  /*3ab0*/  IMAD.MOV R9, RZ, RZ, -R5 ;  /* 0x000000ffff097224 */ /* 0x000fe200078e0a05 */
[----:B------:R-:W-:Y:S01]  /*3ac0*/  ISETP.GT.U32.AND P3, PT, R2, R202, PT ;  /* 0x000000ca0200720c */ /* 0x000fe20003f64070 */
[----:B------:R-:W-:-:S04]  /*3ad0*/  IMAD.HI.U32 R5, R3, R206, RZ ;  /* 0x000000ce03057227 */ /* 0x000fc800078e00ff */
[----:B------:R-:W-:Y:S01]  /*3ae0*/  @!P6 IMAD.IADD R198, R198, 0x1, -R2 ;  /* 0x00000001c6c6e824 */ /* 0x000fe200078e0a02 */
[----:B------:R-:W-:Y:S01]  /*3af0*/  ISETP.GE.AND P6, PT, R14, RZ, PT ;  /* 0x000000ff0e00720c */ /* 0x000fe20003fc6270 */
[----:B------:R-:W-:Y:S01]  /*3b00*/  IMAD R204, R2, R9, R204 ;  /* 0x0000000902cc7224 */ /* 0x000fe200078e02cc */
[C---:B------:R-:W-:Y:S01]  /*3b10*/  LOP3.LUT R9, R4.reuse, 0x94, RZ, 0xfc, !PT ;  /* 0x0000009404097812 */ /* 0x040fe200078efcff */
[----:B------:R-:W-:Y:S01]  /*3b20*/  IMAD.MOV R5, RZ, RZ, -R5 ;  /* 0x000000ffff057224 */ /* 0x000fe200078e0a05 */
[----:B------:R-:W-:Y:S01]  /*3b30*/  LOP3.LUT R14, R4, 0xa6, RZ, 0xfc, !PT ;  /* 0x000000a6040e7812 */ /* 0x000fe200078efcff */
[----:B------:R-:W-:Y:S01]  /*3b40*/  @!P5 IMAD.IADD R196, R196, 0x1, -R2 ;  /* 0x00000001c4c4d824 */ /* 0x000fe200078e0a02 */
[----:B------:R-:W-:Y:S01]  /*3b50*/  IABS R208, R9 ;  /* 0x0000000900d07213 */ /* 0x000fe20000000000 */
[----:B------:R-:W-:Y:S01]  /*3b60*/  IMAD R206, R2, R5, R206 ;  /* 0x0000000502ce7224 */ /* 0x000fe200078e02ce */
[----:B------:R-:W-:Y:S01]  /*3b70*/  ISETP.GE.AND P5, PT, R16, RZ, PT ;  /* 0x000000ff1000720c */ /* 0x000fe20003fa6270 */
[----:B------:R-:W-:Y:S01]  /*3b80*/  @!P4 IMAD.MOV R198, RZ, RZ, -R198 ;  /* 0x000000ffffc6c224 */ /* 0x000fe200078e0ac6 */
[----:B------:R-:W-:Y:S01]  /*3b90*/  ISETP.GT.U32.AND P4, PT, R2, R204, PT ;  /* 0x000000cc0200720c */ /* 0x000fe20003f84070 */
[--C-:B------:R-:W-:Y:S01]  /*3ba0*/  @!P1 IMAD.IADD R200, R200, 0x1, -R2.reuse ;  /* 0x00000001c8c89824 */ /* 0x100fe200078e0a02 */
[----:B------:R-:W-:Y:S01]  /*3bb0*/  ISETP.GT.U32.AND P2, PT, R2, R196, PT ;  /* 0x000000c40200720c */ /* 0x000fe20003f44070 */
[----:B------:R-:W-:Y:S01]  /*3bc0*/  @!P3 IMAD.IADD R202, R202, 0x1, -R2 ;  /* 0x00000001cacab824 */ /* 0x000fe200078e0a02 */
[----:B------:R-:W-:Y:S01]  /*3bd0*/  ISETP.GT.U32.AND P1, PT, R2, R206, PT ;  /* 0x000000ce0200720c */ /* 0x000fe20003f24070 */
[----:B------:R-:W-:Y:S01]  /*3be0*/  @!P0 IMAD.MOV R188, RZ, RZ, -R188 ;  /* 0x000000ffffbc8224 */ /* 0x000fe200078e0abc */
[----:B------:R-:W-:Y:S01]  /*3bf0*/  ISETP.GE.AND P0, PT, R12, RZ, PT ;  /* 0x000000ff0c00720c */ /* 0x000fe20003f06270 */
[----:B------:R-:W-:Y:S01]  /*3c00*/  IMAD.HI.U32 R5, R3, R208, RZ ;  /* 0x000000d003057227 */ /* 0x000fe200078e00ff */
[----:B------:R-:W-:-:S02]  /*3c10*/  ISETP.GT.U32.AND P3, PT, R2, R202, PT ;  /* 0x000000ca0200720c */ /* 0x000fc40003f64070 */
[----:B------:R-:W-:Y:S01]  /*3c20*/  LOP3.LUT R12, R4, 0x9e, RZ, 0xfc, !PT ;  /* 0x0000009e040c7812 */ /* 0x000fe200078efcff */
[----:B------:R-:W-:Y:S01]  /*3c30*/  IMAD.MOV R5, RZ, RZ, -R5 ;  /* 0x000000ffff057224 */ /* 0x000fe200078e0a05 */
[----:B------:R-:W-:Y:S01]  /*3c40*/  IABS R226, R14 ;  /* 0x0000000e00e27213 */ /* 0x000fe20000000000 */
[----:B------:R-:W-:Y:S01]  /*3c50*/  @!P4 IMAD.IADD R204, R204, 0x1, -R2 ;  /* 0x00000001ccccc824 */ /* 0x000fe200078e0a02 */
[----:B------:R-:W-:Y:S01]  /*3c60*/  ISETP.GE.AND P4, PT, R9, RZ, PT ;  /* 0x000000ff0900720c */ /* 0x000fe20003f86270 */
[----:B------:R-:W-:Y:S01]  /*3c70*/  IMAD R208, R2, R5, R208 ;  /* 0x0000000502d07224 */ /* 0x000fe200078e02d0 */
[----:B------:R-:W-:Y:S01]  /*3c80*/  @!P2 IADD3 R196, R196, -R2, RZ ;  /* 0x80000002c4c4a210 */ /* 0x000fe20007ffe0ff */
[----:B------:R-:W-:Y:S01]  /*3c90*/  @!P1 IMAD.IADD R206, R206, 0x1, -R2 ;  /* 0x00000001cece9824 */ /* 0x000fe200078e0a02 */
[----:B------:R-:W-:Y:S01]  /*3ca0*/  ISETP.GE.AND P2, PT, R8, RZ, PT ;  /* 0x000000ff0800720c */ /* 0x000fe20003f46270 */
[----:B------:R-:W-:Y:S01]  /*3cb0*/  IMAD.HI.U32 R8, R3, R210, RZ ;  /* 0x000000d203087227 */ /* 0x000fe200078e00ff */
[----:B------:R-:W-:-:S02]  /*3cc0*/  ISETP.GT.U32.AND P1, PT, R2, R204, PT ;  /* 0x000000cc0200720c */ /* 0x000fc40003f24070 */
[----:B------:R-:W-:Y:S01]  /*3cd0*/  IABS R216, R12 ;  /* 0x0000000c00d87213 */ /* 0x000fe20000000000 */
[----:B------:R-:W-:Y:S01]  /*3ce0*/  IMAD.MOV R9, RZ, RZ, -R8 ;  /* 0x000000ffff097224 */ /* 0x000fe200078e0a08 */
[----:B------:R-:W-:Y:S01]  /*3cf0*/  LOP3.LUT R16, R4, 0xac, RZ, 0xfc, !PT ;  /* 0x000000ac04107812 */ /* 0x000fe200078efcff */
[----:B------:R-:W-:Y:S01]  /*3d00*/  @!P3 IMAD.IADD R202, R202, 0x1, -R2 ;  /* 0x00000001cacab824 */ /* 0x000fe200078e0a02 */
[----:B------:R-:W-:Y:S01]  /*3d10*/  ISETP.GE.AND P3, PT, R10, RZ, PT ;  /* 0x000000ff0a00720c */ /* 0x000fe20003f66270 */
[----:B------:R-:W-:Y:S01]  /*3d20*/  IMAD R210, R2, R9, R210 ;  /* 0x0000000902d27224 */ /* 0x000fe200078e02d2 */
[----:B------:R-:W-:Y:S01]  /*3d30*/  LOP3.LUT R10, R4, 0x98, RZ, 0xfc, !PT ;  /* 0x00000098040a7812 */ /* 0x000fe200078efcff */
[----:B------:R-:W-:Y:S01]  /*3d40*/  @!P6 IMAD.MOV R200, RZ, RZ, -R200 ;  /* 0x000000ffffc8e224 */ /* 0x000fe200078e0ac8 */
[----:B------:R-:W-:Y:S01]  /*3d50*/  ISETP.GT.U32.AND P6, PT, R2, R208, PT ;  /* 0x000000d00200720c */ /* 0x000fe20003fc4070 */
[----:B------:R-:W-:Y:S01]  /*3d60*/  @!P0 IMAD.MOV R196, RZ, RZ, -R196 ;  /* 0x000000ffffc48224 */ /* 0x000fe200078e0ac4 */
        /* <DEDUP_REMOVED lines=8> */
[----:B------:R-:W-:Y:S02]  /*3df0*/  IMAD.MOV R5, RZ, RZ, -R5 ;  /* 0x000000ffff057224 */ /* 0x000fe400078e0a05 */
[----:B------:R-:W-:Y:S02]  /*3e00*/  @!P6 IMAD.IADD R208, R208, 0x1, -R2 ;  /* 0x00000001d0d0e824 */ /* 0x000fe400078e0a02 */
[----:B------:R-:W-:Y:S01]  /*3e10*/  IMAD R212, R2, R5, R212 ;  /* 0x0000000502d47224 */ /* 0x000fe200078e02d4 */
[----:B------:R-:W-:Y:S01]  /*3e20*/  LOP3.LUT R5, R4, 0x9a, RZ, 0xfc, !PT ;  /* 0x0000009a04057812 */ /* 0x000fe200078efcff */
[----:B------:R-:W-:Y:S01]  /*3e30*/  @!P2 IMAD.MOV R204, RZ, RZ, -R204 ;  /* 0x000000ffffcca224 */ /* 0x000fe200078e0acc */
[----:B------:R-:W-:Y:S01]  /*3e40*/  @!P1 IADD3 R210, R210, -R2, RZ ;  /* 0x80000002d2d29210 */ /* 0x000fe20007ffe0ff */
[----:B------:R-:W-:Y:S01]  /*3e50*/  @!P0 IMAD.IADD R206, R206, 0x1, -R2 ;  /* 0x00000001cece8824 */ /* 0x000fe200078e0a02 */
[----:B------:R-:W-:Y:S01]  /*3e60*/  IABS R214, R5 ;  /* 0x0000000500d67213 */ /* 0x000fe20000000000 */
[----:B------:R-:W-:Y:S01]  /*3e70*/  IMAD.HI.U32 R9, R3, R216, RZ ;  /* 0x000000d803097227 */ /* 0x000fe200078e00ff */
[----:B------:R-:W-:-:S02]  /*3e80*/  ISETP.GT.U32.AND P1, PT, R2, R210, PT ;  /* 0x000000d20200720c */ /* 0x000fc40003f24070 */
[----:B------:R-:W-:Y:S01]  /*3e90*/  ISETP.GE.AND P6, PT, R5, RZ, PT ;  /* 0x000000ff0500720c */ /* 0x000fe20003fc6270 */
[----:B------:R-:W-:Y:S01]  /*3ea0*/  IMAD.HI.U32 R5, R3, R214, RZ ;  /* 0x000000d603057227 */ /* 0x000fe200078e00ff */
[----:B------:R-:W-:Y:S02]  /*3eb0*/  ISETP.GT.U32.AND P2, PT, R2, R208, PT ;  /* 0x000000d00200720c */ /* 0x000fe40003f44070 */
[----:B------:R-:W-:Y:S01]  /*3ec0*/  ISETP.GE.AND P0, PT, R10, RZ, PT ;  /* 0x000000ff0a00720c */ /* 0x000fe20003f06270 */
[----:B------:R-:W-:Y:S01]  /*3ed0*/  @!P3 IMAD.MOV R206, RZ, RZ, -R206 ;  /* 0x000000ffffceb224 */ /* 0x000fe200078e0ace */
[----:B------:R-:W-:Y:S01]  /*3ee0*/  ISETP.GT.U32.AND P3, PT, R2, R212, PT ;  /* 0x000000d40200720c */ /* 0x000fe20003f64070 */
[----:B------:R-:W-:Y:S01]  /*3ef0*/  IMAD.MOV R5, RZ, RZ, -R5 ;  /* 0x000000ffff057224 */ /* 0x000fe200078e0a05 */
[----:B------:R-:W-:Y:S01]  /*3f00*/  LOP3.LUT R10, R4, 0x9c, RZ, 0xfc, !PT ;  /* 0x0000009c040a7812 */ /* 0x000fe200078efcff */
[----:B------:R-:W-:Y:S02]  /*3f10*/  IMAD.MOV R9, RZ, RZ, -R9 ;  /* 0x000000ffff097224 */ /* 0x000fe400078e0a09 */
[----:B------:R-:W-:Y:S01]  /*3f20*/  @!P1 IMAD.IADD R210, R210, 0x1, -R2 ;  /* 0x00000001d2d29824 */ /* 0x000fe200078e0a02 */
[----:B------:R-:W-:Y:S01]  /*3f30*/  IABS R222, R10 ;  /* 0x0000000a00de7213 */ /* 0x000fe20000000000 */
[----:B------:R-:W-:Y:S01]  /*3f40*/  IMAD R214, R2, R5, R214 ;  /* 0x0000000502d67224 */ /* 0x000fe200078e02d6 */
[----:B------:R-:W-:Y:S01]  /*3f50*/  LOP3.LUT R5, R4, 0xa0, RZ, 0xfc, !PT ;  /* 0x000000a004057812 */ /* 0x000fe200078efcff */
[----:B------:R-:W-:Y:S01]  /*3f60*/  @!P5 IMAD.MOV R210, RZ, RZ, -R210 ;  /* 0x000000ffffd2d224 */ /* 0x000fe200078e0ad2 */
[----:B------:R-:W-:Y:S01]  /*3f70*/  ISETP.GE.AND P1, PT, R12, RZ, PT ;  /* 0x000000ff0c00720c */ /* 0x000fe20003f26270 */
[--C-:B------:R-:W-:Y:S01]  /*3f80*/  @!P2 IMAD.IADD R208, R208, 0x1, -R2.reuse ;  /* 0x00000001d0d0a824 */ /* 0x100fe200078e0a02 */
[----:B------:R-:W-:Y:S01]  /*3f90*/  ISETP.GT.U32.AND P5, PT, R2, R214, PT ;  /* 0x000000d60200720c */ /* 0x000fe20003fa4070 */
[----:B------:R-:W-:Y:S01]  /*3fa0*/  @!P3 IMAD.IADD R212, R212, 0x1, -R2 ;  /* 0x00000001d4d4b824 */ /* 0x000fe200078e0a02 */
[----:B------:R-:W-:Y:S01]  /*3fb0*/  IABS R224, R5 ;  /* 0x0000000500e07213 */ /* 0x000fe20000000000 */
[----:B------:R-:W-:Y:S01]  /*3fc0*/  @!P4 IMAD.MOV R208, RZ, RZ, -R208 ;  /* 0x000000ffffd0c224 */ /* 0x000fe200078e0ad0 */
[----:B------:R-:W-:Y:S01]  /*3fd0*/  ISETP.GE.AND P4, PT, R5, RZ, PT ;  /* 0x000000ff0500720c */ /* 0x000fe20003f86270 */
[----:B------:R-:W-:Y:S01]  /*3fe0*/  IMAD.HI.U32 R8, R3, R222, RZ ;  /* 0x000000de03087227 */ /* 0x000fe200078e00ff */
[----:B------:R-:W-:-:S02]  /*3ff0*/  ISETP.GT.U32.AND P3, PT, R2, R212, PT ;  /* 0x000000d40200720c */ /* 0x000fc40003f64070 */
[----:B------:R-:W-:Y:S01]  /*4000*/  LOP3.LUT R12, R4, 0xa4, RZ, 0xfc, !PT ;  /* 0x000000a4040c7812 */ /* 0x000fe200078efcff */
[----:B------:R-:W-:Y:S01]  /*4010*/  IMAD.HI.U32 R5, R3, R224, RZ ;  /* 0x000000e003057227 */ /* 0x000fe200078e00ff */
[----:B------:R-:W-:Y:S02]  /*4020*/  ISETP.GE.AND P2, PT, R10, RZ, PT ;  /* 0x000000ff0a00720c */ /* 0x000fe40003f46270 */
[----:B------:R-:W-:Y:S01]  /*4030*/  IABS R220, R12 ;  /* 0x0000000c00dc7213 */ /* 0x000fe20000000000 */
[----:B------:R-:W-:Y:S01]  /*4040*/  @!P5 IMAD.IADD R214, R214, 0x1, -R2 ;  /* 0x00000001d6d6d824 */ /* 0x000fe200078e0a02 */
[----:B------:R-:W-:Y:S01]  /*4050*/  LOP3.LUT R10, R4, 0xa2, RZ, 0xfc, !PT ;  /* 0x000000a2040a7812 */ /* 0x000fe200078efcff */
[C---:B------:R-:W-:Y:S02]  /*4060*/  IMAD R216, R2.reuse, R9, R216 ;  /* 0x0000000902d87224 */ /* 0x040fe400078e02d8 */
[----:B------:R-:W-:Y:S01]  /*4070*/  IMAD.MOV R5, RZ, RZ, -R5 ;  /* 0x000000ffff057224 */ /* 0x000fe200078e0a05 */
[----:B------:R-:W-:Y:S01]  /*4080*/  ISETP.GT.U32.AND P5, PT, R2, R214, PT ;  /* 0x000000d60200720c */ /* 0x000fe20003fa4070 */
[----:B------:R-:W-:Y:S01]  /*4090*/  @!P3 IMAD.IADD R212, R212, 0x1, -R2 ;  /* 0x00000001d4d4b824 */ /* 0x000fe200078e0a02 */
[----:B------:R-:W-:Y:S01]  /*40a0*/  IABS R218, R10 ;  /* 0x0000000a00da7213 */ /* 0x000fe20000000000 */
[----:B------:R-:W-:-:S02]  /*40b0*/  IMAD.MOV R11, RZ, RZ, -R8 ;  /* 0x000000ffff0b7224 */ /* 0x000fc400078e0a08 */
[----:B------:R-:W-:Y:S01]  /*40c0*/  IMAD R224, R2, R5, R224 ;  /* 0x0000000502e07224 */ /* 0x000fe200078e02e0 */
[----:B------:R-:W-:Y:S01]  /*40d0*/  @!P0 IADD3 R212, -R212, RZ, RZ ;  /* 0x000000ffd4d48210 */ /* 0x000fe20007ffe1ff */
[C---:B------:R-:W-:Y:S01]  /*40e0*/  IMAD R222, R2.reuse, R11, R222 ;  /* 0x0000000b02de7224 */ /* 0x040fe200078e02de */
[----:B------:R-:W-:Y:S01]  /*40f0*/  ISETP.GT.U32.AND P0, PT, R2, R216, PT ;  /* 0x000000d80200720c */ /* 0x000fe20003f04070 */
[----:B------:R-:W-:-:S03]  /*4100*/  IMAD.HI.U32 R9, R3, R220, RZ ;  /* 0x000000dc03097227 */ /* 0x000fc600078e00ff */
[----:B------:R-:W-:Y:S01]  /*4110*/  ISETP.GT.U32.AND P3, PT, R2, R222, PT ;  /* 0x000000de0200720c */ /* 0x000fe20003f64070 */
[----:B------:R-:W-:Y:S01]  /*4120*/  @!P5 IMAD.IADD R214, R214, 0x1, -R2 ;  /* 0x00000001d6d6d824 */ /* 0x000fe200078e0a02 */
[----:B------:R-:W-:Y:S01]  /*4130*/  ISETP.GT.U32.AND P5, PT, R2, R224, PT ;  /* 0x000000e00200720c */ /* 0x000fe20003fa4070 */
[----:B------:R-:W-:Y:S02]  /*4140*/  IMAD.MOV R9, RZ, RZ, -R9 ;  /* 0x000000ffff097224 */ /* 0x000fe400078e0a09 */
[----:B------:R-:W-:-:S04]  /*4150*/  IMAD.HI.U32 R5, R3, R226, RZ ;  /* 0x000000e203057227 */ /* 0x000fc800078e00ff */
[----:B------:R-:W-:Y:S02]  /*4160*/  @!P0 IMAD.IADD R216, R216, 0x1, -R2 ;  /* 0x00000001d8d88824 */ /* 0x000fe400078e0a02 */
[----:B------:R-:W-:Y:S02]  /*4170*/  IMAD R220, R2, R9, R220 ;  /* 0x0000000902dc7224 */ /* 0x000fe400078e02dc */
[--C-:B------:R-:W-:Y:S02]  /*4180*/  @!P3 IMAD.IADD R222, R222, 0x1, -R2.reuse ;  /* 0x00000001dedeb824 */ /* 0x100fe400078e0a02 */
[----:B------:R-:W-:Y:S01]  /*4190*/  @!P5 IMAD.IADD R224, R224, 0x1, -R2 ;  /* 0x00000001e0e0d824 */ /* 0x000fe200078e0a02 */
[C---:B------:R-:W-:Y:S01]  /*41a0*/  ISETP.GT.U32.AND P5, PT, R2.reuse, R216, PT ;  /* 0x000000d80200720c */ /* 0x040fe20003fa4070 */
[----:B------:R-:W-:Y:S01]  /*41b0*/  IMAD.MOV R5, RZ, RZ, -R5 ;  /* 0x000000ffff057224 */ /* 0x000fe200078e0a05 */
[C---:B------:R-:W-:Y:S01]  /*41c0*/  ISETP.GT.U32.AND P3, PT, R2.reuse, R222, PT ;  /* 0x000000de0200720c */ /* 0x040fe20003f64070 */
[----:B------:R-:W-:Y:S01]  /*41d0*/  IMAD.HI.U32 R8, R3, R218, RZ ;  /* 0x000000da03087227 */ /* 0x000fe200078e00ff */
[----:B------:R-:W-:-:S03]  /*41e0*/  ISETP.GT.U32.AND P0, PT, R2, R220, PT ;  /* 0x000000dc0200720c */ /* 0x000fc60003f04070 */
[----:B------:R-:W-:Y:S02]  /*41f0*/  IMAD R226, R2, R5, R226 ;  /* 0x0000000502e27224 */ /* 0x000fe400078e02e2 */
[----:B------:R-:W-:Y:S02]  /*4200*/  IMAD.MOV R11, RZ, RZ, -R8 ;  /* 0x000000ffff0b7224 */ /* 0x000fe400078e0a08 */
[----:B------:R-:W-:-:S04]  /*4210*/  IMAD.HI.U32 R8, R3, R228, RZ ;  /* 0x000000e403087227 */ /* 0x000fc800078e00ff */
[----:B------:R-:W-:Y:S01]  /*4220*/  @!P5 IMAD.IADD R216, R216, 0x1, -R2 ;  /* 0x00000001d8d8d824 */ /* 0x000fe200078e0a02 */
[C---:B------:R-:W-:Y:S01]  /*4230*/  ISETP.GT.U32.AND P5, PT, R2.reuse, R226, PT ;  /* 0x000000e20200720c */ /* 0x040fe20003fa4070 */
[----:B------:R-:W-:Y:S01]  /*4240*/  IMAD R218, R2, R11, R218 ;  /* 0x0000000b02da7224 */ /* 0x000fe200078e02da */
[----:B------:R-:W-:Y:S01]  /*4250*/  LOP3.LUT R11, R4, 0xaa, RZ, 0xfc, !PT ;  /* 0x000000aa040b7812 */ /* 0x000fe200078efcff */
[--C-:B------:R-:W-:Y:S02]  /*4260*/  @!P3 IMAD.IADD R222, R222, 0x1, -R2.reuse ;  /* 0x00000001dedeb824 */ /* 0x100fe400078e0a02 */
[----:B------:R-:W-:Y:S01]  /*4270*/  @!P0 IMAD.IADD R220, R220, 0x1, -R2 ;  /* 0x00000001dcdc8824 */ /* 0x000fe200078e0a02 */
[C---:B------:R-:W-:Y:S01]  /*4280*/  ISETP.GT.U32.AND P3, PT, R2.reuse, R218, PT ;  /* 0x000000da0200720c */ /* 0x040fe20003f64070 */
[----:B------:R-:W-:Y:S01]  /*4290*/  IMAD.MOV R9, RZ, RZ, -R8 ;  /* 0x000000ffff097224 */ /* 0x000fe200078e0a08 */
[----:B------:R-:W-:Y:S01]  /*42a0*/  IABS R230, R11 ;  /* 0x0000000b00e67213 */ /* 0x000fe20000000000 */
[----:B------:R-:W-:Y:S01]  /*42b0*/  IMAD.HI.U32 R8, R3, R234, RZ ;  /* 0x000000ea03087227 */ /* 0x000fe200078e00ff */
[----:B------:R-:W-:-:S03]  /*42c0*/  ISETP.GT.U32.AND P0, PT, R2, R220, PT ;  /* 0x000000dc0200720c */ /* 0x000fc60003f04070 */
[----:B------:R-:W-:-:S04]  /*42d0*/  IMAD.HI.U32 R5, R3, R230, RZ ;  /* 0x000000e603057227 */ /* 0x000fc800078e00ff */
[----:B------:R-:W-:Y:S01]  /*42e0*/  @!P5 IMAD.IADD R226, R226, 0x1, -R2 ;  /* 0x00000001e2e2d824 */ /* 0x000fe200078e0a02 */
[----:B------:R-:W-:Y:S01]  /*42f0*/  ISETP.GE.AND P5, PT, R12, RZ, PT ;  /* 0x000000ff0c00720c */ /* 0x000fe20003fa6270 */
[----:B------:R-:W-:Y:S01]  /*4300*/  IMAD.MOV R5, RZ, RZ, -R5 ;  /* 0x000000ffff057224 */ /* 0x000fe200078e0a05 */
[----:B------:R-:W-:Y:S01]  /*4310*/  LOP3.LUT R12, R4, 0xba, RZ, 0xfc, !PT ;  /* 0x000000ba040c7812 */ /* 0x000fe200078efcff */
[----:B------:R-:W-:Y:S02]  /*4320*/  IMAD R228, R2, R9, R228 ;  /* 0x0000000902e47224 */ /* 0x000fe400078e02e4 */
[----:B------:R-:W-:Y:S01]  /*4330*/  @!P3 IMAD.IADD R218, R218, 0x1, -R2 ;  /* 0x00000001dadab824 */ /* 0x000fe200078e0a02 */
[----:B------:R-:W-:Y:S01]  /*4340*/  @!P0 IADD3 R220, R220, -R2, RZ ;  /* 0x80000002dcdc8210 */ /* 0x000fe20007ffe0ff */
[C---:B------:R-:W-:Y:S01]  /*4350*/  IMAD R230, R2.reuse, R5, R230 ;  /* 0x0000000502e67224 */ /* 0x040fe200078e02e6 */
[----:B------:R-:W-:Y:S01]  /*4360*/  ISETP.GT.U32.AND P3, PT, R2, R224, PT ;  /* 0x000000e00200720c */ /* 0x000fe20003f64070 */
[----:B------:R-:W-:Y:S01]  /*4370*/  IMAD.MOV R9, RZ, RZ, -R8 ;  /* 0x000000ffff097224 */ /* 0x000fe200078e0a08 */
[----:B------:R-:W-:Y:S01]  /*4380*/  LOP3.LUT R8, R4, 0xb4, RZ, 0xfc, !PT ;  /* 0x000000b404087812 */ /* 0x000fe200078efcff */
[----:B------:R-:W-:Y:S01]  /*4390*/  @!P6 IMAD.MOV R214, RZ, RZ, -R214 ;  /* 0x000000ffffd6e224 */ /* 0x000fe200078e0ad6 */
[C---:B------:R-:W-:Y:S01]  /*43a0*/  ISETP.GT.U32.AND P6, PT, R2.reuse, R218, PT ;  /* 0x000000da0200720c */ /* 0x040fe20003fc4070 */
[C---:B------:R-:W-:Y:S01]  /*43b0*/  IMAD R234, R2.reuse, R9, R234 ;  /* 0x0000000902ea7224 */ /* 0x040fe200078e02ea */
[C---:B------:R-:W-:Y:S01]  /*43c0*/  ISETP.GT.U32.AND P0, PT, R2.reuse, R230, PT ;  /* 0x000000e60200720c */ /* 0x040fe20003f04070 */
[----:B------:R-:W-:Y:S01]  /*43d0*/  @!P5 IMAD.MOV R220, RZ, RZ, -R220 ;  /* 0x000000ffffdcd224 */ /* 0x000fe200078e0adc */
[----:B------:R-:W-:Y:S01]  /*43e0*/  IABS R240, R8 ;  /* 0x0000000800f07213 */ /* 0x000fe20000000000 */
[----:B------:R-:W-:Y:S01]  /*43f0*/  IMAD.HI.U32 R5, R3, R232, RZ ;  /* 0x000000e803057227 */ /* 0x000fe200078e00ff */
[----:B------:R-:W-:-:S02]  /*4400*/  ISETP.GT.U32.AND P5, PT, R2, R234, PT ;  /* 0x000000ea0200720c */ /* 0x000fc40003fa4070 */
[----:B------:R-:W-:Y:S01]  /*4410*/  LOP3.LUT R9, R4, 0xb6, RZ, 0xfc, !PT ;  /* 0x000000b604097812 */ /* 0x000fe200078efcff */
[--C-:B------:R-:W-:Y:S01]  /*4420*/  @!P3 IMAD.IADD R224, R224, 0x1, -R2.reuse ;  /* 0x00000001e0e0b824 */ /* 0x100fe200078e0a02 */
[----:B------:R-:W-:Y:S01]  /*4430*/  ISETP.GT.U32.AND P3, PT, R2, R228, PT ;  /* 0x000000e40200720c */ /* 0x000fe20003f64070 */
[----:B------:R-:W-:Y:S01]  /*4440*/  IMAD.MOV R5, RZ, RZ, -R5 ;  /* 0x000000ffff057224 */ /* 0x000fe200078e0a05 */
[----:B------:R-:W-:Y:S01]  /*4450*/  IABS R242, R9 ;  /* 0x0000000900f27213 */ /* 0x000fe20000000000 */
[--C-:B------:R-:W-:Y:S01]  /*4460*/  @!P6 IMAD.IADD R218, R218, 0x1, -R2.reuse ;  /* 0x00000001dadae824 */ /* 0x100fe200078e0a02 */
[----:B------:R-:W-:Y:S01]  /*4470*/  ISETP.GE.AND P6, PT, R10, RZ, PT ;  /* 0x000000ff0a00720c */ /* 0x000fe20003fc6270 */
[----:B------:R-:W-:Y:S01]  /*4480*/  @!P0 IMAD.IADD R230, R230, 0x1, -R2 ;  /* 0x00000001e6e68824 */ /* 0x000fe200078e0a02 */
[C---:B------:R-:W-:Y:S01]  /*4490*/  ISETP.GT.U32.AND P0, PT, R2.reuse, R226, PT ;  /* 0x000000e20200720c */ /* 0x040fe20003f04070 */
[----:B------:R-:W-:Y:S01]  /*44a0*/  IMAD R232, R2, R5, R232 ;  /* 0x0000000502e87224 */ /* 0x000fe200078e02e8 */
[----:B------:R-:W-:Y:S01]  /*44b0*/  LOP3.LUT R10, R4, 0xb0, RZ, 0xfc, !PT ;  /* 0x000000b0040a7812 */ /* 0x000fe200078efcff */
[----:B------:R-:W-:Y:S01]  /*44c0*/  @!P5 IMAD.IADD R234, R234, 0x1, -R2 ;  /* 0x00000001eaead824 */ /* 0x000fe200078e0a02 */
[----:B------:R-:W-:Y:S01]  /*44d0*/  IABS R246, R12 ;  /* 0x0000000c00f67213 */ /* 0x000fe20000000000 */
[----:B------:R-:W-:Y:S01]  /*44e0*/  @!P4 IMAD.MOV R224, RZ, RZ, -R224 ;  /* 0x000000ffffe0c224 */ /* 0x000fe200078e0ae0 */
[----:B------:R-:W-:Y:S01]  /*44f0*/  IABS R236, R10 ;  /* 0x0000000a00ec7213 */ /* 0x000fe20000000000 */
[----:B------:R-:W-:Y:S01]  /*4500*/  @!P2 IMAD.MOV R222, RZ, RZ, -R222 ;  /* 0x000000ffffdea224 */ /* 0x000fe200078e0ade */
[----:B------:R-:W-:Y:S01]  /*4510*/  ISETP.GT.U32.AND P5, PT, R2, R234, PT ;  /* 0x000000ea0200720c */ /* 0x000fe20003fa4070 */
[----:B------:R-:W-:Y:S01]  /*4520*/  @!P3 IMAD.IADD R228, R228, 0x1, -R2 ;  /* 0x00000001e4e4b824 */ /* 0x000fe200078e0a02 */
[C---:B------:R-:W-:Y:S01]  /*4530*/  ISETP.GT.U32.AND P4, PT, R2.reuse, R230, PT ;  /* 0x000000e60200720c */ /* 0x040fe20003f84070 */
[----:B------:R-:W-:Y:S01]  /*4540*/  IMAD.HI.U32 R5, R3, R236, RZ ;  /* 0x000000ec03057227 */ /* 0x000fe200078e00ff */
[----:B------:R-:W-:-:S02]  /*4550*/  ISETP.GT.U32.AND P2, PT, R2, R232, PT ;  /* 0x000000e80200720c */ /* 0x000fc40003f44070 */
[----:B------:R-:W-:Y:S01]  /*4560*/  ISETP.GE.AND P3, PT, R14, RZ, PT ;  /* 0x000000ff0e00720c */ /* 0x000fe20003f66270 */
[----:B------:R-:W-:Y:S01]  /*4570*/  @!P0 IMAD.IADD R226, R226, 0x1, -R2 ;  /* 0x00000001e2e28824 */ /* 0x000fe200078e0a02 */
[----:B------:R-:W-:Y:S01]  /*4580*/  ISETP.GE.AND P0, PT, R11, RZ, PT ;  /* 0x000000ff0b00720c */ /* 0x000fe20003f06270 */
[----:B------:R-:W-:Y:S01]  /*4590*/  IMAD.MOV R5, RZ, RZ, -R5 ;  /* 0x000000ffff057224 */ /* 0x000fe200078e0a05 */
[----:B------:R-:W-:Y:S01]  /*45a0*/  LOP3.LUT R14, R4, 0xc0, RZ, 0xfc, !PT ;  /* 0x000000c0040e7812 */ /* 0x000fe200078efcff */
[----:B------:R-:W-:Y:S01]  /*45b0*/  @!P1 IMAD.MOV R216, RZ, RZ, -R216 ;  /* 0x000000ffffd89224 */ /* 0x000fe200078e0ad8 */
[C---:B------:R-:W-:Y:S01]  /*45c0*/  ISETP.GT.U32.AND P1, PT, R2.reuse, R228, PT ;  /* 0x000000e40200720c */ /* 0x040fe20003f24070 */
[----:B------:R-:W-:Y:S01]  /*45d0*/  IMAD R236, R2, R5, R236 ;  /* 0x0000000502ec7224 */ /* 0x000fe200078e02ec */
[----:B------:R-:W-:Y:S01]  /*45e0*/  LOP3.LUT R5, R4, 0xb2, RZ, 0xfc, !PT ;  /* 0x000000b204057812 */ /* 0x000fe200078efcff */
[--C-:B------:R-:W-:Y:S01]  /*45f0*/  @!P5 IMAD.IADD R234, R234, 0x1, -R2.reuse ;  /* 0x00000001eaead824 */ /* 0x100fe200078e0a02 */
[----:B------:R-:W-:Y:S01]  /*4600*/  IABS R252, R14 ;  /* 0x0000000e00fc7213 */ /* 0x000fe20000000000 */
[----:B------:R-:W-:Y:S01]  /*4610*/  @!P4 IMAD.IADD R230, R230, 0x1, -R2 ;  /* 0x00000001e6e6c824 */ /* 0x000fe200078e0a02 */
[----:B------:R-:W-:Y:S01]  /*4620*/  ISETP.GT.U32.AND P5, PT, R2, R236, PT ;  /* 0x000000ec0200720c */ /* 0x000fe20003fa4070 */
[----:B------:R-:W-:Y:S01]  /*4630*/  @!P6 IMAD.MOV R218, RZ, RZ, -R218 ;  /* 0x000000ffffdae224 */ /* 0x000fe200078e0ada */
[----:B------:R-:W-:Y:S01]  /*4640*/  ISETP.GE.AND P6, PT, R15, RZ, PT ;  /* 0x000000ff0f00720c */ /* 0x000fe20003fc6270 */
[----:B------:R-:W-:Y:S01]  /*4650*/  @!P0 IMAD.MOV R230, RZ, RZ, -R230 ;  /* 0x000000ffffe68224 */ /* 0x000fe200078e0ae6 */
[----:B------:R-:W-:Y:S01]  /*4660*/  @!P2 IADD3 R232, R232, -R2, RZ ;  /* 0x80000002e8e8a210 */ /* 0x000fe20007ffe0ff */
[----:B------:R-:W-:Y:S01]  /*4670*/  @!P3 IMAD.MOV R226, RZ, RZ, -R226 ;  /* 0x000000ffffe2b224 */ /* 0x000fe200078e0ae2 */
[----:B------:R-:W-:Y:S01]  /*4680*/  ISETP.GE.AND P4, PT, R17, RZ, PT ;  /* 0x000000ff1100720c */ /* 0x000fe20003f86270 */
[----:B------:R-:W-:Y:S01]  /*4690*/  @!P1 IMAD.IADD R228, R228, 0x1, -R2 ;  /* 0x00000001e4e49824 */ /* 0x000fe200078e0a02 */
[----:B------:R-:W-:Y:S01]  /*46a0*/  ISETP.GE.AND P0, PT, R8, RZ, PT ;  /* 0x000000ff0800720c */ /* 0x000fe20003f06270 */
[----:B------:R-:W-:Y:S01]  /*46b0*/  IMAD.HI.U32 R8, R3, R240, RZ ;  /* 0x000000f003087227 */ /* 0x000fe200078e00ff */
[----:B------:R-:W-:-:S02]  /*46c0*/  ISETP.GT.U32.AND P3, PT, R2, R232, PT ;  /* 0x000000e80200720c */ /* 0x000fc40003f64070 */
[----:B------:R-:W-:Y:S01]  /*46d0*/  IABS R238, R5 ;  /* 0x0000000500ee7213 */ /* 0x000fe20000000000 */
[----:B------:R-:W-:Y:S01]  /*46e0*/  IMAD.MOV R11, RZ, RZ, -R8 ;  /* 0x000000ffff0b7224 */ /* 0x000fe200078e0a08 */
[----:B------:R-:W-:Y:S01]  /*46f0*/  ISETP.GE.AND P1, PT, R16, RZ, PT ;  /* 0x000000ff1000720c */ /* 0x000fe20003f26270 */
[----:B------:R-:W-:Y:S01]  /*4700*/  @!P5 IMAD.IADD R236, R236, 0x1, -R2 ;  /* 0x00000001ececd824 */ /* 0x000fe200078e0a02 */
[----:B------:R-:W-:Y:S01]  /*4710*/  ISETP.GE.AND P2, PT, R10, RZ, PT ;  /* 0x000000ff0a00720c */ /* 0x000fe20003f46270 */
[----:B------:R-:W-:Y:S01]  /*4720*/  IMAD R240, R2, R11, R240 ;  /* 0x0000000b02f07224 */ /* 0x000fe200078e02f0 */
[----:B------:R-:W-:Y:S01]  /*4730*/  LOP3.LUT R10, R4, 0xb8, RZ, 0xfc, !PT ;  /* 0x000000b8040a7812 */ /* 0x000fe200078efcff */
[----:B------:R-:W-:Y:S01]  /*4740*/  @!P6 IMAD.MOV R228, RZ, RZ, -R228 ;  /* 0x000000ffffe4e224 */ /* 0x000fe200078e0ae4 */
[----:B------:R-:W-:Y:S01]  /*4750*/  ISETP.GE.AND P6, PT, R5, RZ, PT ;  /* 0x000000ff0500720c */ /* 0x000fe20003fc6270 */
[----:B------:R-:W-:Y:S01]  /*4760*/  @!P4 IMAD.MOV R234, RZ, RZ, -R234 ;  /* 0x000000ffffeac224 */ /* 0x000fe200078e0aea */
[C---:B------:R-:W-:Y:S01]  /*4770*/  ISETP.GT.U32.AND P5, PT, R2.reuse, R236, PT ;  /* 0x000000ec0200720c */ /* 0x040fe20003fa4070 */
[----:B------:R-:W-:Y:S01]  /*4780*/  IMAD.HI.U32 R5, R3, R238, RZ ;  /* 0x000000ee03057227 */ /* 0x000fe200078e00ff */
[----:B------:R-:W-:-:S02]  /*4790*/  ISETP.GT.U32.AND P4, PT, R2, R240, PT ;  /* 0x000000f00200720c */ /* 0x000fc40003f84070 */
[----:B------:R-:W-:Y:S01]  /*47a0*/  IABS R244, R10 ;  /* 0x0000000a00f47213 */ /* 0x000fe20000000000 */
[----:B------:R-:W-:Y:S01]  /*47b0*/  @!P3 IMAD.IADD R232, R232, 0x1, -R2 ;  /* 0x00000001e8e8b824 */ /* 0x000fe200078e0a02 */
[----:B------:R-:W-:Y:S01]  /*47c0*/  ISETP.GE.AND P3, PT, R9, RZ, PT ;  /* 0x000000ff0900720c */ /* 0x000fe20003f66270 */
[----:B------:R-:W-:Y:S01]  /*47d0*/  IMAD.MOV R9, RZ, RZ, -R5 ;  /* 0x000000ffff097224 */ /* 0x000fe200078e0a05 */
[C---:B------:R-:W-:Y:S01]  /*47e0*/  LOP3.LUT R11, R4.reuse, 0xbc, RZ, 0xfc, !PT ;  /* 0x000000bc040b7812 */ /* 0x040fe200078efcff */
[C---:B------:R-:W-:Y:S01]  /*47f0*/  IMAD.HI.U32 R5, R3.reuse, R242, RZ ;  /* 0x000000f203057227 */ /* 0x040fe200078e00ff */
[----:B------:R-:W-:Y:S02]  /*4800*/  LOP3.LUT R15, R4, 0xc2, RZ, 0xfc, !PT ;  /* 0x000000c2040f7812 */ /* 0x000fe400078efcff */
[----:B------:R-:W-:Y:S01]  /*4810*/  IABS R248, R11 ;  /* 0x0000000b00f87213 */ /* 0x000fe20000000000 */
[----:B------:R-:W-:Y:S01]  /*4820*/  IMAD R238, R2, R9, R238 ;  /* 0x0000000902ee7224 */ /* 0x000fe200078e02ee */
[----:B------:R-:W-:Y:S01]  /*4830*/  @!P5 IADD3 R236, R236, -R2, RZ ;  /* 0x80000002ececd210 */ /* 0x000fe20007ffe0ff */
[----:B------:R-:W-:Y:S01]  /*4840*/  IMAD.MOV R9, RZ, RZ, -R5 ;  /* 0x000000ffff097224 */ /* 0x000fe200078e0a05 */
[----:B------:R-:W-:Y:S01]  /*4850*/  IABS R25, R15 ;  /* 0x0000000f00197213 */ /* 0x000fe20000000000 */
[----:B------:R-:W-:Y:S01]  /*4860*/  IMAD.HI.U32 R5, R3, R244, RZ ;  /* 0x000000f403057227 */ /* 0x000fe200078e00ff */
[----:B------:R-:W-:-:S02]  /*4870*/  IABS R16, R45 ;  /* 0x0000002d00107213 */ /* 0x000fc40000000000 */
[----:B------:R-:W-:Y:S01]  /*4880*/  LOP3.LUT R17, R4, 0xfc, RZ, 0xfc, !PT ;  /* 0x000000fc04117812 */ /* 0x000fe200078efcff */
[----:B------:R-:W-:Y:S01]  /*4890*/  @!P1 IMAD.MOV R232, RZ, RZ, -R232 ;  /* 0x000000ffffe89224 */ /* 0x000fe200078e0ae8 */
[----:B------:R-:W-:Y:S01]  /*48a0*/  ISETP.GT.U32.AND P1, PT, R2, R238, PT ;  /* 0x000000ee0200720c */ /* 0x000fe20003f24070 */
[----:B------:R-:W-:Y:S02]  /*48b0*/  @!P4 IMAD.IADD R240, R240, 0x1, -R2 ;  /* 0x00000001f0f0c824 */ /* 0x000fe400078e0a02 */
[----:B------:R-:W-:Y:S02]  /*48c0*/  IMAD.MOV R5, RZ, RZ, -R5 ;  /* 0x000000ffff057224 */ /* 0x000fe400078e0a05 */
[----:B------:R-:W-:-:S04]  /*48d0*/  IMAD.HI.U32 R8, R3, R246, RZ ;  /* 0x000000f603087227 */ /* 0x000fc800078e00ff */
[----:B------:R-:W-:Y:S01]  /*48e0*/  @!P2 IMAD.MOV R236, RZ, RZ, -R236 ;  /* 0x000000ffffeca224 */ /* 0x000fe200078e0aec */
[C---:B------:R-:W-:Y:S01]  /*48f0*/  ISETP.GT.U32.AND P2, PT, R2.reuse, R240, PT ;  /* 0x000000f00200720c */ /* 0x040fe20003f44070 */
[C---:B------:R-:W-:Y:S02]  /*4900*/  IMAD R242, R2.reuse, R9, R242 ;  /* 0x0000000902f27224 */ /* 0x040fe400078e02f2 */
[C---:B------:R-:W-:Y:S02]  /*4910*/  IMAD R244, R2.reuse, R5, R244 ;  /* 0x0000000502f47224 */ /* 0x040fe400078e02f4 */
[----:B------:R-:W-:Y:S01]  /*4920*/  IMAD.MOV R9, RZ, RZ, -R8 ;  /* 0x000000ffff097224 */ /* 0x000fe200078e0a08 */
[----:B------:R-:W-:Y:S01]  /*4930*/  ISETP.GT.U32.AND P5, PT, R2, R242, PT ;  /* 0x000000f20200720c */ /* 0x000fe20003fa4070 */
[----:B------:R-:W-:-:S04]  /*4940*/  IMAD.HI.U32 R5, R3, R248, RZ ;  /* 0x000000f803057227 */ /* 0x000fc800078e00ff */
[----:B------:R-:W-:Y:S01]  /*4950*/  IMAD R246, R2, R9, R246 ;  /* 0x0000000902f67224 */ /* 0x000fe200078e02f6 */
[----:B------:R-:W-:Y:S01]  /*4960*/  LOP3.LUT R9, R4, 0xbe, RZ, 0xfc, !PT ;  /* 0x000000be04097812 */ /* 0x000fe200078efcff */
[----:B------:R-:W-:Y:S02]  /*4970*/  IMAD.MOV R5, RZ, RZ, -R5 ;  /* 0x000000ffff057224 */ /* 0x000fe400078e0a05 */
[----:B------:R-:W-:Y:S01]  /*4980*/  @!P1 IMAD.IADD R238, R238, 0x1, -R2 ;  /* 0x00000001eeee9824 */ /* 0x000fe200078e0a02 */
[----:B------:R-:W-:Y:S01]  /*4990*/  IABS R250, R9 ;  /* 0x0000000900fa7213 */ /* 0x000fe20000000000 */
[C---:B------:R-:W-:Y:S01]  /*49a0*/  IMAD R248, R2.reuse, R5, R248 ;  /* 0x0000000502f87224 */ /* 0x040fe200078e02f8 */
[----:B------:R-:W-:Y:S01]  /*49b0*/  ISETP.GT.U32.AND P1, PT, R2, R244, PT ;  /* 0x000000f40200720c */ /* 0x000fe20003f24070 */
        /* <DEDUP_REMOVED lines=9> */
[--C-:B------:R-:W-:Y:S02]  /*4a50*/  @!P1 IMAD.IADD R244, R244, 0x1, -R2.reuse ;  /* 0x00000001f4f49824 */ /* 0x100fe400078e0a02 */
[--C-:B------:R-:W-:Y:S01]  /*4a60*/  @!P4 IMAD.IADD R238, R238, 0x1, -R2.reuse ;  /* 0x00000001eeeec824 */ /* 0x100fe200078e0a02 */
[----:B------:R-:W-:Y:S01]  /*4a70*/  ISETP.GT.U32.AND P4, PT, R2, R246, PT ;  /* 0x000000f60200720c */ /* 0x000fe20003f84070 */
[----:B------:R-:W-:Y:S01]  /*4a80*/  @!P2 IMAD.IADD R248, R248, 0x1, -R2 ;  /* 0x00000001f8f8a824 */ /* 0x000fe200078e0a02 */
[C---:B------:R-:W-:Y:S01]  /*4a90*/  ISETP.GT.U32.AND P1, PT, R2.reuse, R244, PT ;  /* 0x000000f40200720c */ /* 0x040fe20003f24070 */
[----:B------:R-:W-:Y:S01]  /*4aa0*/  IMAD.MOV R5, RZ, RZ, -R5 ;  /* 0x000000ffff057224 */ /* 0x000fe200078e0a05 */
[----:B------:R-:W-:Y:S01]  /*4ab0*/  ISETP.GE.AND P2, PT, R11, RZ, PT ;  /* 0x000000ff0b00720c */ /* 0x000fe20003f46270 */
[----:B------:R-:W-:Y:S01]  /*4ac0*/  @!P6 IMAD.MOV R238, RZ, RZ, -R238 ;  /* 0x000000ffffeee224 */ /* 0x000fe200078e0aee */
[C---:B------:R-:W-:Y:S01]  /*4ad0*/  ISETP.GT.U32.AND P6, PT, R2.reuse, R248, PT ;  /* 0x000000f80200720c */ /* 0x040fe20003fc4070 */
[----:B------:R-:W-:Y:S01]  /*4ae0*/  IMAD R252, R2, R5, R252 ;  /* 0x0000000502fc7224 */ /* 0x000fe200078e02fc */
[----:B------:R-:W-:Y:S01]  /*4af0*/  LOP3.LUT R11, R4, 0xce, RZ, 0xfc, !PT ;  /* 0x000000ce040b7812 */ /* 0x000fe200078efcff */
[----:B------:R-:W-:-:S03]  /*4b00*/  IMAD.HI.U32 R5, R3, R25, RZ ;  /* 0x0000001903057227 */ /* 0x000fc600078e00ff */
[----:B------:R-:W-:Y:S01]  /*4b10*/  IABS R53, R11 ;  /* 0x0000000b00357213 */ /* 0x000fe20000000000 */
[----:B------:R-:W-:Y:S02]  /*4b20*/  IMAD.MOV R8, RZ, RZ, -R5 ;  /* 0x000000ffff087224 */ /* 0x000fe400078e0a05 */
[--C-:B------:R-:W-:Y:S01]  /*4b30*/  @!P1 IMAD.IADD R244, R244, 0x1, -R2.reuse ;  /* 0x00000001f4f49824 */ /* 0x100fe200078e0a02 */
[C---:B------:R-:W-:Y:S01]  /*4b40*/  ISETP.GT.U32.AND P1, PT, R2.reuse, R250, PT ;  /* 0x000000fa0200720c */ /* 0x040fe20003f24070 */
[----:B------:R-:W-:Y:S01]  /*4b50*/  IMAD R25, R2, R8, R25 ;  /* 0x0000000802197224 */ /* 0x000fe200078e0219 */
[----:B------:R-:W-:Y:S01]  /*4b60*/  LOP3.LUT R8, R4, 0xc8, RZ, 0xfc, !PT ;  /* 0x000000c804087812 */ /* 0x000fe200078efcff */
[--C-:B------:R-:W-:Y:S02]  /*4b70*/  @!P6 IMAD.IADD R248, R248, 0x1, -R2.reuse ;  /* 0x00000001f8f8e824 */ /* 0x100fe400078e0a02 */
        /* <DEDUP_REMOVED lines=8> */
[----:B------:R-:W-:Y:S01]  /*4c00*/  @!P0 IMAD.MOV R240, RZ, RZ, -R240 ;  /* 0x000000fffff08224 */ /* 0x000fe200078e0af0 */
[----:B------:R-:W-:-:S02]  /*4c10*/  @!P1 IADD3 R250, R250, -R2, RZ ;  /* 0x80000002fafa9210 */ /* 0x000fc40007ffe0ff */
[----:B------:R-:W-:Y:S02]  /*4c20*/  ISETP.GT.U32.AND P1, PT, R2, R246, PT ;  /* 0x000000f60200720c */ /* 0x000fe40003f24070 */
[----:B------:R-:W-:Y:S01]  /*4c30*/  IABS R27, R10 ;  /* 0x0000000a001b7213 */ /* 0x000fe20000000000 */
[----:B------:R-:W-:Y:S01]  /*4c40*/  @!P6 IMAD.IADD R25, R25, 0x1, -R2 ;  /* 0x000000011919e824 */ /* 0x000fe200078e0a02 */
[----:B------:R-:W-:Y:S01]  /*4c50*/  ISETP.GE.AND P4, PT, R12, RZ, PT ;  /* 0x000000ff0c00720c */ /* 0x000fe20003f86270 */
[----:B------:R-:W-:Y:S01]  /*4c60*/  @!P5 IMAD.MOV R244, RZ, RZ, -R244 ;  /* 0x000000fffff4d224 */ /* 0x000fe200078e0af4 */
[C---:B------:R-:W-:Y:S01]  /*4c70*/  ISETP.GT.U32.AND P0, PT, R2.reuse, R250, PT ;  /* 0x000000fa0200720c */ /* 0x040fe20003f04070 */
[----:B------:R-:W-:Y:S01]  /*4c80*/  IMAD.HI.U32 R5, R3, R27, RZ ;  /* 0x0000001b03057227 */ /* 0x000fe200078e00ff */
[----:B------:R-:W-:Y:S02]  /*4c90*/  ISETP.GT.U32.AND P2, PT, R2, R25, PT ;  /* 0x000000190200720c */ /* 0x000fe40003f44070 */
[----:B------:R-:W-:Y:S01]  /*4ca0*/  ISETP.GE.AND P5, PT, R9, RZ, PT ;  /* 0x000000ff0900720c */ /* 0x000fe20003fa6270 */
[----:B------:R-:W-:Y:S01]  /*4cb0*/  IMAD.MOV R5, RZ, RZ, -R5 ;  /* 0x000000ffff057224 */ /* 0x000fe200078e0a05 */
[----:B------:R-:W-:Y:S01]  /*4cc0*/  IABS R29, R8 ;  /* 0x00000008001d7213 */ /* 0x000fe20000000000 */
[--C-:B------:R-:W-:Y:S01]  /*4cd0*/  @!P1 IMAD.IADD R246, R246, 0x1, -R2.reuse ;  /* 0x00000001f6f69824 */ /* 0x100fe200078e0a02 */
[----:B------:R-:W-:Y:S01]  /*4ce0*/  ISETP.GE.AND P1, PT, R14, RZ, PT ;  /* 0x000000ff0e00720c */ /* 0x000fe20003f26270 */
[----:B------:R-:W-:Y:S01]  /*4cf0*/  @!P3 IMAD.IADD R252, R252, 0x1, -R2 ;  /* 0x00000001fcfcb824 */ /* 0x000fe200078e0a02 */
[----:B------:R-:W-:Y:S01]  /*4d00*/  ISETP.GE.AND P3, PT, R10, RZ, PT ;  /* 0x000000ff0a00720c */ /* 0x000fe20003f66270 */
[----:B------:R-:W-:Y:S01]  /*4d10*/  IMAD R27, R2, R5, R27 ;  /* 0x00000005021b7224 */ /* 0x000fe200078e021b */
[----:B------:R-:W-:Y:S01]  /*4d20*/  LOP3.LUT R5, R4, 0xc6, RZ, 0xfc, !PT ;  /* 0x000000c604057812 */ /* 0x000fe200078efcff */
[----:B------:R-:W-:Y:S01]  /*4d30*/  @!P4 IMAD.MOV R246, RZ, RZ, -R246 ;  /* 0x000000fffff6c224 */ /* 0x000fe200078e0af6 */
[----:B------:R-:W-:Y:S01]  /*4d40*/  ISETP.GT.U32.AND P4, PT, R2, R252, PT ;  /* 0x000000fc0200720c */ /* 0x000fe20003f84070 */
[--C-:B------:R-:W-:Y:S01]  /*4d50*/  @!P2 IMAD.IADD R25, R25, 0x1, -R2.reuse ;  /* 0x000000011919a824 */ /* 0x100fe200078e0a02 */
[----:B------:R-:W-:Y:S01]  /*4d60*/  IABS R51, R5 ;  /* 0x0000000500337213 */ /* 0x000fe20000000000 */
[----:B------:R-:W-:Y:S01]  /*4d70*/  @!P0 IMAD.IADD R250, R250, 0x1, -R2 ;  /* 0x00000001fafa8824 */ /* 0x000fe200078e0a02 */
[----:B------:R-:W-:-:S02]  /*4d80*/  ISETP.GT.U32.AND P2, PT, R2, R27, PT ;  /* 0x0000001b0200720c */ /* 0x000fc40003f44070 */
[----:B------:R-:W-:Y:S01]  /*4d90*/  ISETP.GE.AND P6, PT, R5, RZ, PT ;  /* 0x000000ff0500720c */ /* 0x000fe20003fc6270 */
[----:B------:R-:W-:Y:S01]  /*4da0*/  IMAD.HI.U32 R5, R3, R51, RZ ;  /* 0x0000003303057227 */ /* 0x000fe200078e00ff */
[----:B------:R-:W-:Y:S02]  /*4db0*/  ISETP.GE.AND P0, PT, R15, RZ, PT ;  /* 0x000000ff0f00720c */ /* 0x000fe40003f06270 */
[----:B------:R-:W-:Y:S01]  /*4dc0*/  LOP3.LUT R10, R4, 0xcc, RZ, 0xfc, !PT ;  /* 0x000000cc040a7812 */ /* 0x000fe200078efcff */
[----:B------:R-:W-:Y:S01]  /*4dd0*/  @!P5 IMAD.MOV R250, RZ, RZ, -R250 ;  /* 0x000000fffffad224 */ /* 0x000fe200078e0afa */
[----:B------:R-:W-:Y:S01]  /*4de0*/  ISETP.GE.AND P5, PT, R8, RZ, PT ;  /* 0x000000ff0800720c */ /* 0x000fe20003fa6270 */
[----:B------:R-:W-:Y:S01]  /*4df0*/  IMAD.HI.U32 R8, R3, R29, RZ ;  /* 0x0000001d03087227 */ /* 0x000fe200078e00ff */
[----:B------:R-:W-:Y:S02]  /*4e00*/  @!P4 IADD3 R252, R252, -R2, RZ ;  /* 0x80000002fcfcc210 */ /* 0x000fe40007ffe0ff */
[----:B------:R-:W-:Y:S01]  /*4e10*/  IABS R33, R10 ;  /* 0x0000000a00217213 */ /* 0x000fe20000000000 */
[----:B------:R-:W-:Y:S01]  /*4e20*/  IMAD.MOV R5, RZ, RZ, -R5 ;  /* 0x000000ffff057224 */ /* 0x000fe200078e0a05 */
[C---:B------:R-:W-:Y:S01]  /*4e30*/  LOP3.LUT R12, R4.reuse, 0xd0, RZ, 0xfc, !PT ;  /* 0x000000d0040c7812 */ /* 0x040fe200078efcff */
[----:B------:R-:W-:Y:S01]  /*4e40*/  IMAD.MOV R8, RZ, RZ, -R8 ;  /* 0x000000ffff087224 */ /* 0x000fe200078e0a08 */
[----:B------:R-:W-:Y:S01]  /*4e50*/  LOP3.LUT R9, R4, 0xca, RZ, 0xfc, !PT ;  /* 0x000000ca04097812 */ /* 0x000fe200078efcff */
[C---:B------:R-:W-:Y:S01]  /*4e60*/  IMAD R51, R2.reuse, R5, R51 ;  /* 0x0000000502337224 */ /* 0x040fe200078e0233 */
[----:B------:R-:W-:Y:S01]  /*4e70*/  IABS R60, R12 ;  /* 0x0000000c003c7213 */ /* 0x000fe20000000000 */
[----:B------:R-:W-:Y:S01]  /*4e80*/  @!P2 IMAD.IADD R27, R27, 0x1, -R2 ;  /* 0x000000011b1ba824 */ /* 0x000fe200078e0a02 */
[----:B------:R-:W-:Y:S01]  /*4e90*/  IABS R31, R9 ;  /* 0x00000009001f7213 */ /* 0x000fe20000000000 */
[----:B------:R-:W-:Y:S01]  /*4ea0*/  IMAD R29, R2, R8, R29 ;  /* 0x00000008021d7224 */ /* 0x000fe200078e021d */
[----:B------:R-:W-:Y:S01]  /*4eb0*/  LOP3.LUT R14, R4, 0xd2, RZ, 0xfc, !PT ;  /* 0x000000d2040e7812 */ /* 0x000fe200078efcff */
[----:B------:R-:W-:Y:S01]  /*4ec0*/  @!P1 IMAD.MOV R252, RZ, RZ, -R252 ;  /* 0x000000fffffc9224 */ /* 0x000fe200078e0afc */
[C---:B------:R-:W-:Y:S01]  /*4ed0*/  ISETP.GT.U32.AND P2, PT, R2.reuse, R27, PT ;  /* 0x0000001b0200720c */ /* 0x040fe20003f44070 */
[----:B------:R-:W-:Y:S01]  /*4ee0*/  @!P0 IMAD.MOV R25, RZ, RZ, -R25 ;  /* 0x000000ffff198224 */ /* 0x000fe200078e0a19 */
[C---:B------:R-:W-:Y:S01]  /*4ef0*/  ISETP.GT.U32.AND P1, PT, R2.reuse, R51, PT ;  /* 0x000000330200720c */ /* 0x040fe20003f24070 */
[----:B------:R-:W-:Y:S01]  /*4f00*/  IMAD.HI.U32 R5, R3, R33, RZ ;  /* 0x0000002103057227 */ /* 0x000fe200078e00ff */
[----:B------:R-:W-:-:S02]  /*4f10*/  ISETP.GT.U32.AND P0, PT, R2, R29, PT ;  /* 0x0000001d0200720c */ /* 0x000fc40003f04070 */
[----:B------:R-:W-:Y:S01]  /*4f20*/  ISETP.GE.AND P4, PT, R9, RZ, PT ;  /* 0x000000ff0900720c */ /* 0x000fe20003f86270 */
[----:B------:R-:W-:Y:S01]  /*4f30*/  IMAD.MOV R5, RZ, RZ, -R5 ;  /* 0x000000ffff057224 */ /* 0x000fe200078e0a05 */
[----:B------:R-:W-:Y:S01]  /*4f40*/  LOP3.LUT R15, R4, 0xd4, RZ, 0xfc, !PT ;  /* 0x000000d4040f7812 */ /* 0x000fe200078efcff */
[----:B------:R-:W-:Y:S01]  /*4f50*/  IMAD.HI.U32 R8, R3, R53, RZ ;  /* 0x0000003503087227 */ /* 0x000fe200078e00ff */
[----:B------:R-:W-:Y:S02]  /*4f60*/  IABS R30, R14 ;  /* 0x0000000e001e7213 */ /* 0x000fe40000000000 */
[----:B------:R-:W-:Y:S01]  /*4f70*/  IABS R58, R15 ;  /* 0x0000000f003a7213 */ /* 0x000fe20000000000 */
[----:B------:R-:W-:Y:S02]  /*4f80*/  IMAD R33, R2, R5, R33 ;  /* 0x0000000502217224 */ /* 0x000fe400078e0221 */
[--C-:B------:R-:W-:Y:S02]  /*4f90*/  @!P2 IMAD.IADD R27, R27, 0x1, -R2.reuse ;  /* 0x000000011b1ba824 */ /* 0x100fe400078e0a02 */
[----:B------:R-:W-:-:S02]  /*4fa0*/  @!P1 IMAD.IADD R51, R51, 0x1, -R2 ;  /* 0x0000000133339824 */ /* 0x000fc400078e0a02 */
[----:B------:R-:W-:Y:S02]  /*4fb0*/  @!P0 IMAD.IADD R29, R29, 0x1, -R2 ;  /* 0x000000011d1d8824 */ /* 0x000fe400078e0a02 */
[----:B------:R-:W-:Y:S01]  /*4fc0*/  @!P3 IMAD.MOV R27, RZ, RZ, -R27 ;  /* 0x000000ffff1bb224 */ /* 0x000fe200078e0a1b */
[C---:B------:R-:W-:Y:S01]  /*4fd0*/  ISETP.GT.U32.AND P1, PT, R2.reuse, R51, PT ;  /* 0x000000330200720c */ /* 0x040fe20003f24070 */
[C---:B------:R-:W-:Y:S01]  /*4fe0*/  IMAD.HI.U32 R5, R3.reuse, R60, RZ ;  /* 0x0000003c03057227 */ /* 0x040fe200078e00ff */
[C---:B------:R-:W-:Y:S02]  /*4ff0*/  ISETP.GT.U32.AND P3, PT, R2.reuse, R33, PT ;  /* 0x000000210200720c */ /* 0x040fe40003f64070 */
[----:B------:R-:W-:Y:S01]  /*5000*/  ISETP.GT.U32.AND P0, PT, R2, R29, PT ;  /* 0x0000001d0200720c */ /* 0x000fe20003f04070 */
[----:B------:R-:W-:Y:S02]  /*5010*/  IMAD.MOV R5, RZ, RZ, -R5 ;  /* 0x000000ffff057224 */ /* 0x000fe400078e0a05 */
[----:B------:R-:W-:-:S04]  /*5020*/  IMAD.HI.U32 R9, R3, R31, RZ ;  /* 0x0000001f03097227 */ /* 0x000fc800078e00ff */
[----:B------:R-:W-:Y:S02]  /*5030*/  IMAD R60, R2, R5, R60 ;  /* 0x00000005023c7224 */ /* 0x000fe400078e023c */
[--C-:B------:R-:W-:Y:S02]  /*5040*/  @!P1 IMAD.IADD R51, R51, 0x1, -R2.reuse ;  /* 0x0000000133339824 */ /* 0x100fe400078e0a02 */
[--C-:B------:R-:W-:Y:S01]  /*5050*/  @!P3 IMAD.IADD R33, R33, 0x1, -R2.reuse ;  /* 0x000000012121b824 */ /* 0x100fe200078e0a02 */
[----:B------:R-:W-:Y:S01]  /*5060*/  ISETP.GE.AND P3, PT, R10, RZ, PT ;  /* 0x000000ff0a00720c */ /* 0x000fe20003f66270 */
[----:B------:R-:W-:Y:S01]  /*5070*/  @!P0 IMAD.IADD R29, R29, 0x1, -R2 ;  /* 0x000000011d1d8824 */ /* 0x000fe200078e0a02 */
[C---:B------:R-:W-:Y:S01]  /*5080*/  ISETP.GT.U32.AND P0, PT, R2.reuse, R60, PT ;  /* 0x0000003c0200720c */ /* 0x040fe20003f04070 */
[----:B------:R-:W-:Y:S01]  /*5090*/  @!P6 IMAD.MOV R51, RZ, RZ, -R51 ;  /* 0x000000ffff33e224 */ /* 0x000fe200078e0a33 */
[----:B------:R-:W-:Y:S01]  /*50a0*/  ISETP.GT.U32.AND P6, PT, R2, R33, PT ;  /* 0x000000210200720c */ /* 0x000fe20003fc4070 */
[----:B------:R-:W-:Y:S01]  /*50b0*/  IMAD.MOV R8, RZ, RZ, -R8 ;  /* 0x000000ffff087224 */ /* 0x000fe200078e0a08 */
[----:B------:R-:W-:Y:S01]  /*50c0*/  LOP3.LUT R10, R4, 0xe0, RZ, 0xfc, !PT ;  /* 0x000000e0040a7812 */ /* 0x000fe200078efcff */
[----:B------:R-:W-:-:S02]  /*50d0*/  IMAD.MOV R9, RZ, RZ, -R9 ;  /* 0x000000ffff097224 */ /* 0x000fc400078e0a09 */
[----:B------:R-:W-:Y:S01]  /*50e0*/  IMAD.HI.U32 R5, R3, R30, RZ ;  /* 0x0000001e03057227 */ /* 0x000fe200078e00ff */
[----:B------:R-:W-:-:S03]  /*50f0*/  IABS R46, R10 ;  /* 0x0000000a002e7213 */ /* 0x000fc60000000000 */
[C---:B------:R-:W-:Y:S02]  /*5100*/  IMAD R53, R2.reuse, R8, R53 ;  /* 0x0000000802357224 */ /* 0x040fe400078e0235 */
[C---:B------:R-:W-:Y:S02]  /*5110*/  IMAD R31, R2.reuse, R9, R31 ;  /* 0x00000009021f7224 */ /* 0x040fe400078e021f */
[----:B------:R-:W-:Y:S01]  /*5120*/  IMAD.HI.U32 R8, R3, R58, RZ ;  /* 0x0000003a03087227 */ /* 0x000fe200078e00ff */
[C---:B------:R-:W-:Y:S02]  /*5130*/  ISETP.GT.U32.AND P1, PT, R2.reuse, R53, PT ;  /* 0x000000350200720c */ /* 0x040fe40003f24070 */
[----:B------:R-:W-:Y:S01]  /*5140*/  ISETP.GT.U32.AND P2, PT, R2, R31, PT ;  /* 0x0000001f0200720c */ /* 0x000fe20003f44070 */
[----:B------:R-:W-:Y:S02]  /*5150*/  IMAD.MOV R5, RZ, RZ, -R5 ;  /* 0x000000ffff057224 */ /* 0x000fe400078e0a05 */
[----:B------:R-:W-:-:S02]  /*5160*/  IMAD.MOV R9, RZ, RZ, -R8 ;  /* 0x000000ffff097224 */ /* 0x000fc400078e0a08 */
[----:B------:R-:W-:Y:S01]  /*5170*/  IMAD R30, R2, R5, R30 ;  /* 0x00000005021e7224 */ /* 0x000fe200078e021e */
[----:B------:R-:W-:Y:S01]  /*5180*/  LOP3.LUT R5, R4, 0xd6, RZ, 0xfc, !PT ;  /* 0x000000d604057812 */ /* 0x000fe200078efcff */
[----:B------:R-:W-:Y:S01]  /*5190*/  IMAD R58, R2, R9, R58 ;  /* 0x00000009023a7224 */ /* 0x000fe200078e023a */
[----:B------:R-:W-:Y:S01]  /*51a0*/  LOP3.LUT R9, R4, 0xd8, RZ, 0xfc, !PT ;  /* 0x000000d804097812 */ /* 0x000fe200078efcff */
[--C-:B------:R-:W-:Y:S01]  /*51b0*/  @!P0 IMAD.IADD R60, R60, 0x1, -R2.reuse ;  /* 0x000000013c3c8824 */ /* 0x100fe200078e0a02 */
[----:B------:R-:W-:Y:S01]  /*51c0*/  IABS R34, R5 ;  /* 0x0000000500227213 */ /* 0x000fe20000000000 */
[--C-:B------:R-:W-:Y:S01]  /*51d0*/  @!P6 IMAD.IADD R33, R33, 0x1, -R2.reuse ;  /* 0x000000012121e824 */ /* 0x100fe200078e0a02 */
[C---:B------:R-:W-:Y:S01]  /*51e0*/  ISETP.GT.U32.AND P6, PT, R2.reuse, R30, PT ;  /* 0x0000001e0200720c */ /* 0x040fe20003fc4070 */
[----:B------:R-:W-:Y:S01]  /*51f0*/  @!P5 IMAD.MOV R29, RZ, RZ, -R29 ;  /* 0x000000ffff1dd224 */ /* 0x000fe200078e0a1d */
[C---:B------:R-:W-:Y:S01]  /*5200*/  ISETP.GT.U32.AND P5, PT, R2.reuse, R60, PT ;  /* 0x0000003c0200720c */ /* 0x040fe20003fa4070 */
[----:B------:R-:W-:Y:S01]  /*5210*/  @!P3 IMAD.MOV R33, RZ, RZ, -R33 ;  /* 0x000000ffff21b224 */ /* 0x000fe200078e0a21 */
[----:B------:R-:W-:Y:S01]  /*5220*/  ISETP.GT.U32.AND P3, PT, R2, R58, PT ;  /* 0x0000003a0200720c */ /* 0x000fe20003f64070 */
[----:B------:R-:W-:Y:S01]  /*5230*/  @!P1 IMAD.IADD R53, R53, 0x1, -R2 ;  /* 0x0000000135359824 */ /* 0x000fe200078e0a02 */
[----:B------:R-:W-:-:S02]  /*5240*/  @!P2 IADD3 R31, R31, -R2, RZ ;  /* 0x800000021f1fa210 */ /* 0x000fc40007ffe0ff */
[----:B------:R-:W-:Y:S02]  /*5250*/  IABS R32, R9 ;  /* 0x0000000900207213 */ /* 0x000fe40000000000 */
[C---:B------:R-:W-:Y:S02]  /*5260*/  ISETP.GT.U32.AND P2, PT, R2.reuse, R31, PT ;  /* 0x0000001f0200720c */ /* 0x040fe40003f44070 */
[----:B------:R-:W-:Y:S01]  /*5270*/  ISETP.GT.U32.AND P0, PT, R2, R53, PT ;  /* 0x000000350200720c */ /* 0x000fe20003f04070 */
[--C-:B------:R-:W-:Y:S01]  /*5280*/  @!P6 IMAD.IADD R30, R30, 0x1, -R2.reuse ;  /* 0x000000011e1ee824 */ /* 0x100fe200078e0a02 */
[----:B------:R-:W-:Y:S01]  /*5290*/  ISETP.GE.AND P6, PT, R9, RZ, PT ;  /* 0x000000ff0900720c */ /* 0x000fe20003fc6270 */
[----:B------:R-:W-:Y:S01]  /*52a0*/  IMAD.HI.U32 R8, R3, R32, RZ ;  /* 0x0000002003087227 */ /* 0x000fe200078e00ff */
[----:B------:R-:W-:Y:S02]  /*52b0*/  @!P5 IADD3 R60, R60, -R2, RZ ;  /* 0x800000023c3cd210 */ /* 0x000fe40007ffe0ff */
[----:B------:R-:W-:Y:S01]  /*52c0*/  ISETP.GE.AND P5, PT, R5, RZ, PT ;  /* 0x000000ff0500720c */ /* 0x000fe20003fa6270 */
[----:B------:R-:W-:Y:S01]  /*52d0*/  @!P3 IMAD.IADD R58, R58, 0x1, -R2 ;  /* 0x000000013a3ab824 */ /* 0x000fe200078e0a02 */
[----:B------:R-:W-:Y:S01]  /*52e0*/  ISETP.GT.U32.AND P3, PT, R2, R30, PT ;  /* 0x0000001e0200720c */ /* 0x000fe20003f64070 */
[----:B------:R-:W-:Y:S01]  /*52f0*/  IMAD.HI.U32 R5, R3, R34, RZ ;  /* 0x0000002203057227 */ /* 0x000fe200078e00ff */
[----:B------:R-:W-:-:S03]  /*5300*/  ISETP.GE.AND P1, PT, R12, RZ, PT ;  /* 0x000000ff0c00720c */ /* 0x000fc60003f26270 */
        /* <DEDUP_REMOVED lines=8> */
[----:B------:R-:W-:Y:S01]  /*5390*/  ISETP.GT.U32.AND P3, PT, R2, R34, PT ;  /* 0x000000220200720c */ /* 0x000fe20003f64070 */
[----:B------:R-:W-:Y:S01]  /*53a0*/  @!P4 IMAD.MOV R31, RZ, RZ, -R31 ;  /* 0x000000ffff1fc224 */ /* 0x000fe200078e0a1f */
[----:B------:R-:W-:Y:S01]  /*53b0*/  ISETP.GE.AND P4, PT, R14, RZ, PT ;  /* 0x000000ff0e00720c */ /* 0x000fe20003f86270 */
[----:B------:R-:W-:Y:S01]  /*53c0*/  IMAD.MOV R9, RZ, RZ, -R8 ;  /* 0x000000ffff097224 */ /* 0x000fe200078e0a08 */
[----:B------:R-:W-:Y:S01]  /*53d0*/  LOP3.LUT R8, R4, 0xdc, RZ, 0xfc, !PT ;  /* 0x000000dc04087812 */ /* 0x000fe200078efcff */
[----:B------:R-:W-:Y:S01]  /*53e0*/  @!P1 IMAD.MOV R60, RZ, RZ, -R60 ;  /* 0x000000ffff3c9224 */ /* 0x000fe200078e0a3c */
[----:B------:R-:W-:Y:S01]  /*53f0*/  IABS R56, R5 ;  /* 0x0000000500387213 */ /* 0x000fe20000000000 */
[----:B------:R-:W-:Y:S01]  /*5400*/  @!P2 IMAD.MOV R53, RZ, RZ, -R53 ;  /* 0x000000ffff35a224 */ /* 0x000fe200078e0a35 */
[C---:B------:R-:W-:Y:S01]  /*5410*/  ISETP.GT.U32.AND P2, PT, R2.reuse, R58, PT ;  /* 0x0000003a0200720c */ /* 0x040fe20003f44070 */
[----:B------:R-:W-:Y:S01]  /*5420*/  IMAD R32, R2, R9, R32 ;  /* 0x0000000902207224 */ /* 0x000fe200078e0220 */
[----:B------:R-:W-:-:S02]  /*5430*/  IABS R48, R8 ;  /* 0x0000000800307213 */ /* 0x000fc40000000000 */
[----:B------:R-:W-:Y:S01]  /*5440*/  LOP3.LUT R9, R4, 0xde, RZ, 0xfc, !PT ;  /* 0x000000de04097812 */ /* 0x000fe200078efcff */
[----:B------:R-:W-:Y:S01]  /*5450*/  @!P3 IMAD.IADD R34, R34, 0x1, -R2 ;  /* 0x000000012222b824 */ /* 0x000fe200078e0a02 */
[----:B------:R-:W-:Y:S01]  /*5460*/  ISETP.GE.AND P1, PT, R5, RZ, PT ;  /* 0x000000ff0500720c */ /* 0x000fe20003f26270 */
[----:B------:R-:W-:Y:S01]  /*5470*/  @!P4 IMAD.MOV R30, RZ, RZ, -R30 ;  /* 0x000000ffff1ec224 */ /* 0x000fe200078e0a1e */
[----:B------:R-:W-:Y:S01]  /*5480*/  ISETP.GE.AND P4, PT, R9, RZ, PT ;  /* 0x000000ff0900720c */ /* 0x000fe20003f86270 */
[C---:B------:R-:W-:Y:S01]  /*5490*/  IMAD.HI.U32 R5, R3.reuse, R56, RZ ;  /* 0x0000003803057227 */ /* 0x040fe200078e00ff */
[----:B------:R-:W-:Y:S02]  /*54a0*/  ISETP.GT.U32.AND P3, PT, R2, R34, PT ;  /* 0x000000220200720c */ /* 0x000fe40003f64070 */
[----:B------:R-:W-:Y:S01]  /*54b0*/  IABS R12, R9 ;  /* 0x00000009000c7213 */ /* 0x000fe20000000000 */
[----:B------:R-:W-:Y:S01]  /*54c0*/  @!P2 IMAD.IADD R58, R58, 0x1, -R2 ;  /* 0x000000013a3aa824 */ /* 0x000fe200078e0a02 */
[----:B------:R-:W-:Y:S01]  /*54d0*/  ISETP.GE.AND P2, PT, R8, RZ, PT ;  /* 0x000000ff0800720c */ /* 0x000fe20003f46270 */
[----:B------:R-:W-:Y:S01]  /*54e0*/  IMAD.HI.U32 R8, R3, R48, RZ ;  /* 0x0000003003087227 */ /* 0x000fe200078e00ff */
[----:B------:R-:W-:-:S02]  /*54f0*/  LOP3.LUT R14, R4, 0xe2, RZ, 0xfc, !PT ;  /* 0x000000e2040e7812 */ /* 0x000fc400078efcff */
[----:B------:R-:W-:Y:S01]  /*5500*/  LOP3.LUT R15, R4, 0xe4, RZ, 0xfc, !PT ;  /* 0x000000e4040f7812 */ /* 0x000fe200078efcff */
[----:B------:R-:W-:Y:S01]  /*5510*/  IMAD.MOV R9, RZ, RZ, -R8 ;  /* 0x000000ffff097224 */ /* 0x000fe200078e0a08 */
[----:B------:R-:W-:Y:S01]  /*5520*/  IABS R44, R14 ;  /* 0x0000000e002c7213 */ /* 0x000fe20000000000 */
[----:B------:R-:W-:Y:S01]  /*5530*/  @!P0 IMAD.MOV R58, RZ, RZ, -R58 ;  /* 0x000000ffff3a8224 */ /* 0x000fe200078e0a3a */
[C---:B------:R-:W-:Y:S01]  /*5540*/  ISETP.GT.U32.AND P0, PT, R2.reuse, R32, PT ;  /* 0x000000200200720c */ /* 0x040fe20003f04070 */
[----:B------:R-:W-:Y:S01]  /*5550*/  IMAD R48, R2, R9, R48 ;  /* 0x0000000902307224 */ /* 0x000fe200078e0230 */
[----:B------:R-:W-:Y:S01]  /*5560*/  @!P3 IADD3 R34, R34, -R2, RZ ;  /* 0x800000022222b210 */ /* 0x000fe20007ffe0ff */
[----:B------:R-:W-:Y:S01]  /*5570*/  IMAD.MOV R5, RZ, RZ, -R5 ;  /* 0x000000ffff057224 */ /* 0x000fe200078e0a05 */
[----:B------:R-:W-:Y:S01]  /*5580*/  IABS R42, R15 ;  /* 0x0000000f002a7213 */ /* 0x000fe20000000000 */
[----:B------:R-:W-:-:S04]  /*5590*/  IMAD.HI.U32 R8, R3, R46, RZ ;  /* 0x0000002e03087227 */ /* 0x000fc800078e00ff */
[----:B------:R-:W-:Y:S01]  /*55a0*/  @!P5 IMAD.MOV R34, RZ, RZ, -R34 ;  /* 0x000000ffff22d224 */ /* 0x000fe200078e0a22 */
[C---:B------:R-:W-:Y:S01]  /*55b0*/  ISETP.GT.U32.AND P5, PT, R2.reuse, R48, PT ;  /* 0x000000300200720c */ /* 0x040fe20003fa4070 */
[----:B------:R-:W-:Y:S02]  /*55c0*/  IMAD R56, R2, R5, R56 ;  /* 0x0000000502387224 */ /* 0x000fe400078e0238 */
[----:B------:R-:W-:Y:S02]  /*55d0*/  @!P0 IMAD.IADD R32, R32, 0x1, -R2 ;  /* 0x0000000120208824 */ /* 0x000fe400078e0a02 */
[----:B------:R-:W-:Y:S01]  /*55e0*/  IMAD.HI.U32 R5, R3, R12, RZ ;  /* 0x0000000c03057227 */ /* 0x000fe200078e00ff */
[C---:B------:R-:W-:Y:S02]  /*55f0*/  ISETP.GT.U32.AND P3, PT, R2.reuse, R56, PT ;  /* 0x000000380200720c */ /* 0x040fe40003f64070 */
[----:B------:R-:W-:Y:S01]  /*5600*/  ISETP.GT.U32.AND P0, PT, R2, R32, PT ;  /* 0x000000200200720c */ /* 0x000fe20003f04070 */
[----:B------:R-:W-:-:S02]  /*5610*/  IMAD.MOV R9, RZ, RZ, -R5 ;  /* 0x000000ffff097224 */ /* 0x000fc400078e0a05 */
[----:B------:R-:W-:-:S04]  /*5620*/  IMAD.HI.U32 R5, R3, R44, RZ ;  /* 0x0000002c03057227 */ /* 0x000fc800078e00ff */
[----:B------:R-:W-:Y:S02]  /*5630*/  @!P5 IMAD.IADD R48, R48, 0x1, -R2 ;  /* 0x000000013030d824 */ /* 0x000fe400078e0a02 */
[----:B------:R-:W-:Y:S02]  /*5640*/  IMAD.MOV R5, RZ, RZ, -R5 ;  /* 0x000000ffff057224 */ /* 0x000fe400078e0a05 */
[C---:B------:R-:W-:Y:S01]  /*5650*/  IMAD R12, R2.reuse, R9, R12 ;  /* 0x00000009020c7224 */ /* 0x040fe200078e020c */
[C---:B------:R-:W-:Y:S01]  /*5660*/  ISETP.GT.U32.AND P5, PT, R2.reuse, R48, PT ;  /* 0x000000300200720c */ /* 0x040fe20003fa4070 */
[----:B------:R-:W-:Y:S02]  /*5670*/  IMAD R44, R2, R5, R44 ;  /* 0x00000005022c7224 */ /* 0x000fe400078e022c */
[--C-:B------:R-:W-:Y:S01]  /*5680*/  @!P0 IMAD.IADD R32, R32, 0x1, -R2.reuse ;  /* 0x0000000120208824 */ /* 0x100fe200078e0a02 */
[----:B------:R-:W-:Y:S01]  /*5690*/  ISETP.GT.U32.AND P0, PT, R2, R12, PT ;  /* 0x0000000c0200720c */ /* 0x000fe20003f04070 */
[----:B------:R-:W-:-:S02]  /*56a0*/  @!P3 IMAD.IADD R56, R56, 0x1, -R2 ;  /* 0x000000013838b824 */ /* 0x000fc400078e0a02 */
[----:B------:R-:W-:-:S03]  /*56b0*/  IMAD.HI.U32 R5, R3, R42, RZ ;  /* 0x0000002a03057227 */ /* 0x000fc600078e00ff */
[----:B------:R-:W-:Y:S01]  /*56c0*/  ISETP.GT.U32.AND P3, PT, R2, R56, PT ;  /* 0x000000380200720c */ /* 0x000fe20003f64070 */
[----:B------:R-:W-:Y:S02]  /*56d0*/  @!P6 IMAD.MOV R32, RZ, RZ, -R32 ;  /* 0x000000ffff20e224 */ /* 0x000fe400078e0a20 */
[----:B------:R-:W-:Y:S01]  /*56e0*/  @!P5 IMAD.IADD R48, R48, 0x1, -R2 ;  /* 0x000000013030d824 */ /* 0x000fe200078e0a02 */
[----:B------:R-:W-:Y:S01]  /*56f0*/  ISETP.GT.U32.AND P5, PT, R2, R44, PT ;  /* 0x0000002c0200720c */ /* 0x000fe20003fa4070 */
[----:B------:R-:W-:Y:S02]  /*5700*/  IMAD.MOV R11, RZ, RZ, -R8 ;  /* 0x000000ffff0b7224 */ /* 0x000fe400078e0a08 */
[----:B------:R-:W-:Y:S02]  /*5710*/  @!P0 IMAD.IADD R12, R12, 0x1, -R2 ;  /* 0x000000010c0c8824 */ /* 0x000fe400078e0a02 */
[----:B------:R-:W-:Y:S02]  /*5720*/  IMAD.MOV R5, RZ, RZ, -R5 ;  /* 0x000000ffff057224 */ /* 0x000fe400078e0a05 */
[----:B------:R-:W-:Y:S01]  /*5730*/  IMAD.HI.U32 R8, R3, R40, RZ ;  /* 0x0000002803087227 */ /* 0x000fe200078e00ff */
[----:B------:R-:W-:-:S03]  /*5740*/  ISETP.GT.U32.AND P0, PT, R2, R12, PT ;  /* 0x0000000c0200720c */ /* 0x000fc60003f04070 */
[----:B------:R-:W-:Y:S02]  /*5750*/  IMAD R46, R2, R11, R46 ;  /* 0x0000000b022e7224 */ /* 0x000fe400078e022e */
[----:B------:R-:W-:Y:S02]  /*5760*/  @!P5 IMAD.IADD R44, R44, 0x1, -R2 ;  /* 0x000000012c2cd824 */ /* 0x000fe400078e0a02 */
[C---:B------:R-:W-:Y:S02]  /*5770*/  IMAD R42, R2.reuse, R5, R42 ;  /* 0x00000005022a7224 */ /* 0x040fe400078e022a */
[----:B------:R-:W-:Y:S01]  /*5780*/  IMAD.MOV R11, RZ, RZ, -R8 ;  /* 0x000000ffff0b7224 */ /* 0x000fe200078e0a08 */
[----:B------:R-:W-:Y:S01]  /*5790*/  ISETP.GT.U32.AND P6, PT, R2, R44, PT ;  /* 0x0000002c0200720c */ /* 0x000fe20003fc4070 */
[----:B------:R-:W-:-:S04]  /*57a0*/  IMAD.HI.U32 R5, R3, R36, RZ ;  /* 0x0000002403057227 */ /* 0x000fc800078e00ff */
[----:B------:R-:W-:Y:S01]  /*57b0*/  @!P3 IMAD.IADD R56, R56, 0x1, -R2 ;  /* 0x000000013838b824 */ /* 0x000fe200078e0a02 */
[----:B------:R-:W-:Y:S01]  /*57c0*/  ISETP.GT.U32.AND P3, PT, R2, R46, PT ;  /* 0x0000002e0200720c */ /* 0x000fe20003f64070 */
[----:B------:R-:W-:-:S04]  /*57d0*/  IMAD.HI.U32 R9, R3, R38, RZ ;  /* 0x0000002603097227 */ /* 0x000fc800078e00ff */
[----:B------:R-:W-:Y:S01]  /*57e0*/  IMAD R40, R2, R11, R40 ;  /* 0x0000000b02287224 */ /* 0x000fe200078e0228 */
[----:B------:R-:W-:Y:S01]  /*57f0*/  IADD3 R9, -R9, RZ, RZ ;  /* 0x000000ff09097210 */ /* 0x000fe20007ffe1ff */
[----:B------:R-:W-:Y:S02]  /*5800*/  IMAD.MOV R5, RZ, RZ, -R5 ;  /* 0x000000ffff057224 */ /* 0x000fe400078e0a05 */
[--C-:B------:R-:W-:Y:S01]  /*5810*/  @!P0 IMAD.IADD R12, R12, 0x1, -R2.reuse ;  /* 0x000000010c0c8824 */ /* 0x100fe200078e0a02 */
[----:B------:R-:W-:Y:S01]  /*5820*/  ISETP.GT.U32.AND P0, PT, R2, R42, PT ;  /* 0x0000002a0200720c */ /* 0x000fe20003f04070 */
[----:B------:R-:W-:Y:S01]  /*5830*/  @!P6 IMAD.IADD R44, R44, 0x1, -R2 ;  /* 0x000000012c2ce824 */ /* 0x000fe200078e0a02 */
[C---:B------:R-:W-:Y:S01]  /*5840*/  ISETP.GT.U32.AND P6, PT, R2.reuse, R40, PT ;  /* 0x000000280200720c */ /* 0x040fe20003fc4070 */
[----:B------:R-:W-:Y:S02]  /*5850*/  IMAD R36, R2, R5, R36 ;  /* 0x0000000502247224 */ /* 0x000fe400078e0224 */
[----:B------:R-:W-:-:S04]  /*5860*/  IMAD.HI.U32 R5, R3, R24, RZ ;  /* 0x0000001803057227 */ /* 0x000fc800078e00ff */
[----:B------:R-:W-:Y:S02]  /*5870*/  IMAD R38, R2, R9, R38 ;  /* 0x0000000902267224 */ /* 0x000fe400078e0226 */
[----:B------:R-:W-:Y:S02]  /*5880*/  IMAD.MOV R9, RZ, RZ, -R5 ;  /* 0x000000ffff097224 */ /* 0x000fe400078e0a05 */
[----:B------:R-:W-:Y:S01]  /*5890*/  @!P3 IMAD.IADD R46, R46, 0x1, -R2 ;  /* 0x000000012e2eb824 */ /* 0x000fe200078e0a02 */
[----:B------:R-:W-:Y:S01]  /*58a0*/  ISETP.GE.AND P3, PT, R10, RZ, PT ;  /* 0x000000ff0a00720c */ /* 0x000fe20003f66270 */
[----:B------:R-:W-:Y:S01]  /*58b0*/  IMAD R24, R2, R9, R24 ;  /* 0x0000000902187224 */ /* 0x000fe200078e0218 */
[----:B------:R-:W-:Y:S01]  /*58c0*/  IABS R10, R17 ;  /* 0x00000011000a7213 */ /* 0x000fe20000000000 */
[--C-:B------:R-:W-:Y:S01]  /*58d0*/  @!P0 IMAD.IADD R42, R42, 0x1, -R2.reuse ;  /* 0x000000012a2a8824 */ /* 0x100fe200078e0a02 */
[----:B------:R-:W-:Y:S01]  /*58e0*/  ISETP.GT.U32.AND P5, PT, R2, R46, PT ;  /* 0x0000002e0200720c */ /* 0x000fe20003fa4070 */
[----:B------:R-:W-:Y:S01]  /*58f0*/  @!P6 IMAD.IADD R40, R40, 0x1, -R2 ;  /* 0x000000012828e824 */ /* 0x000fe200078e0a02 */
[C---:B------:R-:W-:Y:S01]  /*5900*/  ISETP.GT.U32.AND P6, PT, R2.reuse, R24, PT ;  /* 0x000000180200720c */ /* 0x040fe20003fc4070 */
[----:B------:R-:W-:Y:S01]  /*5910*/  IMAD.HI.U32 R5, R3, R22, RZ ;  /* 0x0000001603057227 */ /* 0x000fe200078e00ff */
[----:B------:R-:W-:-:S03]  /*5920*/  ISETP.GT.U32.AND P0, PT, R2, R42, PT ;  /* 0x0000002a0200720c */ /* 0x000fc60003f04070 */
[----:B------:R-:W-:Y:S02]  /*5930*/  IMAD.MOV R5, RZ, RZ, -R5 ;  /* 0x000000ffff057224 */ /* 0x000fe400078e0a05 */
[----:B------:R-:W-:-:S04]  /*5940*/  IMAD.HI.U32 R8, R3, R18, RZ ;  /* 0x0000001203087227 */ /* 0x000fc800078e00ff */
[----:B------:R-:W-:Y:S02]  /*5950*/  IMAD R22, R2, R5, R22 ;  /* 0x0000000502167224 */ /* 0x000fe400078e0216 */
[--C-:B------:R-:W-:Y:S01]  /*5960*/  @!P5 IMAD.IADD R46, R46, 0x1, -R2.reuse ;  /* 0x000000012e2ed824 */ /* 0x100fe200078e0a02 */
[----:B------:R-:W-:Y:S01]  /*5970*/  ISETP.GT.U32.AND P5, PT, R2, R36, PT ;  /* 0x000000240200720c */ /* 0x000fe20003fa4070 */
[----:B------:R-:W-:Y:S01]  /*5980*/  @!P0 IMAD.IADD R42, R42, 0x1, -R2 ;  /* 0x000000012a2a8824 */ /* 0x000fe200078e0a02 */
[----:B------:R-:W-:Y:S01]  /*5990*/  @!P6 IADD3 R24, R24, -R2, RZ ;  /* 0x800000021818e210 */ /* 0x000fe20007ffe0ff */
[----:B------:R-:W-:Y:S01]  /*59a0*/  IMAD.MOV R11, RZ, RZ, -R8 ;  /* 0x000000ffff0b7224 */ /* 0x000fe200078e0a08 */
[C---:B------:R-:W-:Y:S01]  /*59b0*/  ISETP.GT.U32.AND P6, PT, R2.reuse, R22, PT ;  /* 0x000000160200720c */ /* 0x040fe20003fc4070 */
[----:B------:R-:W-:Y:S01]  /*59c0*/  IMAD.HI.U32 R9, R3, R118, RZ ;  /* 0x0000007603097227 */ /* 0x000fe200078e00ff */
[----:B------:R-:W-:-:S03]  /*59d0*/  ISETP.GT.U32.AND P0, PT, R2, R38, PT ;  /* 0x000000260200720c */ /* 0x000fc60003f04070 */
[----:B------:R-:W-:Y:S02]  /*59e0*/  IMAD R18, R2, R11, R18 ;  /* 0x0000000b02127224 */ /* 0x000fe400078e0212 */
[----:B------:R-:W-:Y:S02]  /*59f0*/  IMAD.MOV R9, RZ, RZ, -R9 ;  /* 0x000000ffff097224 */ /* 0x000fe400078e0a09 */
[----:B------:R-:W-:Y:S01]  /*5a00*/  @!P5 IMAD.IADD R36, R36, 0x1, -R2 ;  /* 0x000000012424d824 */ /* 0x000fe200078e0a02 */
[----:B------:R-:W-:Y:S01]  /*5a10*/  ISETP.GE.AND P5, PT, R14, RZ, PT ;  /* 0x000000ff0e00720c */ /* 0x000fe20003fa6270 */
[----:B------:R-:W-:Y:S01]  /*5a20*/  @!P1 IMAD.MOV R56, RZ, RZ, -R56 ;  /* 0x000000ffff389224 */ /* 0x000fe200078e0a38 */
[----:B------:R-:W-:Y:S01]  /*5a30*/  IABS R14, R47 ;  /* 0x0000002f000e7213 */ /* 0x000fe20000000000 */
[--C-:B------:R-:W-:Y:S01]  /*5a40*/  @!P6 IMAD.IADD R22, R22, 0x1, -R2.reuse ;  /* 0x000000011616e824 */ /* 0x100fe200078e0a02 */
[----:B------:R-:W-:Y:S01]  /*5a50*/  ISETP.GT.U32.AND P6, PT, R2, R18, PT ;  /* 0x000000120200720c */ /* 0x000fe20003fc4070 */
[----:B------:R-:W-:Y:S01]  /*5a60*/  @!P0 IMAD.IADD R38, R38, 0x1, -R2 ;  /* 0x0000000126268824 */ /* 0x000fe200078e0a02 */
[----:B------:R-:W-:Y:S01]  /*5a70*/  ISETP.GE.AND P0, PT, R15, RZ, PT ;  /* 0x000000ff0f00720c */ /* 0x000fe20003f06270 */
[----:B------:R-:W-:Y:S01]  /*5a80*/  @!P2 IMAD.MOV R48, RZ, RZ, -R48 ;  /* 0x000000ffff30a224 */ /* 0x000fe200078e0a30 */
[C---:B------:R-:W-:Y:S01]  /*5a90*/  ISETP.GT.U32.AND P1, PT, R2.reuse, R36, PT ;  /* 0x000000240200720c */ /* 0x040fe20003f24070 */
[----:B------:R-:W-:Y:S01]  /*5aa0*/  @!P4 IMAD.MOV R12, RZ, RZ, -R12 ;  /* 0x000000ffff0cc224 */ /* 0x000fe200078e0a0c */
[C---:B------:R-:W-:Y:S01]  /*5ab0*/  ISETP.GT.U32.AND P2, PT, R2.reuse, R40, PT ;  /* 0x000000280200720c */ /* 0x040fe20003f44070 */
[----:B------:R-:W-:Y:S01]  /*5ac0*/  IMAD.HI.U32 R4, R3, R20, RZ ;  /* 0x0000001403047227 */ /* 0x000fe200078e00ff */
[----:B------:R-:W-:-:S03]  /*5ad0*/  ISETP.GT.U32.AND P4, PT, R2, R38, PT ;  /* 0x000000260200720c */ /* 0x000fc60003f84070 */
[----:B------:R-:W-:-:S04]  /*5ae0*/  IMAD.HI.U32 R5, R3, R16, RZ ;  /* 0x0000001003057227 */ /* 0x000fc800078e00ff */
[----:B------:R-:W-:-:S04]  /*5af0*/  IMAD.HI.U32 R8, R3, R14, RZ ;  /* 0x0000000e03087227 */ /* 0x000fc800078e00ff */
[----:B------:R-:W-:Y:S01]  /*5b00*/  @!P3 IMAD.MOV R46, RZ, RZ, -R46 ;  /* 0x000000ffff2eb224 */ /* 0x000fe200078e0a2e */
[C---:B------:R-:W-:Y:S01]  /*5b10*/  ISETP.GT.U32.AND P3, PT, R2.reuse, R24, PT ;  /* 0x000000180200720c */ /* 0x040fe20003f64070 */
[----:B------:R-:W-:Y:S01]  /*5b20*/  IMAD R118, R2, R9, R118 ;  /* 0x0000000902767224 */ /* 0x000fe200078e0276 */
[----:B------:R-:W-:Y:S01]  /*5b30*/  @!P2 IADD3 R40, R40, -R2, RZ ;  /* 0x800000022828a210 */ /* 0x000fe20007ffe0ff */
[----:B------:R-:W-:-:S04]  /*5b40*/  IMAD.HI.U32 R9, R3, R116, RZ ;  /* 0x0000007403097227 */ /* 0x000fc800078e00ff */
[----:B------:R-:W-:Y:S01]  /*5b50*/  @!P5 IMAD.MOV R44, RZ, RZ, -R44 ;  /* 0x000000ffff2cd224 */ /* 0x000fe200078e0a2c */
[----:B------:R-:W-:Y:S01]  /*5b60*/  ISETP.GT.U32.AND P5, PT, R2, R22, PT ;  /* 0x000000160200720c */ /* 0x000fe20003fa4070 */
[----:B------:R-:W-:Y:S02]  /*5b70*/  IMAD.MOV R11, RZ, RZ, -R4 ;  /* 0x000000ffff0b7224 */ /* 0x000fe400078e0a04 */
[----:B------:R-:W-:Y:S02]  /*5b80*/  IMAD.MOV R5, RZ, RZ, -R5 ;  /* 0x000000ffff057224 */ /* 0x000fe400078e0a05 */
[----:B------:R-:W-:Y:S02]  /*5b90*/  IMAD.MOV R15, RZ, RZ, -R8 ;  /* 0x000000ffff0f7224 */ /* 0x000fe400078e0a08 */
[----:B------:R-:W-:Y:S02]  /*5ba0*/  @!P6 IMAD.IADD R18, R18, 0x1, -R2 ;  /* 0x000000011212e824 */ /* 0x000fe400078e0a02 */
[----:B------:R-:W-:Y:S01]  /*5bb0*/  @!P0 IMAD.MOV R42, RZ, RZ, -R42 ;  /* 0x000000ffff2a8224 */ /* 0x000fe200078e0a2a */
[C---:B------:R-:W-:Y:S01]  /*5bc0*/  ISETP.GT.U32.AND P0, PT, R2.reuse, R118, PT ;  /* 0x000000760200720c */ /* 0x040fe20003f04070 */
[----:B------:R-:W-:Y:S01]  /*5bd0*/  IMAD.MOV R9, RZ, RZ, -R9 ;  /* 0x000000ffff097224 */ /* 0x000fe200078e0a09 */
[C---:B------:R-:W-:Y:S01]  /*5be0*/  ISETP.GT.U32.AND P6, PT, R2.reuse, R18, PT ;  /* 0x000000120200720c */ /* 0x040fe20003fc4070 */
[----:B------:R-:W-:-:S02]  /*5bf0*/  IMAD R20, R2, R11, R20 ;  /* 0x0000000b02147224 */ /* 0x000fc400078e0214 */
[C---:B------:R-:W-:Y:S02]  /*5c00*/  IMAD R16, R2.reuse, R5, R16 ;  /* 0x0000000502107224 */ /* 0x040fe400078e0210 */
[C---:B------:R-:W-:Y:S02]  /*5c10*/  IMAD R14, R2.reuse, R15, R14 ;  /* 0x0000000f020e7224 */ /* 0x040fe400078e020e */
[----:B------:R-:W-:Y:S01]  /*5c20*/  IMAD.HI.U32 R3, R3, R10, RZ ;  /* 0x0000000a03037227 */ /* 0x000fe200078e00ff */
[----:B------:R-:W-:-:S03]  /*5c30*/  ISETP.GT.U32.AND P2, PT, R2, R16, PT ;  /* 0x000000100200720c */ /* 0x000fc60003f44070 */
[----:B------:R-:W-:Y:S02]  /*5c40*/  IMAD R116, R2, R9, R116 ;  /* 0x0000000902747224 */ /* 0x000fe400078e0274 */
[--C-:B------:R-:W-:Y:S01]  /*5c50*/  @!P1 IMAD.IADD R36, R36, 0x1, -R2.reuse ;  /* 0x0000000124249824 */ /* 0x100fe200078e0a02 */
[----:B------:R-:W-:Y:S01]  /*5c60*/  ISETP.GT.U32.AND P1, PT, R2, R20, PT ;  /* 0x000000140200720c */ /* 0x000fe20003f24070 */
[--C-:B------:R-:W-:Y:S01]  /*5c70*/  @!P4 IMAD.IADD R38, R38, 0x1, -R2.reuse ;  /* 0x000000012626c824 */ /* 0x100fe200078e0a02 */
[----:B------:R-:W-:Y:S01]  /*5c80*/  ISETP.GT.U32.AND P4, PT, R2, R14, PT ;  /* 0x0000000e0200720c */ /* 0x000fe20003f84070 */
[----:B------:R-:W-:Y:S01]  /*5c90*/  IMAD.MOV R3, RZ, RZ, -R3 ;  /* 0x000000ffff037224 */ /* 0x000fe200078e0a03 */
[----:B------:R-:W2:Y:S01]  /*5ca0*/  LDC.64 R8, c[0x0][0x238] ;  /* 0x00008e00ff087b82 */ /* 0x000ea20000000a00 */
[--C-:B------:R-:W-:Y:S01]  /*5cb0*/  @!P3 IMAD.IADD R24, R24, 0x1, -R2.reuse ;  /* 0x000000011818b824 */ /* 0x100fe200078e0a02 */
[----:B------:R-:W-:Y:S01]  /*5cc0*/  ISETP.GT.U32.AND P3, PT, R2, R116, PT ;  /* 0x000000740200720c */ /* 0x000fe20003f64070 */
[----:B------:R-:W-:Y:S01]  /*5cd0*/  @!P5 IMAD.IADD R22, R22, 0x1, -R2 ;  /* 0x000000011616d824 */ /* 0x000fe200078e0a02 */
[----:B------:R-:W-:Y:S01]  /*5ce0*/  ISETP.GE.AND P5, PT, R19, RZ, PT ;  /* 0x000000ff1300720c */ /* 0x000fe20003fa6270 */
[----:B------:R-:W-:-:S02]  /*5cf0*/  IMAD R10, R2, R3, R10 ;  /* 0x00000003020a7224 */ /* 0x000fc400078e020a */
[--C-:B------:R-:W-:Y:S01]  /*5d00*/  @!P0 IMAD.IADD R118, R118, 0x1, -R2.reuse ;  /* 0x0000000176768824 */ /* 0x100fe200078e0a02 */
[----:B------:R-:W-:Y:S01]  /*5d10*/  ISETP.GE.AND P0, PT, R21, RZ, PT ;  /* 0x000000ff1500720c */ /* 0x000fe20003f06270 */
[--C-:B------:R-:W-:Y:S01]  /*5d20*/  @!P6 IMAD.IADD R18, R18, 0x1, -R2.reuse ;  /* 0x000000011212e824 */ /* 0x100fe200078e0a02 */
[----:B------:R-:W-:Y:S01]  /*5d30*/  ISETP.GT.U32.AND P6, PT, R2, R10, PT ;  /* 0x0000000a0200720c */ /* 0x000fe20003fc4070 */
[--C-:B------:R-:W-:Y:S01]  /*5d40*/  @!P1 IMAD.IADD R20, R20, 0x1, -R2.reuse ;  /* 0x0000000114149824 */ /* 0x100fe200078e0a02 */
[----:B------:R-:W-:Y:S01]  /*5d50*/  ISETP.GE.AND P1, PT, R23, RZ, PT ;  /* 0x000000ff1700720c */ /* 0x000fe20003f26270 */
[--C-:B------:R-:W-:Y:S01]  /*5d60*/  @!P2 IMAD.IADD R16, R16, 0x1, -R2.reuse ;  /* 0x000000011010a824 */ /* 0x100fe200078e0a02 */
[----:B------:R-:W-:Y:S01]  /*5d70*/  ISETP.GE.AND P2, PT, R35, RZ, PT ;  /* 0x000000ff2300720c */ /* 0x000fe20003f46270 */
[--C-:B------:R-:W-:Y:S01]  /*5d80*/  @!P4 IMAD.IADD R14, R14, 0x1, -R2.reuse ;  /* 0x000000010e0ec824 */ /* 0x100fe200078e0a02 */
[----:B------:R-:W-:Y:S01]  /*5d90*/  ISETP.GE.AND P4, PT, R37, RZ, PT ;  /* 0x000000ff2500720c */ /* 0x000fe20003f86270 */
[----:B------:R-:W-:Y:S01]  /*5da0*/  @!P3 IMAD.IADD R116, R116, 0x1, -R2 ;  /* 0x000000017474b824 */ /* 0x000fe200078e0a02 */
[----:B------:R-:W-:Y:S01]  /*5db0*/  ISETP.GE.AND P3, PT, R39, RZ, PT ;  /* 0x000000ff2700720c */ /* 0x000fe20003f66270 */
[----:B------:R-:W-:Y:S01]  /*5dc0*/  @!P5 IMAD.MOV R36, RZ, RZ, -R36 ;  /* 0x000000ffff24d224 */ /* 0x000fe200078e0a24 */
[C---:B------:R-:W-:Y:S01]  /*5dd0*/  ISETP.GT.U32.AND P5, PT, R2.reuse, R118, PT ;  /* 0x000000760200720c */ /* 0x040fe20003fa4070 */
[----:B------:R-:W-:Y:S01]  /*5de0*/  @!P0 IMAD.MOV R40, RZ, RZ, -R40 ;  /* 0x000000ffff288224 */ /* 0x000fe200078e0a28 */
[----:B------:R-:W-:Y:S01]  /*5df0*/  ISETP.GT.U32.AND P0, PT, R2, R20, PT ;  /* 0x000000140200720c */ /* 0x000fe20003f04070 */
[----:B------:R-:W-:Y:S01]  /*5e00*/  @!P6 IMAD.IADD R10, R10, 0x1, -R2 ;  /* 0x000000010a0ae824 */ /* 0x000fe200078e0a02 */
[C---:B------:R-:W-:Y:S01]  /*5e10*/  ISETP.GT.U32.AND P6, PT, R2.reuse, R116, PT ;  /* 0x000000740200720c */ /* 0x040fe20003fc4070 */
[----:B------:R-:W-:Y:S01]  /*5e20*/  @!P1 IMAD.MOV R38, RZ, RZ, -R38 ;  /* 0x000000ffff269224 */ /* 0x000fe200078e0a26 */
[----:B------:R-:W-:Y:S01]  /*5e30*/  ISETP.GT.U32.AND P1, PT, R2, R16, PT ;  /* 0x000000100200720c */ /* 0x000fe20003f24070 */
[----:B--2---:R2:W-:Y:S01]  /*5e40*/  STL.64 [R1+0x848], R8 ;  /* 0x0008480801007387 */ /* 0x0045e20000100a00 */
[----:B------:R-:W-:Y:S01]  /*5e50*/  @!P2 IADD3 R24, -R24, RZ, RZ ;  /* 0x000000ff1818a210 */ /* 0x000fe20007ffe1ff */
[----:B------:R-:W-:Y:S01]  /*5e60*/  @!P4 IMAD.MOV R22, RZ, RZ, -R22 ;  /* 0x000000ffff16c224 */ /* 0x000fe200078e0a16 */
[C---:B------:R-:W-:Y:S01]  /*5e70*/  ISETP.GT.U32.AND P2, PT, R2.reuse, R14, PT ;  /* 0x0000000e0200720c */ /* 0x040fe20003f44070 */
[----:B------:R-:W-:Y:S01]  /*5e80*/  @!P3 IMAD.MOV R18, RZ, RZ, -R18 ;  /* 0x000000ffff12b224 */ /* 0x000fe200078e0a12 */
[----:B------:R-:W-:Y:S01]  /*5e90*/  ISETP.GT.U32.AND P4, PT, R2, R10, PT ;  /* 0x0000000a0200720c */ /* 0x000fe20003f84070 */
[--C-:B------:R-:W-:Y:S01]  /*5ea0*/  @!P5 IMAD.IADD R118, R118, 0x1, -R2.reuse ;  /* 0x000000017676d824 */ /* 0x100fe200078e0a02 */
[----:B------:R-:W-:Y:S01]  /*5eb0*/  ISETP.GE.AND P3, PT, R41, RZ, PT ;  /* 0x000000ff2900720c */ /* 0x000fe20003f66270 */
[--C-:B------:R-:W-:Y:S01]  /*5ec0*/  @!P0 IMAD.IADD R20, R20, 0x1, -R2.reuse ;  /* 0x0000000114148824 */ /* 0x100fe200078e0a02 */
[----:B------:R-:W-:Y:S01]  /*5ed0*/  ISETP.GE.AND P5, PT, R43, RZ, PT ;  /* 0x000000ff2b00720c */ /* 0x000fe20003fa6270 */
[--C-:B------:R-:W-:Y:S01]  /*5ee0*/  @!P6 IMAD.IADD R116, R116, 0x1, -R2.reuse ;  /* 0x000000017474e824 */ /* 0x100fe200078e0a02 */
[----:B------:R-:W-:Y:S01]  /*5ef0*/  ISETP.GE.AND P0, PT, R45, RZ, PT ;  /* 0x000000ff2d00720c */ /* 0x000fe20003f06270 */
[--C-:B------:R-:W-:Y:S01]  /*5f00*/  @!P1 IMAD.IADD R16, R16, 0x1, -R2.reuse ;  /* 0x0000000110109824 */ /* 0x100fe200078e0a02 */
[----:B------:R-:W-:Y:S01]  /*5f10*/  ISETP.GE.AND P1, PT, R47, RZ, PT ;  /* 0x000000ff2f00720c */ /* 0x000fe20003f26270 */
[----:B------:R-:W-:Y:S01]  /*5f20*/  IMAD.SHL.U32 R4, R243, 0x400, RZ ;  /* 0x00000400f3047824 */ /* 0x000fe200078e00ff */
[----:B------:R-:W-:Y:S01]  /*5f30*/  ISETP.GE.AND P6, PT, R17, RZ, PT ;  /* 0x000000ff1100720c */ /* 0x000fe20003fc6270 */
[--C-:B------:R-:W-:Y:S01]  /*5f40*/  @!P2 IMAD.IADD R14, R14, 0x1, -R2.reuse ;  /* 0x000000010e0ea824 */ /* 0x100fe200078e0a02 */
[----:B------:R-:W-:Y:S01]  /*5f50*/  ISETP.GE.AND P2, PT, R49, RZ, PT ;  /* 0x000000ff3100720c */ /* 0x000fe20003f46270 */
[----:B------:R-:W-:Y:S01]  /*5f60*/  @!P4 IMAD.IADD R10, R10, 0x1, -R2 ;  /* 0x000000010a0ac824 */ /* 0x000fe200078e0a02 */
[----:B------:R-:W-:Y:S01]  /*5f70*/  ISETP.GE.AND P4, PT, R55, RZ, PT ;  /* 0x000000ff3700720c */ /* 0x000fe20003f86270 */
[----:B------:R-:W-:Y:S01]  /*5f80*/  IMAD R2, R59, R9, RZ ;  /* 0x000000093b027224 */ /* 0x000fe200078e02ff */
[----:B------:R-:W-:Y:S01]  /*5f90*/  LOP3.LUT R13, R13, 0x8000, R4, 0xf8, !PT ;  /* 0x000080000d0d7812 */ /* 0x000fe200078ef804 */
[----:B------:R-:W-:Y:S01]  /*5fa0*/  @!P3 IMAD.MOV R118, RZ, RZ, -R118 ;  /* 0x000000ffff76b224 */ /* 0x000fe200078e0a76 */
[----:B------:R-:W-:Y:S01]  /*5fb0*/  ISETP.NE.AND P3, PT, R57, RZ, PT ;  /* 0x000000ff3900720c */ /* 0x000fe20003f65270 */
[----:B------:R-:W-:Y:S01]  /*5fc0*/  @!P5 IMAD.MOV R20, RZ, RZ, -R20 ;  /* 0x000000ffff14d224 */ /* 0x000fe200078e0a14 */
[C---:B------:R-:W-:Y:S01]  /*5fd0*/  LEA R88, P5, R2.reuse, UR4, 0x2 ;  /* 0x0000000402587c11 */ /* 0x040fe2000f8a10ff */
[----:B------:R-:W-:Y:S01]  /*5fe0*/  @!P0 IMAD.MOV R16, RZ, RZ, -R16 ;  /* 0x000000ffff108224 */ /* 0x000fe200078e0a10 */
[----:B------:R-:W-:Y:S01]  /*5ff0*/  SEL R241, R89, R28, !P3 ;  /* 0x0000001c59f17207 */ /* 0x000fe20005800000 */
[----:B------:R-:W-:Y:S01]  /*6000*/  @!P1 IMAD.MOV R14, RZ, RZ, -R14 ;  /* 0x000000ffff0e9224 */ /* 0x000fe200078e0a0e */
[----:B------:R-:W-:Y:S01]  /*6010*/  ISETP.NE.AND P0, PT, R249, RZ, PT ;  /* 0x000000fff900720c */ /* 0x000fe20003f05270 */
[----:B------:R-:W-:Y:S01]  /*6020*/  @!P2 IMAD.MOV R116, RZ, RZ, -R116 ;  /* 0x000000ffff74a224 */ /* 0x000fe200078e0a74 */
[----:B------:R-:W-:Y:S01]  /*6030*/  LEA.HI.X.SX32 R2, R2, UR5, 0x2, P5 ;  /* 0x0000000502027c11 */ /* 0x000fe2000a8f16ff */
[----:B------:R-:W-:Y:S01]  /*6040*/  ULDC UR5, c[0x0][0x240] ;  /* 0x0000900000057ab9 */ /* 0x000fe20000000800 */
[----:B------:R-:W-:Y:S01]  /*6050*/  SEL R115, R89, R26, !P3 ;  /* 0x0000001a59737207 */ /* 0x000fe20005800000 */
[----:B------:R-:W-:Y:S01]  /*6060*/  IMAD R241, R241, UR5, RZ ;  /* 0x00000005f1f17c24 */ /* 0x000fe2000f8e02ff */
[C---:B------:R-:W-:Y:S01]  /*6070*/  SEL R239, R89.reuse, R50, !P3 ;  /* 0x0000003259ef7207 */ /* 0x040fe20005800000 */
[----:B------:R-:W-:Y:S01]  /*6080*/  @!P6 IMAD.MOV R10, RZ, RZ, -R10 ;  /* 0x000000ffff0ae224 */ /* 0x000fe200078e0a0a */
[----:B------:R-:W-:Y:S01]  /*6090*/  SEL R235, R89, R54, !P3 ;  /* 0x0000003659eb7207 */ /* 0x000fe20005800000 */
[----:B------:R-:W-:Y:S01]  /*60a0*/  IMAD R115, R115, UR5, RZ ;  /* 0x0000000573737c24 */ /* 0x000fe2000f8e02ff */
[----:B------:R-:W-:Y:S01]  /*60b0*/  SEL R233, R89, R62, !P3 ;  /* 0x0000003e59e97207 */ /* 0x000fe20005800000 */
[----:B------:R-:W-:Y:S01]  /*60c0*/  IMAD R239, R239, UR5, RZ ;  /* 0x00000005efef7c24 */ /* 0x000fe2000f8e02ff */
[----:B------:R-:W-:Y:S01]  /*60d0*/  SEL R237, R89, R52, !P3 ;  /* 0x0000003459ed7207 */ /* 0x000fe20005800000 */
[----:B------:R-:W-:Y:S01]  /*60e0*/  IMAD R235, R235, UR5, RZ ;  /* 0x00000005ebeb7c24 */ /* 0x000fe2000f8e02ff */
[----:B------:R-:W-:Y:S01]  /*60f0*/  SEL R26, R89, R25, !P3 ;  /* 0x00000019591a7207 */ /* 0x000fe20005800000 */
[----:B------:R-:W-:Y:S01]  /*6100*/  IMAD R233, R233, UR5, RZ ;  /* 0x00000005e9e97c24 */ /* 0x000fe2000f8e02ff */
[C---:B------:R-:W-:Y:S01]  /*6110*/  SEL R21, R89.reuse, R244, !P3 ;  /* 0x000000f459157207 */ /* 0x040fe20005800000 */
[----:B------:R-:W-:Y:S01]  /*6120*/  @!P4 IMAD.MOV R0, RZ, RZ, -R0 ;  /* 0x000000ffff00c224 */ /* 0x000fe200078e0a00 */
[----:B------:R-:W-:Y:S01]  /*6130*/  SEL R25, R89, R29, !P3 ;  /* 0x0000001d59197207 */ /* 0x000fe20005800000 */
[----:B------:R-:W-:Y:S01]  /*6140*/  IMAD R237, R237, UR5, RZ ;  /* 0x00000005eded7c24 */ /* 0x000fe2000f8e02ff */
[C---:B------:R-:W-:Y:S01]  /*6150*/  SEL R52, R89.reuse, R27, !P3 ;  /* 0x0000001b59347207 */ /* 0x040fe20005800000 */
[----:B------:R-:W3:Y:S01]  /*6160*/  LDC.64 R4, c[0x0][0x230] ;  /* 0x00008c00ff047b82 */ /* 0x000ee20000000a00 */
[----:B------:R-:W-:Y:S01]  /*6170*/  SEL R28, R89, R31, !P3 ;  /* 0x0000001f591c7207 */ /* 0x000fe20005800000 */
[----:B------:R-:W-:Y:S01]  /*6180*/  IMAD R21, R21, UR5, RZ ;  /* 0x0000000515157c24 */ /* 0x000fe2000f8e02ff */
[C---:B------:R-:W-:Y:S01]  /*6190*/  SEL R54, R89.reuse, R33, !P3 ;  /* 0x0000002159367207 */ /* 0x040fe20005800000 */
[----:B------:R-:W-:Y:S01]  /*61a0*/  IMAD R26, R26, UR5, RZ ;  /* 0x000000051a1a7c24 */ /* 0x000fe2000f8e02ff */
[----:B------:R-:W-:Y:S01]  /*61b0*/  SEL R29, R89, R32, !P3 ;  /* 0x00000020591d7207 */ /* 0x000fe20005800000 */
[----:B------:R-:W-:Y:S01]  /*61c0*/  IMAD R52, R52, UR5, RZ ;  /* 0x0000000534347c24 */ /* 0x000fe2000f8e02ff */
[----:B------:R-:W-:Y:S01]  /*61d0*/  LEA R244, P1, R241, R88, 0x2 ;  /* 0x00000058f1f47211 */ /* 0x000fe200078210ff */
[----:B------:R-:W-:Y:S01]  /*61e0*/  IMAD R28, R28, UR5, RZ ;  /* 0x000000051c1c7c24 */ /* 0x000fe2000f8e02ff */
[----:B------:R-:W-:Y:S01]  /*61f0*/  SEL R231, R89, R64, !P3 ;  /* 0x0000004059e77207 */ /* 0x000fe20005800000 */
[----:B------:R-:W-:Y:S01]  /*6200*/  IMAD R25, R25, UR5, RZ ;  /* 0x0000000519197c24 */ /* 0x000fe2000f8e02ff */
[C---:B------:R-:W-:Y:S01]  /*6210*/  SEL R229, R89.reuse, R66, !P3 ;  /* 0x0000004259e57207 */ /* 0x040fe20005800000 */
[----:B------:R-:W-:Y:S01]  /*6220*/  IMAD R54, R54, UR5, RZ ;  /* 0x0000000536367c24 */ /* 0x000fe2000f8e02ff */
        /* <DEDUP_REMOVED lines=186> */
[----:B-1----:R-:W-:Y:S01]  /*6dd0*/  SEL R55, R89, R58, !P3 ;  /* 0x0000003a59377207 */ /* 0x002fe20005800000 */
[----:B------:R-:W-:Y:S01]  /*6de0*/  IMAD R27, R27, UR5, RZ ;  /* 0x000000051b1b7c24 */ /* 0x000fe2000f8e02ff */
[C---:B------:R-:W-:Y:S01]  /*6df0*/  SEL R34, R89.reuse, R34, !P3 ;  /* 0x0000002259227207 */ /* 0x040fe20005800000 */
        /* <DEDUP_REMOVED lines=39> */
[----:B------:R-:W-:Y:S01]  /*7070*/  @!P0 LOP3.LUT R0, RZ, R249, RZ, 0x33, !PT ;  /* 0x000000f9ff008212 */ /* 0x000fe200078e33ff */
[----:B------:R-:W-:Y:S01]  /*7080*/  IMAD R117, R117, UR5, RZ ;  /* 0x0000000575757c24 */ /* 0x000fe2000f8e02ff */
[----:B------:R-:W-:Y:S01]  /*7090*/  LEA.HI.X.SX32 R245, R241, R2, 0x2, P1 ;  /* 0x00000002f1f57211 */ /* 0x000fe200008f16ff */
[----:B------:R-:W-:Y:S01]  /*70a0*/  IMAD R89, R89, UR5, RZ ;  /* 0x0000000559597c24 */ /* 0x000fe2000f8e02ff */
[-C--:B--2---:R-:W-:Y:S01]  /*70b0*/  LEA R8, P2, R239, R88.reuse, 0x2 ;  /* 0x00000058ef087211 */ /* 0x084fe200078410ff */
[----:B------:R-:W1:Y:S01]  /*70c0*/  S2UR UR4, SR_CgaCtaId ;  /* 0x00000000000479c3 */ /* 0x000e620000008800 */
[-C--:B------:R-:W-:Y:S01]  /*70d0*/  LEA R240, P0, R235, R88.reuse, 0x2 ;  /* 0x00000058ebf07211 */ /* 0x080fe200078010ff */
[----:B------:R-:W-:Y:S01]  /*70e0*/  STL.64 [R1+0x258], R244 ;  /* 0x000258f401007387 */ /* 0x000fe20000100a00 */
[----:B------:R-:W-:-:S02]  /*70f0*/  LEA R246, P6, R233, R88, 0x2 ;  /* 0x00000058e9f67211 */ /* 0x000fc400078c10ff */
[----:B------:R-:W-:Y:S01]  /*7100*/  LEA.HI.X.SX32 R115, R115, R2, 0x2, P3 ;  /* 0x0000000273737211 */ /* 0x000fe200018f16ff */
[----:B------:R2:W-:Y:S01]  /*7110*/  STL [R1+0x240], R240 ;  /* 0x000240f001007387 */ /* 0x0005e20000100800 */
[----:B------:R-:W-:Y:S02]  /*7120*/  LEA R6, P1, R237, R88, 0x2 ;  /* 0x00000058ed067211 */ /* 0x000fe400078210ff */
[----:B------:R-:W-:Y:S01]  /*7130*/  LEA.HI.X.SX32 R9, R239, R2, 0x2, P2 ;  /* 0x00000002ef097211 */ /* 0x000fe200010f16ff */
[----:B------:R-:W-:Y:S01]  /*7140*/  IMAD.MOV.U32 R239, RZ, RZ, R241 ;  /* 0x000000ffffef7224 */ /* 0x000fe200078e00f1 */
[----:B------:R-:W-:Y:S01]  /*7150*/  STL [R1+0x238], R246 ;  /* 0x000238f601007387 */ /* 0x000fe20000100800 */
[----:B------:R-:W-:Y:S01]  /*7160*/  IMAD.MOV.U32 R238, RZ, RZ, R240 ;  /* 0x000000ffffee7224 */ /* 0x000fe200078e00f0 */
[----:B------:R-:W-:Y:S02]  /*7170*/  LEA R250, P5, R231, R88, 0x2 ;  /* 0x00000058e7fa7211 */ /* 0x000fe400078a10ff */
[----:B------:R4:W-:Y:S01]  /*7180*/  STL.64 [R1+0x7a0], R114 ;  /* 0x0007a07201007387 */ /* 0x0009e20000100a00 */
[----:B------:R-:W-:Y:S01]  /*7190*/  LEA.HI.X.SX32 R7, R237, R2, 0x2, P1 ;  /* 0x00000002ed077211 */ /* 0x000fe200008f16ff */
[----:B------:R-:W-:Y:S01]  /*71a0*/  IMAD.MOV.U32 R237, RZ, RZ, R239 ;  /* 0x000000ffffed7224 */ /* 0x000fe200078e00ef */
[----:B------:R-:W-:Y:S01]  /*71b0*/  LEA R248, P4, R229, R88, 0x2 ;  /* 0x00000058e5f87211 */ /* 0x000fe200078810ff */
[----:B------:R1:W-:Y:S01]  /*71c0*/  STL.64 [R1+0x250], R8 ;  /* 0x0002500801007387 */ /* 0x0003e20000100a00 */
[----:B------:R-:W-:Y:S01]  /*71d0*/  LEA.HI.X.SX32 R237, R235, R2, 0x2, P0 ;  /* 0x00000002ebed7211 */ /* 0x000fe200000f16ff */
[----:B------:R-:W-:Y:S01]  /*71e0*/  IMAD.MOV.U32 R236, RZ, RZ, R238 ;  /* 0x000000ffffec7224 */ /* 0x000fe200078e00ee */
[----:B--2---:R-:W-:-:S02]  /*71f0*/  LEA R240, P2, R225, R88, 0x2 ;  /* 0x00000058e1f07211 */ /* 0x004fc400078410ff */
[-C--:B------:R-:W-:Y:S02]  /*7200*/  LEA R238, P1, R223, R88.reuse, 0x2 ;  /* 0x00000058dfee7211 */ /* 0x080fe400078210ff */
[----:B---3--:R-:W-:Y:S01]  /*7210*/  IADD3 R120, R4, -0x1, RZ ;  /* 0xffffffff04787810 */ /* 0x008fe20007ffe0ff */
[----:B----4-:R-:W-:Y:S01]  /*7220*/  IMAD.MOV.U32 R114, RZ, RZ, R246 ;  /* 0x000000ffff727224 */ /* 0x010fe200078e00f6 */
[----:B------:R-:W-:Y:S01]  /*7230*/  LEA R246, P3, R227, R88, 0x2 ;  /* 0x00000058e3f67211 */ /* 0x000fe200078610ff */
[----:B------:R-:W-:Y:S01]  /*7240*/  IMAD.MOV.U32 R115, RZ, RZ, R247 ;  /* 0x000000ffff737224 */ /* 0x000fe200078e00f7 */
[-C--:B------:R-:W-:Y:S01]  /*7250*/  LEA.HI.X.SX32 R115, R233, R2.reuse, 0x2, P6 ;  /* 0x00000002e9737211 */ /* 0x080fe200030f16ff */
[----:B-1----:R-:W2:Y:S01]  /*7260*/  LDL.LU.64 R8, [R1+0x848] ;  /* 0x0008480001087983 */ /* 0x002ea20000300a00 */
[----:B------:R-:W-:Y:S02]  /*7270*/  LEA.HI.X.SX32 R251, R231, R2, 0x2, P5 ;  /* 0x00000002e7fb7211 */ /* 0x000fe400028f16ff */
[----:B------:R-:W-:Y:S01]  /*7280*/  LEA R114, P6, R219, R88, 0x2 ;  /* 0x00000058db727211 */ /* 0x000fe200078c10ff */
[----:B------:R1:W-:Y:S01]  /*7290*/  STL.64 [R1+0x248], R6 ;  /* 0x0002480601007387 */ /* 0x0003e20000100a00 */
[----:B------:R-:W-:-:S02]  /*72a0*/  LEA.HI.X.SX32 R249, R229, R2, 0x2, P4 ;  /* 0x00000002e5f97211 */ /* 0x000fc400020f16ff */
[-C--:B------:R-:W-:Y:S02]  /*72b0*/  LEA.HI.X.SX32 R247, R227, R2.reuse, 0x2, P3 ;  /* 0x00000002e3f77211 */ /* 0x080fe400018f16ff */
[-C--:B------:R-:W-:Y:S02]  /*72c0*/  LEA.HI.X.SX32 R241, R225, R2.reuse, 0x2, P2 ;  /* 0x00000002e1f17211 */ /* 0x080fe400010f16ff */
[----:B------:R-:W-:Y:S02]  /*72d0*/  LEA.HI.X.SX32 R239, R223, R2, 0x2, P1 ;  /* 0x00000002dfef7211 */ /* 0x000fe400008f16ff */
[-C--:B------:R-:W-:Y:S01]  /*72e0*/  LEA R236, P0, R221, R88.reuse, 0x2 ;  /* 0x00000058ddec7211 */ /* 0x080fe200078010ff */
[----:B-1----:R-:W3:Y:S01]  /*72f0*/  LDL.LU.64 R6, [R1+0x840] ;  /* 0x0008400001067983 */ /* 0x002ee20000300a00 */
[-C--:B------:R-:W-:Y:S02]  /*7300*/  LEA R232, P5, R217, R88.reuse, 0x2 ;  /* 0x00000058d9e87211 */ /* 0x080fe400078a10ff */
[-C--:B------:R-:W-:Y:S01]  /*7310*/  LEA R230, P4, R215, R88.reuse, 0x2 ;  /* 0x00000058d7e67211 */ /* 0x080fe200078810ff */
[----:B------:R1:W-:Y:S01]  /*7320*/  STL [R1+0x244], R237 ;  /* 0x000244ed01007387 */ /* 0x0003e20000100800 */
[----:B------:R-:W-:-:S02]  /*7330*/  LEA R228, P3, R213, R88, 0x2 ;  /* 0x00000058d5e47211 */ /* 0x000fc400078610ff */
[-C--:B------:R-:W-:Y:S01]  /*7340*/  LEA R226, P2, R211, R88.reuse, 0x2 ;  /* 0x00000058d3e27211 */ /* 0x080fe200078410ff */
[----:B------:R4:W-:Y:S01]  /*7350*/  STL [R1+0x23c], R115 ;  /* 0x00023c7301007387 */ /* 0x0009e20000100800 */
[----:B------:R-:W-:Y:S02]  /*7360*/  LEA R224, P1, R209, R88, 0x2 ;  /* 0x00000058d1e07211 */ /* 0x000fe400078210ff */
[-C--:B------:R-:W-:Y:S01]  /*7370*/  LEA.HI.X.SX32 R233, R217, R2.reuse, 0x2, P5 ;  /* 0x00000002d9e97211 */ /* 0x080fe200028f16ff */
[----:B------:R-:W-:Y:S01]  /*7380*/  STL.64 [R1+0x230], R250 ;  /* 0x000230fa01007387 */ /* 0x000fe20000100a00 */
[-C--:B------:R-:W-:Y:S02]  /*7390*/  LEA.HI.X.SX32 R231, R215, R2.reuse, 0x2, P4 ;  /* 0x00000002d7e77211 */ /* 0x080fe400020f16ff */
[-C--:B-1----:R-:W-:Y:S01]  /*73a0*/  LEA.HI.X.SX32 R237, R221, R2.reuse, 0x2, P0 ;  /* 0x00000002dded7211 */ /* 0x082fe200000f16ff */
[----:B------:R-:W-:Y:S01]  /*73b0*/  STL.64 [R1+0x228], R248 ;  /* 0x000228f801007387 */ /* 0x000fe20000100a00 */
[----:B------:R-:W-:-:S02]  /*73c0*/  LEA.HI.X.SX32 R229, R213, R2, 0x2, P3 ;  /* 0x00000002d5e57211 */ /* 0x000fc400018f16ff */
[-C--:B----4-:R-:W-:Y:S01]  /*73d0*/  LEA.HI.X.SX32 R115, R219, R2.reuse, 0x2, P6 ;  /* 0x00000002db737211 */ /* 0x090fe200030f16ff */
[----:B------:R-:W-:Y:S01]  /*73e0*/  STL.64 [R1+0x220], R246 ;  /* 0x000220f601007387 */ /* 0x000fe20000100a00 */
[-C--:B------:R-:W-:Y:S02]  /*73f0*/  LEA.HI.X.SX32 R227, R211, R2.reuse, 0x2, P2 ;  /* 0x00000002d3e37211 */ /* 0x080fe400010f16ff */
[----:B------:R-:W-:Y:S01]  /*7400*/  LEA.HI.X.SX32 R225, R209, R2, 0x2, P1 ;  /* 0x00000002d1e17211 */ /* 0x000fe200008f16ff */
[----:B------:R-:W-:Y:S01]  /*7410*/  STL.64 [R1+0x218], R240 ;  /* 0x000218f001007387 */ /* 0x000fe20000100a00 */
[-C--:B------:R-:W-:Y:S02]  /*7420*/  LEA R222, P0, R207, R88.reuse, 0x2 ;  /* 0x00000058cfde7211 */ /* 0x080fe400078010ff */
[-C--:B------:R-:W-:Y:S01]  /*7430*/  LEA R218, P5, R203, R88.reuse, 0x2 ;  /* 0x00000058cbda7211 */ /* 0x080fe200078a10ff */
[----:B------:R-:W-:Y:S01]  /*7440*/  STL.64 [R1+0x210], R238 ;  /* 0x000210ee01007387 */ /* 0x000fe20000100a00 */
[----:B------:R-:W-:-:S02]  /*7450*/  LEA R216, P4, R201, R88, 0x2 ;  /* 0x00000058c9d87211 */ /* 0x000fc400078810ff */
[-C--:B------:R-:W-:Y:S01]  /*7460*/  LEA R214, P3, R199, R88.reuse, 0x2 ;  /* 0x00000058c7d67211 */ /* 0x080fe200078610ff */
[----:B------:R1:W-:Y:S01]  /*7470*/  STL.64 [R1+0x200], R114 ;  /* 0x0002007201007387 */ /* 0x0003e20000100a00 */
[----:B------:R-:W-:Y:S02]  /*7480*/  LEA R212, P2, R197, R88, 0x2 ;  /* 0x00000058c5d47211 */ /* 0x000fe400078410ff */
[----:B------:R-:W-:Y:S01]  /*7490*/  LEA.HI.X.SX32 R223, R207, R2, 0x2, P0 ;  /* 0x00000002cfdf7211 */ /* 0x000fe200000f16ff */
[----:B------:R-:W-:Y:S01]  /*74a0*/  STL.64 [R1+0x208], R236 ;  /* 0x000208ec01007387 */ /* 0x000fe20000100a00 */
[----:B------:R-:W-:Y:S02]  /*74b0*/  LEA R210, P1, R195, R88, 0x2 ;  /* 0x00000058c3d27211 */ /* 0x000fe400078210ff */
[-C--:B------:R-:W-:Y:S01]  /*74c0*/  LEA.HI.X.SX32 R219, R203, R2.reuse, 0x2, P5 ;  /* 0x00000002cbdb7211 */ /* 0x080fe200028f16ff */
[----:B------:R-:W-:Y:S01]  /*74d0*/  STL.64 [R1+0x1f8], R232 ;  /* 0x0001f8e801007387 */ /* 0x000fe20000100a00 */
[----:B------:R-:W-:-:S02]  /*74e0*/  LEA.HI.X.SX32 R217, R201, R2, 0x2, P4 ;  /* 0x00000002c9d97211 */ /* 0x000fc400020f16ff */
[----:B------:R-:W-:Y:S01]  /*74f0*/  LEA.HI.X.SX32 R215, R199, R2, 0x2, P3 ;  /* 0x00000002c7d77211 */ /* 0x000fe200018f16ff */
[----:B------:R-:W-:Y:S01]  /*7500*/  STL.64 [R1+0x1f0], R230 ;  /* 0x0001f0e601007387 */ /* 0x000fe20000100a00 */
[----:B-1----:R-:W-:Y:S02]  /*7510*/  LEA R114, P6, R205, R88, 0x2 ;  /* 0x00000058cd727211 */ /* 0x002fe400078c10ff */
[-C--:B------:R-:W-:Y:S01]  /*7520*/  LEA.HI.X.SX32 R213, R197, R2.reuse, 0x2, P2 ;  /* 0x00000002c5d57211 */ /* 0x080fe200010f16ff */
[----:B------:R-:W-:Y:S01]  /*7530*/  STL.64 [R1+0x1e8], R228 ;  /* 0x0001e8e401007387 */ /* 0x000fe20000100a00 */
[-C--:B------:R-:W-:Y:S02]  /*7540*/  LEA.HI.X.SX32 R115, R205, R2.reuse, 0x2, P6 ;  /* 0x00000002cd737211 */ /* 0x080fe400030f16ff */
[----:B------:R-:W-:Y:S01]  /*7550*/  LEA.HI.X.SX32 R211, R195, R2, 0x2, P1 ;  /* 0x00000002c3d37211 */ /* 0x000fe200008f16ff */
[----:B------:R-:W-:Y:S01]  /*7560*/  STL.64 [R1+0x1e0], R226 ;  /* 0x0001e0e201007387 */ /* 0x000fe20000100a00 */
[----:B------:R-:W-:-:S02]  /*7570*/  LEA R208, P0, R193, R88, 0x2 ;  /* 0x00000058c1d07211 */ /* 0x000fc400078010ff */
[-C--:B------:R-:W-:Y:S01]  /*7580*/  LEA R204, P5, R189, R88.reuse, 0x2 ;  /* 0x00000058bdcc7211 */ /* 0x080fe200078a10ff */
[----:B------:R-:W-:Y:S01]  /*7590*/  STL.64 [R1+0x1d8], R224 ;  /* 0x0001d8e001007387 */ /* 0x000fe20000100a00 */
[-C--:B------:R-:W-:Y:S02]  /*75a0*/  LEA R202, P4, R187, R88.reuse, 0x2 ;  /* 0x00000058bbca7211 */ /* 0x080fe400078810ff */
[-C--:B------:R-:W-:Y:S01]  /*75b0*/  LEA R200, P3, R185, R88.reuse, 0x2 ;  /* 0x00000058b9c87211 */ /* 0x080fe200078610ff */
[----:B------:R1:W-:Y:S01]  /*75c0*/  STL.64 [R1+0x1c8], R114 ;  /* 0x0001c87201007387 */ /* 0x0003e20000100a00 */
[----:B------:R-:W-:Y:S02]  /*75d0*/  LEA R198, P2, R183, R88, 0x2 ;  /* 0x00000058b7c67211 */ /* 0x000fe400078410ff */
[----:B------:R-:W-:Y:S01]  /*75e0*/  LEA.HI.X.SX32 R209, R193, R2, 0x2, P0 ;  /* 0x00000002c1d17211 */ /* 0x000fe200000f16ff */
[----:B------:R-:W-:Y:S01]  /*75f0*/  STL.64 [R1+0x1d0], R222 ;  /* 0x0001d0de01007387 */ /* 0x000fe20000100a00 */
[----:B------:R-:W-:-:S02]  /*7600*/  LEA R196, P1, R181, R88, 0x2 ;  /* 0x00000058b5c47211 */ /* 0x000fc400078210ff */
[-C--:B------:R-:W-:Y:S01]  /*7610*/  LEA.HI.X.SX32 R205, R189, R2.reuse, 0x2, P5 ;  /* 0x00000002bdcd7211 */ /* 0x080fe200028f16ff */
[----:B------:R-:W-:Y:S01]  /*7620*/  STL.64 [R1+0x1c0], R218 ;  /* 0x0001c0da01007387 */ /* 0x000fe20000100a00 */
[-C--:B------:R-:W-:Y:S02]  /*7630*/  LEA.HI.X.SX32 R203, R187, R2.reuse, 0x2, P4 ;  /* 0x00000002bbcb7211 */ /* 0x080fe400020f16ff */
[----:B------:R-:W-:Y:S01]  /*7640*/  LEA.HI.X.SX32 R201, R185, R2, 0x2, P3 ;  /* 0x00000002b9c97211 */ /* 0x000fe200018f16ff */
[----:B------:R-:W-:Y:S01]  /*7650*/  STL.64 [R1+0x1b8], R216 ;  /* 0x0001b8d801007387 */ /* 0x000fe20000100a00 */
[----:B-1----:R-:W-:Y:S02]  /*7660*/  LEA R114, P6, R191, R88, 0x2 ;  /* 0x00000058bf727211 */ /* 0x002fe400078c10ff */
[-C--:B------:R-:W-:Y:S01]  /*7670*/  LEA.HI.X.SX32 R199, R183, R2.reuse, 0x2, P2 ;  /* 0x00000002b7c77211 */ /* 0x080fe200010f16ff */
[----:B------:R-:W-:Y:S01]  /*7680*/  STL.64 [R1+0x1b0], R214 ;  /* 0x0001b0d601007387 */ /* 0x000fe20000100a00 */
[----:B------:R-:W-:-:S02]  /*7690*/  LEA.HI.X.SX32 R115, R191, R2, 0x2, P6 ;  /* 0x00000002bf737211 */ /* 0x000fc400030f16ff */
[----:B------:R-:W-:Y:S01]  /*76a0*/  LEA.HI.X.SX32 R197, R181, R2, 0x2, P1 ;  /* 0x00000002b5c57211 */ /* 0x000fe200008f16ff */
[----:B------:R-:W-:Y:S01]  /*76b0*/  STL.64 [R1+0x1a8], R212 ;  /* 0x0001a8d401007387 */ /* 0x000fe20000100a00 */
[-C--:B------:R-:W-:Y:S02]  /*76c0*/  LEA R194, P0, R179, R88.reuse, 0x2 ;  /* 0x00000058b3c27211 */ /* 0x080fe400078010ff */
[-C--:B------:R-:W-:Y:S01]  /*76d0*/  LEA R190, P5, R175, R88.reuse, 0x2 ;  /* 0x00000058afbe7211 */ /* 0x080fe200078a10ff */
[----:B------:R-:W-:Y:S01]  /*76e0*/  STL.64 [R1+0x1a0], R210 ;  /* 0x0001a0d201007387 */ /* 0x000fe20000100a00 */
[-C--:B------:R-:W-:Y:S02]  /*76f0*/  LEA R188, P4, R173, R88.reuse, 0x2 ;  /* 0x00000058adbc7211 */ /* 0x080fe400078810ff */
[-C--:B------:R-:W-:Y:S01]  /*7700*/  LEA R186, P3, R171, R88.reuse, 0x2 ;  /* 0x00000058abba7211 */ /* 0x080fe200078610ff */
[----:B------:R1:W-:Y:S01]  /*7710*/  STL.64 [R1+0x190], R114 ;  /* 0x0001907201007387 */ /* 0x0003e20000100a00 */
[----:B------:R-:W-:-:S02]  /*7720*/  LEA R184, P2, R169, R88, 0x2 ;  /* 0x00000058a9b87211 */ /* 0x000fc400078410ff */
[----:B------:R-:W-:Y:S01]  /*7730*/  LEA.HI.X.SX32 R195, R179, R2, 0x2, P0 ;  /* 0x00000002b3c37211 */ /* 0x000fe200000f16ff */
[----:B------:R-:W-:Y:S01]  /*7740*/  STL.64 [R1+0x198], R208 ;  /* 0x000198d001007387 */ /* 0x000fe20000100a00 */
[----:B------:R-:W-:Y:S02]  /*7750*/  LEA R182, P1, R167, R88, 0x2 ;  /* 0x00000058a7b67211 */ /* 0x000fe400078210ff */
[-C--:B------:R-:W-:Y:S01]  /*7760*/  LEA.HI.X.SX32 R191, R175, R2.reuse, 0x2, P5 ;  /* 0x00000002afbf7211 */ /* 0x080fe200028f16ff */
[----:B------:R-:W-:Y:S01]  /*7770*/  STL.64 [R1+0x188], R204 ;  /* 0x000188cc01007387 */ /* 0x000fe20000100a00 */
[-C--:B------:R-:W-:Y:S02]  /*7780*/  LEA.HI.X.SX32 R189, R173, R2.reuse, 0x2, P4 ;  /* 0x00000002adbd7211 */ /* 0x080fe400020f16ff */
[----:B------:R-:W-:Y:S01]  /*7790*/  LEA.HI.X.SX32 R187, R171, R2, 0x2, P3 ;  /* 0x00000002abbb7211 */ /* 0x000fe200018f16ff */
[----:B------:R-:W-:Y:S01]  /*77a0*/  STL.64 [R1+0x180], R202 ;  /* 0x000180ca01007387 */ /* 0x000fe20000100a00 */
[----:B-1----:R-:W-:-:S02]  /*77b0*/  LEA R114, P6, R177, R88, 0x2 ;  /* 0x00000058b1727211 */ /* 0x002fc400078c10ff */
[-C--:B------:R-:W-:Y:S01]  /*77c0*/  LEA.HI.X.SX32 R185, R169, R2.reuse, 0x2, P2 ;  /* 0x00000002a9b97211 */ /* 0x080fe200010f16ff */
        /* <DEDUP_REMOVED lines=62> */
[----:B------:R-:W-:Y:S01]  /*7bb0*/  LEA R138, P0, R123, R88, 0x2 ;  /* 0x000000587b8a7211 */ /* 0x000fe200078010ff */
[----:B------:R-:W-:Y:S01]  /*7bc0*/  STL.64 [R1+0xd0], R158 ;  /* 0x0000d09e01007387 */ /* 0x000fe20000100a00 */
[-C--:B------:R-:W-:Y:S02]  /*7bd0*/  LEA.HI.X.SX32 R115, R135, R2.reuse, 0x2, P6 ;  /* 0x0000000287737211 */ /* 0x080fe400030f16ff */
[----:B------:R-:W-:Y:S01]  /*7be0*/  LEA.HI.X.SX32 R143, R127, R2, 0x2, P2 ;  /* 0x000000027f8f7211 */ /* 0x000fe200010f16ff */
[----:B------:R-:W-:Y:S01]  /*7bf0*/  STL.64 [R1+0xc8], R156 ;  /* 0x0000c89c01007387 */ /* 0x000fe20000100a00 */
[----:B------:R-:W-:Y:S02]  /*7c00*/  LEA R136, P5, R111, R88, 0x2 ;  /* 0x000000586f887211 */ /* 0x000fe400078a10ff */
[----:B------:R-:W-:Y:S01]  /*7c10*/  LEA.HI.X.SX32 R141, R125, R2, 0x2, P1 ;  /* 0x000000027d8d7211 */ /* 0x000fe200008f16ff */
        /* <DEDUP_REMOVED lines=8> */
[----:B------:R-:W-:Y:S01]  /*7ca0*/  LEA.HI.X.SX32 R137, R111, R2, 0x2, P5 ;  /* 0x000000026f897211 */ /* 0x000fe200028f16ff */
[----:B------:R-:W-:Y:S01]  /*7cb0*/  STL.64 [R1+0xa8], R148 ;  /* 0x0000a89401007387 */ /* 0x000fe20000100a00 */
[----:B------:R-:W-:-:S02]  /*7cc0*/  LEA R126, P0, R101, R88, 0x2 ;  /* 0x00000058657e7211 */ /* 0x000fc400078010ff */
        /* <DEDUP_REMOVED lines=9> */
[-C--:B------:R-:W-:Y:S01]  /*7d60*/  LEA.HI.X.SX32 R129, R103, R2.reuse, 0x2, P1 ;  /* 0x0000000267817211 */ /* 0x080fe200008f16ff */
[----:B------:R-:W-:Y:S01]  /*7d70*/  STL.64 [R1+0x88], R140 ;  /* 0x0000888c01007387 */ /* 0x000fe20000100a00 */
[----:B------:R-:W-:Y:S02]  /*7d80*/  LEA.HI.X.SX32 R127, R101, R2, 0x2, P0 ;  /* 0x00000002657f7211 */ /* 0x000fe400000f16ff */
[----:B------:R-:W-:Y:S01]  /*7d90*/  LEA R104, P0, R83, R88, 0x2 ;  /* 0x0000005853687211 */ /* 0x000fe200078010ff */
[----:B------:R1:W-:Y:S01]  /*7da0*/  STL.64 [R1+0x78], R114 ;  /* 0x0000787201007387 */ /* 0x0003e20000100a00 */
[----:B------:R-:W-:Y:S02]  /*7db0*/  LEA.HI.X.SX32 R125, R97, R2, 0x2, P5 ;  /* 0x00000002617d7211 */ /* 0x000fe400028f16ff */
[-C--:B------:R-:W-:Y:S01]  /*7dc0*/  LEA R122, P4, R95, R88.reuse, 0x2 ;  /* 0x000000585f7a7211 */ /* 0x080fe200078810ff */
[----:B------:R-:W-:Y:S01]  /*7dd0*/  STL.64 [R1+0x80], R138 ;  /* 0x0000808a01007387 */ /* 0x000fe20000100a00 */
[----:B------:R-:W-:-:S02]  /*7de0*/  LEA R110, P3, R93, R88, 0x2 ;  /* 0x000000585d6e7211 */ /* 0x000fc400078610ff */
[-C--:B------:R-:W-:Y:S01]  /*7df0*/  LEA R108, P2, R91, R88.reuse, 0x2 ;  /* 0x000000585b6c7211 */ /* 0x080fe200078410ff */
[----:B------:R-:W-:Y:S01]  /*7e00*/  STL.64 [R1+0x70], R136 ;  /* 0x0000708801007387 */ /* 0x000fe20000100a00 */
[-C--:B------:R-:W-:Y:S02]  /*7e10*/  LEA R250, P5, R79, R88.reuse, 0x2 ;  /* 0x000000584ffa7211 */ /* 0x080fe400078a10ff */
[-C--:B------:R-:W-:Y:S01]  /*7e20*/  LEA R106, P1, R85, R88.reuse, 0x2 ;  /* 0x00000058556a7211 */ /* 0x080fe200078210ff */
[----:B------:R-:W-:Y:S01]  /*7e30*/  STL.64 [R1+0x68], R134 ;  /* 0x0000688601007387 */ /* 0x000fe20000100a00 */
[----:B-1----:R-:W-:-:S03]  /*7e40*/  LEA R114, P6, R99, R88, 0x2 ;  /* 0x0000005863727211 */ /* 0x002fc600078c10ff */
[----:B------:R-:W-:Y:S01]  /*7e50*/  STL.64 [R1+0x60], R132 ;  /* 0x0000608401007387 */ /* 0x000fe20000100a00 */
[----:B------:R-:W-:Y:S02]  /*7e60*/  LEA.HI.X.SX32 R115, R99, R2, 0x2, P6 ;  /* 0x0000000263737211 */ /* 0x000fe400030f16ff */
[----:B------:R-:W-:Y:S01]  /*7e70*/  LEA R102, P6, R81, R88, 0x2 ;  /* 0x0000005851667211 */ /* 0x000fe200078c10ff */
[----:B------:R-:W-:Y:S04]  /*7e80*/  STL.64 [R1+0x58], R130 ;  /* 0x0000588201007387 */ /* 0x000fe80000100a00 */
[----:B------:R-:W-:Y:S04]  /*7e90*/  STL.64 [R1+0x50], R128 ;  /* 0x0000508001007387 */ /* 0x000fe80000100a00 */
[----:B------:R-:W-:Y:S04]  /*7ea0*/  STL.64 [R1+0x48], R126 ;  /* 0x0000487e01007387 */ /* 0x000fe80000100a00 */
[----:B------:R-:W-:Y:S04]  /*7eb0*/  STL [R1+0x10], R104 ;  /* 0x0000106801007387 */ /* 0x000fe80000100800 */
[----:B------:R-:W-:Y:S04]  /*7ec0*/  STL.64 [R1+0x40], R114 ;  /* 0x0000407201007387 */ /* 0x000fe80000100a00 */
[----:B------:R-:W-:Y:S04]  /*7ed0*/  STL.64 [R1+0x38], R124 ;  /* 0x0000387c01007387 */ /* 0x000fe80000100a00 */
[----:B------:R1:W-:Y:S04]  /*7ee0*/  STL.64 [R1+0x7a8], R114 ;  /* 0x0007a87201007387 */ /* 0x0003e80000100a00 */
[----:B-1----:R-:W4:Y:S01]  /*7ef0*/  LDL.64 R114, [R1+0x10] ;  /* 0x0000100001727983 */ /* 0x002f220000100a00 */
[----:B------:R-:W-:Y:S01]  /*7f00*/  LEA.HI.X.SX32 R123, R95, R2, 0x2, P4 ;  /* 0x000000025f7b7211 */ /* 0x000fe200020f16ff */
[----:B------:R-:W-:Y:S01]  /*7f10*/  IMAD R5, R0, R5, RZ ;  /* 0x0000000500057224 */ /* 0x000fe200078e02ff */
[----:B------:R-:W-:Y:S01]  /*7f20*/  LEA R10, P4, R11, R88, 0x2 ;  /* 0x000000580b0a7211 */ /* 0x000fe200078810ff */
[----:B------:R-:W-:Y:S01]  /*7f30*/  VIADD R0, R4, 0xfffffffe ;  /* 0xfffffffe04007836 */ /* 0x000fe20000000000 */
[-C--:B------:R-:W-:Y:S01]  /*7f40*/  LEA.HI.X.SX32 R111, R93, R2.reuse, 0x2, P3 ;  /* 0x000000025d6f7211 */ /* 0x080fe200018f16ff */
[----:B------:R1:W-:Y:S01]  /*7f50*/  STL.64 [R1+0x30], R122 ;  /* 0x0000307a01007387 */ /* 0x0003e20000100a00 */
[----:B------:R-:W-:Y:S01]  /*7f60*/  LEA.HI.X.SX32 R103, R81, R2, 0x2, P6 ;  /* 0x0000000251677211 */ /* 0x000fe200030f16ff */
[C---:B--2---:R-:W-:Y:S01]  /*7f70*/  IMAD R129, R8.reuse, 0x18, RZ ;  /* 0x0000001808817824 */ /* 0x044fe200078e02ff */
[----:B------:R-:W-:Y:S01]  /*7f80*/  LEA R38, P3, R39, R88, 0x2 ;  /* 0x0000005827267211 */ /* 0x000fe200078610ff */
[----:B------:R-:W-:Y:S01]  /*7f90*/  STL.64 [R1+0x28], R110 ;  /* 0x0000286e01007387 */ /* 0x000fe20000100a00 */
[----:B------:R-:W-:Y:S01]  /*7fa0*/  LEA.HI.X.SX32 R109, R91, R2, 0x2, P2 ;  /* 0x000000025b6d7211 */ /* 0x000fe200010f16ff */
[C---:B------:R-:W-:Y:S01]  /*7fb0*/  IMAD R124, R8.reuse, 0x14, RZ ;  /* 0x00000014087c7824 */ /* 0x040fe200078e02ff */
[----:B------:R-:W-:Y:S01]  /*7fc0*/  LEA R40, P6, R41, R88, 0x2 ;  /* 0x0000005829287211 */ /* 0x000fe200078c10ff */
[C---:B------:R-:W-:Y:S01]  /*7fd0*/  IMAD R138, R8.reuse, 0x1c, RZ ;  /* 0x0000001c088a7824 */ /* 0x040fe200078e02ff */
[----:B------:R-:W-:Y:S01]  /*7fe0*/  LEA.HI.X.SX32 R11, R11, R2, 0x2, P4 ;  /* 0x000000020b0b7211 */ /* 0x000fe200020f16ff */
[----:B------:R-:W-:Y:S01]  /*7ff0*/  STL.64 [R1+0x20], R108 ;  /* 0x0000206c01007387 */ /* 0x000fe20000100a00 */
[-C--:B------:R-:W-:Y:S01]  /*8000*/  LEA R64, P2, R65, R88.reuse, 0x2 ;  /* 0x0000005841407211 */ /* 0x080fe200078410ff */
[C---:B------:R-:W-:Y:S01]  /*8010*/  IMAD R175, R8.reuse, 0x28, RZ ;  /* 0x0000002808af7824 */ /* 0x040fe200078e02ff */
[----:B------:R-:W-:Y:S01]  /*8020*/  LEA R92, P4, R75, R88, 0x2 ;  /* 0x000000584b5c7211 */ /* 0x000fe200078810ff */
[C---:B------:R-:W-:Y:S01]  /*8030*/  IMAD R155, R8.reuse, 0x24, RZ ;  /* 0x00000024089b7824 */ /* 0x040fe200078e02ff */
[----:B------:R-:W-:Y:S01]  /*8040*/  LEA.HI.X.SX32 R251, R79, R2, 0x2, P5 ;  /* 0x000000024ffb7211 */ /* 0x000fe200028f16ff */
[C---:B------:R-:W-:Y:S01]  /*8050*/  IMAD R201, R8.reuse, 0x30, RZ ;  /* 0x0000003008c97824 */ /* 0x040fe200078e02ff */
[----:B------:R-:W-:Y:S01]  /*8060*/  LEA R66, P5, R67, R88, 0x2 ;  /* 0x0000005843427211 */ /* 0x000fe200078a10ff */
[C---:B------:R-:W-:Y:S01]  /*8070*/  IMAD R183, R8.reuse, 0x2c, RZ ;  /* 0x0000002c08b77824 */ /* 0x040fe200078e02ff */
[-C--:B------:R-:W-:Y:S01]  /*8080*/  LEA.HI.X.SX32 R39, R39, R2.reuse, 0x2, P3 ;  /* 0x0000000227277211 */ /* 0x080fe200018f16ff */
[C---:B------:R-:W-:Y:S01]  /*8090*/  IMAD R121, R8.reuse, 0xb, RZ ;  /* 0x0000000b08797824 */ /* 0x040fe200078e02ff */
[-C--:B------:R-:W-:Y:S01]  /*80a0*/  LEA.HI.X.SX32 R41, R41, R2.reuse, 0x2, P6 ;  /* 0x0000000229297211 */ /* 0x080fe200030f16ff */
[C---:B------:R-:W-:Y:S01]  /*80b0*/  IMAD R225, R8.reuse, 0x34, RZ ;  /* 0x0000003408e17824 */ /* 0x040fe200078e02ff */
[----:B------:R-:W-:Y:S01]  /*80c0*/  LEA.HI.X.SX32 R107, R85, R2, 0x2, P1 ;  /* 0x00000002556b7211 */ /* 0x000fe200008f16ff */
[C---:B-1----:R-:W-:Y:S01]  /*80d0*/  IMAD R123, R8.reuse, 0xe, RZ ;  /* 0x0000000e087b7824 */ /* 0x042fe200078e02ff */
[----:B------:R-:W-:Y:S01]  /*80e0*/  LEA R16, P3, R17, R88, 0x2 ;  /* 0x0000005811107211 */ /* 0x000fe200078610ff */
[C---:B------:R-:W-:Y:S01]  /*80f0*/  IMAD R122, R8.reuse, 0xd, RZ ;  /* 0x0000000d087a7824 */ /* 0x040fe200078e02ff */
[----:B------:R-:W-:Y:S01]  /*8100*/  LEA.HI.X.SX32 R65, R65, R2, 0x2, P2 ;  /* 0x0000000241417211 */ /* 0x000fe200010f16ff */
[----:B------:R1:W-:Y:S01]  /*8110*/  STL.64 [R1+0x18], R106 ;  /* 0x0000186a01007387 */ /* 0x0003e20000100a00 */
[----:B------:R-:W-:Y:S01]  /*8120*/  LEA R18, P6, R19, R88, 0x2 ;  /* 0x0000005813127211 */ /* 0x000fe200078c10ff */
[C---:B------:R-:W-:Y:S01]  /*8130*/  IMAD R246, R8.reuse, 0x3c, RZ ;  /* 0x0000003c08f67824 */ /* 0x040fe200078e02ff */
[----:B------:R-:W-:Y:S01]  /*8140*/  LEA.HI.X.SX32 R93, R75, R2, 0x2, P4 ;  /* 0x000000024b5d7211 */ /* 0x000fe200020f16ff */
[C---:B------:R-:W-:Y:S01]  /*8150*/  IMAD.SHL.U32 R126, R8.reuse, 0x10, RZ ;  /* 0x00000010087e7824 */ /* 0x040fe200078e00ff */
[-C--:B------:R-:W-:Y:S01]  /*8160*/  LEA R90, P1, R77, R88.reuse, 0x2 ;  /* 0x000000584d5a7211 */ /* 0x080fe200078210ff */
[C---:B------:R-:W-:Y:S01]  /*8170*/  IMAD R130, R8.reuse, 0x48, RZ ;  /* 0x0000004808827824 */ /* 0x040fe200078e02ff */
        /* <DEDUP_REMOVED lines=13> */
[C---:B------:R-:W-:Y:S01]  /*8250*/  IMAD R198, R8.reuse, 0x58, RZ ;  /* 0x0000005808c67824 */ /* 0x040fe200078e02ff */
[----:B------:R-:W-:Y:S01]  /*8260*/  LEA R96, P3, R57, R88, 0x2 ;  /* 0x0000005839607211 */ /* 0x000fe200078610ff */
[C---:B------:R-:W-:Y:S01]  /*8270*/  IMAD R135, R8.reuse, 0x13, RZ ;  /* 0x0000001308877824 */ /* 0x040fe200078e02ff */
[----:B------:R-:W-:Y:S01]  /*8280*/  LEA.HI.X.SX32 R43, R43, R2, 0x2, P2 ;  /* 0x000000022b2b7211 */ /* 0x000fe200010f16ff */
[C---:B------:R-:W-:Y:S01]  /*8290*/  IMAD R134, R8.reuse, 0x54, RZ ;  /* 0x0000005408867824 */ /* 0x040fe200078e02ff */
[----:B------:R-:W-:Y:S01]  /*82a0*/  LEA R98, P6, R49, R88, 0x2 ;  /* 0x0000005831627211 */ /* 0x000fe200078c10ff */
[C---:B------:R-:W-:Y:S01]  /*82b0*/  IMAD R137, R8.reuse, 0x16, RZ ;  /* 0x0000001608897824 */ /* 0x040fe200078e02ff */
[----:B------:R-:W-:Y:S01]  /*82c0*/  LEA.HI.X.SX32 R71, R71, R2, 0x2, P4 ;  /* 0x0000000247477211 */ /* 0x000fe200020f16ff */
[C---:B------:R-:W-:Y:S01]  /*82d0*/  IMAD R214, R8.reuse, 0x60, RZ ;  /* 0x0000006008d67824 */ /* 0x040fe200078e02ff */
[-C--:B------:R-:W-:Y:S01]  /*82e0*/  LEA R68, P1, R69, R88.reuse, 0x2 ;  /* 0x0000005845447211 */ /* 0x080fe200078210ff */
[C---:B------:R-:W-:Y:S01]  /*82f0*/  IMAD R136, R8.reuse, 0x15, RZ ;  /* 0x0000001508887824 */ /* 0x040fe200078e02ff */
[-C--:B------:R-:W-:Y:S01]  /*8300*/  LEA R20, P2, R21, R88.reuse, 0x2 ;  /* 0x0000005815147211 */ /* 0x080fe200078410ff */
[----:B------:R-:W-:Y:S01]  /*8310*/  IMAD R212, R8, 0x5c, RZ ;  /* 0x0000005c08d47824 */ /* 0x000fe200078e02ff */
        /* <DEDUP_REMOVED lines=11> */
[----:B------:R-:W-:Y:S01]  /*83d0*/  IMAD R140, R8, 0x19, RZ ;  /* 0x00000019088c7824 */ /* 0x000fe200078e02ff */
[----:B------:R-:W-:Y:S01]  /*83e0*/  LEA R74, P3, R52, R88, 0x2 ;  /* 0x00000058344a7211 */ /* 0x000fe200078610ff */
[C---:B------:R-:W-:Y:S01]  /*83f0*/  IMAD R216, R8.reuse, 0x6c, RZ ;  /* 0x0000006c08d87824 */ /* 0x040fe200078e02ff */
[-C--:B------:R-:W-:Y:S01]  /*8400*/  LEA.HI.X.SX32 R21, R21, R2.reuse, 0x2, P2 ;  /* 0x0000000215157211 */ /* 0x080fe200010f16ff */
[----:B------:R-:W-:Y:S01]  /*8410*/  IMAD R151, R8, 0x78, RZ ;  /* 0x0000007808977824 */ /* 0x000fe200078e02ff */
[----:B------:R-:W-:Y:S01]  /*8420*/  LEA.HI.X.SX32 R49, R26, R2, 0x2, P4 ;  /* 0x000000021a317211 */ /* 0x000fe200020f16ff */
[C---:B------:R-:W-:Y:S01]  /*8430*/  IMAD R150, R8.reuse, 0x1b, RZ ;  /* 0x0000001b08967824 */ /* 0x040fe200078e02ff */
[-C--:B------:R-:W-:Y:S01]  /*8440*/  LEA R46, P1, R47, R88.reuse, 0x2 ;  /* 0x000000582f2e7211 */ /* 0x080fe200078210ff */
[C---:B------:R-:W-:Y:S01]  /*8450*/  IMAD R230, R8.reuse, 0x74, RZ ;  /* 0x0000007408e67824 */ /* 0x040fe200078e02ff */
[-C--:B------:R-:W-:Y:S01]  /*8460*/  LEA R100, P2, R51, R88.reuse, 0x2 ;  /* 0x0000005833647211 */ /* 0x080fe200078410ff */
[C---:B------:R-:W-:Y:S01]  /*8470*/  IMAD R154, R8.reuse, 0x1e, RZ ;  /* 0x0000001e089a7824 */ /* 0x040fe200078e02ff */
[----:B------:R-:W-:Y:S01]  /*8480*/  LEA R26, P4, R27, R88, 0x2 ;  /* 0x000000581b1a7211 */ /* 0x000fe200078810ff */
[C---:B------:R-:W-:Y:S01]  /*8490*/  IMAD R153, R8.reuse, 0x1d, RZ ;  /* 0x0000001d08997824 */ /* 0x040fe200078e02ff */
[-C--:B------:R-:W-:Y:S01]  /*84a0*/  LEA.HI.X.SX32 R23, R23, R2.reuse, 0x2, P5 ;  /* 0x0000000217177211 */ /* 0x080fe200028f16ff */
[----:B------:R-:W-:Y:S01]  /*84b0*/  IMAD R152, R8, 0x7c, RZ ;  /* 0x0000007c08987824 */ /* 0x000fe200078e02ff */
[-C--:B------:R-:W-:Y:S01]  /*84c0*/  LEA.HI.X.SX32 R75, R52, R2.reuse, 0x2, P3 ;  /* 0x00000002344b7211 */ /* 0x080fe200018f16ff */
[C---:B------:R-:W-:Y:S01]  /*84d0*/  IMAD.SHL.U32 R164, R8.reuse, 0x20, RZ ;  /* 0x0000002008a47824 */ /* 0x040fe200078e00ff */
[----:B------:R-:W-:Y:S01]  /*84e0*/  LEA.HI.X.SX32 R47, R47, R2, 0x2, P1 ;  /* 0x000000022f2f7211 */ /* 0x000fe200008f16ff */
[----:B------:R-:W-:Y:S01]  /*84f0*/  IMAD R163, R8, 0x88, RZ ;  /* 0x0000008808a37824 */ /* 0x000fe200078e02ff */
[----:B------:R-:W-:Y:S01]  /*8500*/  LEA R52, P3, R30, R88, 0x2 ;  /* 0x000000581e347211 */ /* 0x000fe200078610ff */
[C---:B------:R-:W-:Y:S01]  /*8510*/  IMAD R162, R8.reuse, 0x1f, RZ ;  /* 0x0000001f08a27824 */ /* 0x040fe200078e02ff */
[-C--:B------:R-:W-:Y:S01]  /*8520*/  LEA.HI.X.SX32 R101, R51, R2.reuse, 0x2, P2 ;  /* 0x0000000233657211 */ /* 0x080fe200010f16ff */
[C---:B------:R-:W-:Y:S01]  /*8530*/  IMAD R168, R8.reuse, 0x84, RZ ;  /* 0x0000008408a87824 */ /* 0x040fe200078e02ff */
[----:B------:R-:W-:Y:S01]  /*8540*/  LEA.HI.X.SX32 R27, R27, R2, 0x2, P4 ;  /* 0x000000021b1b7211 */ /* 0x000fe200020f16ff */
[C---:B------:R-:W-:Y:S01]  /*8550*/  IMAD R172, R8.reuse, 0x22, RZ ;  /* 0x0000002208ac7824 */ /* 0x040fe200078e02ff */
[-C--:B------:R-:W-:Y:S01]  /*8560*/  LEA R24, P1, R25, R88.reuse, 0x2 ;  /* 0x0000005819187211 */ /* 0x080fe200078210ff */
[----:B------:R-:W-:Y:S01]  /*8570*/  IMAD R190, R8, 0x90, RZ ;  /* 0x0000009008be7824 */ /* 0x000fe200078e02ff */
[-C--:B------:R-:W-:Y:S01]  /*8580*/  LEA R76, P6, R54, R88.reuse, 0x2 ;  /* 0x00000058364c7211 */ /* 0x080fe200078c10ff */
[----:B------:R-:W-:Y:S01]  /*8590*/  IMAD R169, R8, 0x21, RZ ;  /* 0x0000002108a97824 */ /* 0x000fe200078e02ff */
[-C--:B-1----:R-:W-:Y:S01]  /*85a0*/  LEA R106, P4, R12, R88.reuse, 0x2 ;  /* 0x000000580c6a7211 */ /* 0x082fe200078810ff */
[C---:B------:R-:W-:Y:S01]  /*85b0*/  IMAD R165, R8.reuse, 0x8c, RZ ;  /* 0x0000008c08a57824 */ /* 0x040fe200078e02ff */
[----:B------:R-:W-:Y:S01]  /*85c0*/  LEA R78, P2, R55, R88, 0x2 ;  /* 0x00000058374e7211 */ /* 0x000fe200078410ff */
[C---:B------:R-:W-:Y:S01]  /*85d0*/  IMAD R176, R8.reuse, 0x98, RZ ;  /* 0x0000009808b07824 */ /* 0x040fe200078e02ff */
[-C--:B------:R-:W-:Y:S01]  /*85e0*/  LEA.HI.X.SX32 R25, R25, R2.reuse, 0x2, P1 ;  /* 0x0000000219197211 */ /* 0x080fe200008f16ff */
[----:B------:R-:W-:Y:S01]  /*85f0*/  IMAD R174, R8, 0x23, RZ ;  /* 0x0000002308ae7824 */ /* 0x000fe200078e02ff */
[-C--:B------:R-:W-:Y:S01]  /*8600*/  LEA.HI.X.SX32 R77, R54, R2.reuse, 0x2, P6 ;  /* 0x00000002364d7211 */ /* 0x080fe200030f16ff */
[----:B------:R-:W-:Y:S01]  /*8610*/  IMAD R173, R8, 0x94, RZ ;  /* 0x0000009408ad7824 */ /* 0x000fe200078e02ff */
[----:B------:R-:W-:Y:S01]  /*8620*/  LEA.HI.X.SX32 R107, R12, R2, 0x2, P4 ;  /* 0x000000020c6b7211 */ /* 0x000fe200020f16ff */
[----:B------:R-:W-:Y:S01]  /*8630*/  IMAD R12, R8, 0x6, RZ ;  /* 0x00000006080c7824 */ /* 0x000fe200078e02ff */
[-C--:B------:R-:W-:Y:S01]  /*8640*/  LEA R54, P6, R32, R88.reuse, 0x2 ;  /* 0x0000005820367211 */ /* 0x080fe200078c10ff */
[C---:B------:R-:W-:Y:S01]  /*8650*/  IMAD R179, R8.reuse, 0x26, RZ ;  /* 0x0000002608b37824 */ /* 0x040fe200078e02ff */
[----:B------:R-:W-:Y:S01]  /*8660*/  LEA R84, P4, R61, R88, 0x2 ;  /* 0x000000583d547211 */ /* 0x000fe200078810ff */
[C---:B------:R-:W-:Y:S01]  /*8670*/  IMAD R178, R8.reuse, 0xa0, RZ ;  /* 0x000000a008b27824 */ /* 0x040fe200078e02ff */
[----:B------:R-:W-:Y:S01]  /*8680*/  LEA.HI.X.SX32 R79, R55, R2, 0x2, P2 ;  /* 0x00000002374f7211 */ /* 0x000fe200010f16ff */
[C---:B------:R-:W-:Y:S01]  /*8690*/  IMAD R177, R8.reuse, 0x25, RZ ;  /* 0x0000002508b17824 */ /* 0x040fe200078e02ff */
[----:B------:R-:W-:Y:S01]  /*86a0*/  LEA R56, P2, R33, R88, 0x2 ;  /* 0x0000005821387211 */ /* 0x000fe200078410ff */
[----:B------:R-:W-:Y:S01]  /*86b0*/  IMAD R234, R8, 0x9c, RZ ;  /* 0x0000009c08ea7824 */ /* 0x000fe200078e02ff */
[-C--:B------:R-:W-:Y:S01]  /*86c0*/  LEA.HI.X.SX32 R55, R32, R2.reuse, 0x2, P6 ;  /* 0x0000000220377211 */ /* 0x080fe200030f16ff */
[C---:B------:R-:W-:Y:S01]  /*86d0*/  IMAD R189, R8.reuse, 0xa8, RZ ;  /* 0x000000a808bd7824 */ /* 0x040fe200078e02ff */
[----:B------:R-:W-:Y:S01]  /*86e0*/  LEA.HI.X.SX32 R85, R61, R2, 0x2, P4 ;  /* 0x000000023d557211 */ /* 0x000fe200020f16ff */
[C---:B------:R-:W-:Y:S01]  /*86f0*/  IMAD R188, R8.reuse, 0x27, RZ ;  /* 0x0000002708bc7824 */ /* 0x040fe200078e02ff */
[-C--:B------:R-:W-:Y:S01]  /*8700*/  LEA R32, P6, R37, R88.reuse, 0x2 ;  /* 0x0000005825207211 */ /* 0x080fe200078c10ff */
[----:B------:R-:W-:Y:S01]  /*8710*/  IMAD R182, R8, 0xa4, RZ ;  /* 0x000000a408b67824 */ /* 0x000fe200078e02ff */
[----:B------:R-:W-:Y:S01]  /*8720*/  LEA R62, P4, R116, R88, 0x2 ;  /* 0x00000058743e7211 */ /* 0x000fe200078810ff */
[C---:B------:R-:W-:Y:S01]  /*8730*/  IMAD R200, R8.reuse, 0x2a, RZ ;  /* 0x0000002a08c87824 */ /* 0x040fe200078e02ff */
[-C--:B------:R-:W-:Y:S01]  /*8740*/  LEA.HI.X.SX32 R57, R33, R2.reuse, 0x2, P2 ;  /* 0x0000000221397211 */ /* 0x080fe200010f16ff */
[C---:B------:R-:W-:Y:S01]  /*8750*/  IMAD R197, R8.reuse, 0xb0, RZ ;  /* 0x000000b008c57824 */ /* 0x040fe200078e02ff */
[----:B------:R-:W-:Y:S01]  /*8760*/  LEA.HI.X.SX32 R33, R37, R2, 0x2, P6 ;  /* 0x0000000225217211 */ /* 0x000fe200030f16ff */
[C---:B------:R-:W-:Y:S01]  /*8770*/  IMAD R193, R8.reuse, 0x29, RZ ;  /* 0x0000002908c17824 */ /* 0x040fe200078e02ff */
[C---:B------:R-:W-:Y:S01]  /*8780*/  LEA R112, P6, R113.reuse, R88, 0x2 ;  /* 0x0000005871707211 */ /* 0x040fe200078c10ff */
[C---:B------:R-:W-:Y:S01]  /*8790*/  IMAD R192, R8.reuse, 0xac, RZ ;  /* 0x000000ac08c07824 */ /* 0x040fe200078e02ff */
[C---:B------:R-:W-:Y:S01]  /*87a0*/  SHF.L.U32 R247, R8.reuse, 0x2, RZ ;  /* 0x0000000208f77819 */ /* 0x040fe200000006ff */
[C---:B------:R-:W-:Y:S01]  /*87b0*/  IMAD R209, R8.reuse, 0xb8, RZ ;  /* 0x000000b808d17824 */ /* 0x040fe200078e02ff */
[----:B------:R-:W-:Y:S01]  /*87c0*/  LEA.HI.X.SX32 R113, R113, R2, 0x2, P6 ;  /* 0x0000000271717211 */ /* 0x000fe200030f16ff */
[C---:B------:R-:W-:Y:S01]  /*87d0*/  IMAD R203, R8.reuse, 0x2b, RZ ;  /* 0x0000002b08cb7824 */ /* 0x040fe200078e02ff */
[----:B------:R-:W-:Y:S01]  /*87e0*/  UMOV UR12, 0x400 ;  /* 0x00000400000c7882 */ /* 0x000fe20000000000 */
[C---:B------:R-:W-:Y:S01]  /*87f0*/  IMAD R202, R8.reuse, 0xb4, RZ ;  /* 0x000000b408ca7824 */ /* 0x040fe200078e02ff */
[----:B------:R-:W-:Y:S01]  /*8800*/  ULEA UR12, UR4, UR12, 0x18 ;  /* 0x0000000c040c7291 */ /* 0x000fe2000f8ec03f */
[C---:B------:R-:W-:Y:S01]  /*8810*/  IMAD R223, R8.reuse, 0x2e, RZ ;  /* 0x0000002e08df7824 */ /* 0x040fe200078e02ff */
[----:B------:R-:W-:Y:S01]  /*8820*/  ULDC.64 UR16, c[0x0][0x208] ;  /* 0x0000820000107ab9 */ /* 0x000fe20000000a00 */
[C---:B------:R-:W-:Y:S01]  /*8830*/  IMAD R221, R8.reuse, 0xc0, RZ ;  /* 0x000000c008dd7824 */ /* 0x040fe200078e02ff */
[C---:B---3--:R-:W-:Y:S01]  /*8840*/  LOP3.LUT R248, R7.reuse, 0x50, RZ, 0x3c, !PT ;  /* 0x0000005007f87812 */ /* 0x048fe200078e3cff */
[C---:B------:R-:W-:Y:S01]  /*8850*/  IMAD R222, R8.reuse, 0x2d, RZ ;  /* 0x0000002d08de7824 */ /* 0x040fe200078e02ff */
[----:B------:R-:W-:Y:S01]  /*8860*/  LOP3.LUT R249, R7, 0x60, RZ, 0x3c, !PT ;  /* 0x0000006007f97812 */ /* 0x000fe200078e3cff */
[----:B------:R-:W-:-:S02]  /*8870*/  IMAD R219, R8, 0xbc, RZ ;  /* 0x000000bc08db7824 */ /* 0x000fc400078e02ff */
[C---:B------:R-:W-:Y:S02]  /*8880*/  IMAD R205, R8.reuse, 0xc4, RZ ;  /* 0x000000c408cd7824 */ /* 0x040fe400078e02ff */
[C---:B------:R-:W-:Y:S02]  /*8890*/  IMAD R237, R8.reuse, 0x32, RZ ;  /* 0x0000003208ed7824 */ /* 0x040fe400078e02ff */
[C---:B------:R-:W-:Y:S02]  /*88a0*/  IMAD R204, R8.reuse, 0xd0, RZ ;  /* 0x000000d008cc7824 */ /* 0x040fe400078e02ff */
[C---:B------:R-:W-:Y:S02]  /*88b0*/  IMAD R241, R8.reuse, 0x31, RZ ;  /* 0x0000003108f17824 */ /* 0x040fe400078e02ff */
[C---:B------:R-:W-:Y:S02]  /*88c0*/  IMAD R196, R8.reuse, 0xcc, RZ ;  /* 0x000000cc08c47824 */ /* 0x040fe400078e02ff */
[----:B------:R-:W-:-:S02]  /*88d0*/  IMAD R224, R8, 0xd8, RZ ;  /* 0x000000d808e07824 */ /* 0x000fc400078e02ff */
[C---:B------:R-:W-:Y:S02]  /*88e0*/  IMAD R240, R8.reuse, 0xd4, RZ ;  /* 0x000000d408f07824 */ /* 0x040fe400078e02ff */
[C---:B------:R-:W-:Y:S02]  /*88f0*/  IMAD R236, R8.reuse, 0xe0, RZ ;  /* 0x000000e008ec7824 */ /* 0x040fe400078e02ff */
[C---:B------:R-:W-:Y:S02]  /*8900*/  IMAD R208, R8.reuse, 0xdc, RZ ;  /* 0x000000dc08d07824 */ /* 0x040fe400078e02ff */
[C---:B------:R-:W-:Y:S02]  /*8910*/  IMAD R220, R8.reuse, 0xe8, RZ ;  /* 0x000000e808dc7824 */ /* 0x040fe400078e02ff */
[----:B------:R-:W-:Y:S02]  /*8920*/  IMAD R218, R8, 0xe4, RZ ;  /* 0x000000e408da7824 */ /* 0x000fe400078e02ff */
[----:B------:R-:W-:-:S02]  /*8930*/  VIADD R248, R248, UR12 ;  /* 0x0000000cf8f87c36 */ /* 0x000fc40008000000 */
[----:B------:R-:W-:Y:S01]  /*8940*/  VIADD R249, R249, UR12 ;  /* 0x0000000cf9f97c36 */ /* 0x000fe20008000000 */
[----:B----4-:R-:W-:Y:S01]  /*8950*/  LEA.HI.X.SX32 R115, R83, R2, 0x2, P0 ;  /* 0x0000000253737211 */ /* 0x010fe200000f16ff */
[----:B------:R-:W-:Y:S01]  /*8960*/  IMAD.MOV.U32 R114, RZ, RZ, R104 ;  /* 0x000000ffff727224 */ /* 0x000fe200078e0068 */
[CC--:B------:R-:W-:Y:S02]  /*8970*/  LEA R14, P0, R15.reuse, R88.reuse, 0x2 ;  /* 0x000000580f0e7211 */ /* 0x0c0fe400078010ff */
[C---:B------:R-:W-:Y:S01]  /*8980*/  LEA R104, P1, R34.reuse, R88, 0x2 ;  /* 0x0000005822687211 */ /* 0x040fe200078210ff */
[----:B------:R-:W-:Y:S01]  /*8990*/  STL [R1+0x14], R115 ;  /* 0x0000147301007387 */ /* 0x000fe20000100800 */
[----:B------:R-:W-:Y:S02]  /*89a0*/  LEA.HI.X.SX32 R15, R15, R2, 0x2, P0 ;  /* 0x000000020f0f7211 */ /* 0x000fe400000f16ff */
[----:B------:R-:W-:Y:S01]  /*89b0*/  LEA R94, P0, R73, R88, 0x2 ;  /* 0x00000058495e7211 */ /* 0x000fe200078010ff */
[----:B------:R1:W-:Y:S01]  /*89c0*/  STL.64 [R1+0x830], R114 ;  /* 0x0008307201007387 */ /* 0x0003e20000100a00 */
[----:B------:R-:W-:-:S02]  /*89d0*/  LEA.HI.X.SX32 R105, R34, R2, 0x2, P1 ;  /* 0x0000000222697211 */ /* 0x000fc400008f16ff */
[----:B------:R-:W-:Y:S01]  /*89e0*/  LEA.HI.X.SX32 R95, R73, R2, 0x2, P0 ;  /* 0x00000002495f7211 */ /* 0x000fe200000f16ff */
[----:B------:R2:W-:Y:S01]  /*89f0*/  STL.64 [R1+0x8], R102 ;  /* 0x0000086601007387 */ /* 0x0005e20000100a00 */
[CC--:B------:R-:W-:Y:S02]  /*8a00*/  LEA R72, P0, R50.reuse, R88.reuse, 0x2 ;  /* 0x0000005832487211 */ /* 0x0c0fe400078010ff */
[C---:B------:R-:W-:Y:S01]  /*8a10*/  LEA R82, P1, R35.reuse, R88, 0x2 ;  /* 0x0000005823527211 */ /* 0x040fe200078210ff */
[----:B------:R-:W-:Y:S01]  /*8a20*/  STL.64 [R1+0x7b0], R250 ;  /* 0x0007b0fa01007387 */ /* 0x000fe20000100a00 */
[----:B------:R-:W-:Y:S02]  /*8a30*/  LEA.HI.X.SX32 R73, R50, R2, 0x2, P0 ;  /* 0x0000000232497211 */ /* 0x000fe400000f16ff */
[----:B------:R-:W-:Y:S01]  /*8a40*/  LEA R50, P0, R28, R88, 0x2 ;  /* 0x000000581c327211 */ /* 0x000fe200078010ff */
[----:B-1----:R-:W-:Y:S01]  /*8a50*/  IMAD.MOV.U32 R115, RZ, RZ, R245 ;  /* 0x000000ffff737224 */ /* 0x002fe200078e00f5 */
[-C--:B------:R-:W-:Y:S01]  /*8a60*/  LEA.HI.X.SX32 R83, R35, R2.reuse, 0x2, P1 ;  /* 0x0000000223537211 */ /* 0x080fe200008f16ff */
[----:B------:R-:W-:Y:S01]  /*8a70*/  IMAD R245, R8, 0x38, RZ ;  /* 0x0000003808f57824 */ /* 0x000fe200078e02ff */
[----:B------:R-:W-:Y:S01]  /*8a80*/  LEA.HI.X.SX32 R51, R28, R2, 0x2, P0 ;  /* 0x000000021c337211 */ /* 0x000fe200000f16ff */
[----:B------:R-:W-:Y:S01]  /*8a90*/  IMAD.MOV.U32 R114, RZ, RZ, R244 ;  /* 0x000000ffff727224 */ /* 0x000fe200078e00f4 */
[-C--:B--2---:R-:W-:Y:S01]  /*8aa0*/  LEA R102, P5, R53, R88.reuse, 0x2 ;  /* 0x0000005835667211 */ /* 0x084fe200078a10ff */
[----:B------:R-:W-:Y:S01]  /*8ab0*/  IMAD R244, R8, 0x2f, RZ ;  /* 0x0000002f08f47824 */ /* 0x000fe200078e02ff */
[----:B------:R-:W-:Y:S01]  /*8ac0*/  LEA R28, P0, R29, R88, 0x2 ;  /* 0x000000581d1c7211 */ /* 0x000fe200078010ff */
[----:B------:R1:W-:Y:S01]  /*8ad0*/  STL.64 [R1+0x838], R10 ;  /* 0x0008380a01007387 */ /* 0x0003e20000100a00 */
[----:B------:R-:W-:-:S02]  /*8ae0*/  LEA.HI.X.SX32 R103, R53, R2, 0x2, P5 ;  /* 0x0000000235677211 */ /* 0x000fc400028f16ff */
[----:B------:R-:W-:Y:S01]  /*8af0*/  LEA R80, P5, R31, R88, 0x2 ;  /* 0x000000581f507211 */ /* 0x000fe200078a10ff */
[----:B------:R2:W-:Y:S01]  /*8b00*/  STL.64 [R1+0x820], R64 ;  /* 0x0008204001007387 */ /* 0x0005e20000100a00 */
[----:B------:R-:W-:Y:S02]  /*8b10*/  LEA.HI.X.SX32 R53, R30, R2, 0x2, P3 ;  /* 0x000000021e357211 */ /* 0x000fe400018f16ff */
[----:B------:R-:W-:Y:S01]  /*8b20*/  LEA R30, P3, R3, R88, 0x2 ;  /* 0x00000058031e7211 */ /* 0x000fe200078610ff */
[----:B------:R-:W-:Y:S01]  /*8b30*/  STL.64 [R1+0x7b8], R90 ;  /* 0x0007b85a01007387 */ /* 0x000fe20000100a00 */
[----:B------:R-:W-:Y:S02]  /*8b40*/  LEA.HI.X.SX32 R29, R29, R2, 0x2, P0 ;  /* 0x000000021d1d7211 */ /* 0x000fe400000f16ff */
[----:B------:R-:W-:Y:S01]  /*8b50*/  LEA R108, P0, R36, R88, 0x2 ;  /* 0x00000058246c7211 */ /* 0x000fe200078010ff */
[----:B-1----:R-:W1:Y:S01]  /*8b60*/  LDC R11, c[0x0][0x230] ;  /* 0x00008c00ff0b7b82 */ /* 0x002e620000000800 */
[-C--:B------:R-:W-:Y:S01]  /*8b70*/  LEA.HI.X.SX32 R81, R31, R2.reuse, 0x2, P5 ;  /* 0x000000021f517211 */ /* 0x080fe200028f16ff */
[----:B------:R-:W-:Y:S01]  /*8b80*/  STL.64 [R1+0x828], R66 ;  /* 0x0008284201007387 */ /* 0x000fe20000100a00 */
[----:B------:R-:W-:Y:S01]  /*8b90*/  LEA.HI.X.SX32 R31, R3, R2, 0x2, P3 ;  /* 0x00000002031f7211 */ /* 0x000fe200018f16ff */
[C---:B------:R-:W-:Y:S01]  /*8ba0*/  VIADD R3, R4.reuse, 0xfffffffd ;  /* 0xfffffffd04037836 */ /* 0x040fe20000000000 */
[-C--:B------:R-:W-:Y:S01]  /*8bb0*/  LEA R110, P3, R63, R88.reuse, 0x2 ;  /* 0x000000583f6e7211 */ /* 0x080fe200078610ff */
[----:B--2---:R-:W-:Y:S01]  /*8bc0*/  VIADD R65, R4, 0x3f ;  /* 0x0000003f04417836 */ /* 0x004fe20000000000 */
[----:B------:R-:W-:Y:S01]  /*8bd0*/  LEA R58, P5, R59, R88, 0x2 ;  /* 0x000000583b3a7211 */ /* 0x000fe200078a10ff */
[----:B------:R-:W2:Y:S01]  /*8be0*/  LDC R64, c[0x0][0x230] ;  /* 0x00008c00ff407b82 */ /* 0x000ea20000000800 */
[----:B------:R-:W-:Y:S01]  /*8bf0*/  LEA.HI.X.SX32 R109, R36, R2, 0x2, P0 ;  /* 0x00000002246d7211 */ /* 0x000fe200000f16ff */
[----:B------:R-:W-:Y:S01]  /*8c00*/  STL.64 [R1+0x7c0], R92 ;  /* 0x0007c05c01007387 */ /* 0x000fe20000100a00 */
[----:B------:R-:W-:-:S02]  /*8c10*/  LEA R86, P0, R87, R88, 0x2 ;  /* 0x0000005857567211 */ /* 0x000fc400078010ff */
[-C--:B------:R-:W-:Y:S01]  /*8c20*/  LEA.HI.X.SX32 R111, R63, R2.reuse, 0x2, P3 ;  /* 0x000000023f6f7211 */ /* 0x080fe200018f16ff */
[----:B------:R-:W-:Y:S01]  /*8c30*/  STL.64 [R1+0x7c8], R94 ;  /* 0x0007c85e01007387 */ /* 0x000fe20000100a00 */
[-C--:B------:R-:W-:Y:S01]  /*8c40*/  LEA.HI.X.SX32 R59, R59, R2.reuse, 0x2, P5 ;  /* 0x000000023b3b7211 */ /* 0x080fe200028f16ff */
[----:B------:R-:W3:Y:S01]  /*8c50*/  LDC R10, c[0x0][0x230] ;  /* 0x00008c00ff0a7b82 */ /* 0x000ee20000000800 */
[----:B------:R-:W-:Y:S01]  /*8c60*/  LEA.HI.X.SX32 R63, R116, R2, 0x2, P4 ;  /* 0x00000002743f7211 */ /* 0x000fe200020f16ff */
[----:B------:R-:W-:Y:S01]  /*8c70*/  IMAD R116, R8, 0x7, RZ ;  /* 0x0000000708747824 */ /* 0x000fe200078e02ff */
[-C--:B------:R-:W-:Y:S01]  /*8c80*/  LEA R34, P2, R119, R88.reuse, 0x2 ;  /* 0x0000005877227211 */ /* 0x080fe200078410ff */
[----:B------:R-:W-:Y:S01]  /*8c90*/  STL.64 [R1+0x7d0], R96 ;  /* 0x0007d06001007387 */ /* 0x000fe20000100a00 */
[-C--:B------:R-:W-:Y:S02]  /*8ca0*/  LEA R60, P1, R118, R88.reuse, 0x2 ;  /* 0x00000058763c7211 */ /* 0x080fe400078210ff */
[----:B------:R-:W-:Y:S01]  /*8cb0*/  LEA R36, P5, R117, R88, 0x2 ;  /* 0x0000005875247211 */ /* 0x000fe200078a10ff */
[----:B------:R-:W-:Y:S01]  /*8cc0*/  STL.64 [R1+0x7d8], R98 ;  /* 0x0007d86201007387 */ /* 0x000fe20000100a00 */
[----:B------:R-:W-:-:S02]  /*8cd0*/  LEA.HI.X.SX32 R87, R87, R2, 0x2, P0 ;  /* 0x0000000257577211 */ /* 0x000fc400000f16ff */
[----:B------:R-:W-:Y:S01]  /*8ce0*/  ISETP.GE.U32.AND P4, PT, R0, 0x7fffffbf, PT ;  /* 0x7fffffbf0000780c */ /* 0x000fe20003f86070 */
[----:B------:R-:W-:Y:S01]  /*8cf0*/  VIADD R0, R4, 0xffffffc0 ;  /* 0xffffffc004007836 */ /* 0x000fe20000000000 */
[----:B------:R-:W-:Y:S01]  /*8d00*/  LEA R88, P3, R89, R88, 0x2 ;  /* 0x0000005859587211 */ /* 0x000fe200078610ff */
[----:B------:R-:W-:Y:S01]  /*8d10*/  STL.64 [R1+0x7e0], R100 ;  /* 0x0007e06401007387 */ /* 0x000fe20000100a00 */
[----:B------:R-:W-:Y:S02]  /*8d20*/  LEA R238, P0, R5, UR6, 0x2 ;  /* 0x0000000605ee7c11 */ /* 0x000fe4000f8010ff */
[----:B------:R-:W-:Y:S01]  /*8d30*/  LOP3.LUT R251, R243, 0x3f, RZ, 0xc0, !PT ;  /* 0x0000003ff3fb7812 */ /* 0x000fe200078ec0ff */
[----:B------:R-:W-:Y:S01]  /*8d40*/  STL.64 [R1+0x7e8], R102 ;  /* 0x0007e86601007387 */ /* 0x000fe20000100a00 */
[-C--:B------:R-:W-:Y:S01]  /*8d50*/  LEA.HI.X.SX32 R35, R119, R2.reuse, 0x2, P2 ;  /* 0x0000000277237211 */ /* 0x080fe200010f16ff */
[----:B------:R-:W-:Y:S01]  /*8d60*/  IMAD R119, R8, 0x9, RZ ;  /* 0x0000000908777824 */ /* 0x000fe200078e02ff */
[-C--:B------:R-:W-:Y:S01]  /*8d70*/  LEA.HI.X.SX32 R61, R118, R2.reuse, 0x2, P1 ;  /* 0x00000002763d7211 */ /* 0x080fe200008f16ff */
[C---:B------:R-:W-:Y:S01]  /*8d80*/  IMAD.SHL.U32 R118, R8.reuse, 0x8, RZ ;  /* 0x0000000808767824 */ /* 0x040fe200078e00ff */
[-C--:B------:R-:W-:Y:S01]  /*8d90*/  LEA.HI.X.SX32 R37, R117, R2.reuse, 0x2, P5 ;  /* 0x0000000275257211 */ /* 0x080fe200028f16ff */
[----:B------:R-:W-:Y:S01]  /*8da0*/  IMAD R117, R8, 0xc, RZ ;  /* 0x0000000c08757824 */ /* 0x000fe200078e02ff */
[----:B------:R-:W-:Y:S01]  /*8db0*/  LEA.HI.X.SX32 R89, R89, R2, 0x2, P3 ;  /* 0x0000000259597211 */ /* 0x000fe200018f16ff */
[----:B------:R-:W-:Y:S01]  /*8dc0*/  VIADD R2, R4, 0xfffffffc ;  /* 0xfffffffc04027836 */ /* 0x000fe20000000000 */
[----:B------:R-:W-:Y:S01]  /*8dd0*/  LEA.HI.X.SX32 R239, R5, UR7, 0x2, P0 ;  /* 0x0000000705ef7c11 */ /* 0x000fe200080f16ff */
[C---:B------:R-:W-:Y:S01]  /*8de0*/  IMAD R5, R8.reuse, 0x5, RZ ;  /* 0x0000000508057824 */ /* 0x040fe200078e02ff */
[----:B------:R-:W-:Y:S01]  /*8df0*/  ISETP.GE.AND P0, PT, R251, R0, PT ;  /* 0x00000000fb00720c */ /* 0x000fe20003f06270 */
[----:B------:R-:W-:Y:S01]  /*8e00*/  STL.64 [R1+0x7f0], R104 ;  /* 0x0007f06801007387 */ /* 0x000fe20000100a00 */
[----:B------:R-:W-:Y:S01]  /*8e10*/  ISETP.GE.U32.AND P3, PT, R3, 0x7fffffbe, PT ;  /* 0x7fffffbe0300780c */ /* 0x000fe20003f66070 */
[----:B------:R-:W-:Y:S01]  /*8e20*/  IMAD R3, R8, 0x3, RZ ;  /* 0x0000000308037824 */ /* 0x000fe200078e02ff */
[----:B------:R-:W-:Y:S01]  /*8e30*/  SEL R252, RZ, 0x4, P0 ;  /* 0x00000004fffc7807 */ /* 0x000fe20000000000 */
[----:B------:R-:W-:Y:S01]  /*8e40*/  STL.64 [R1+0x7f8], R106 ;  /* 0x0007f86a01007387 */ /* 0x000fe20000100a00 */
[----:B------:R-:W-:Y:S01]  /*8e50*/  ISETP.GE.U32.AND P2, PT, R2, 0x7fffffbd, PT ;  /* 0x7fffffbd0200780c */ /* 0x000fe20003f46070 */
[C---:B------:R-:W-:Y:S01]  /*8e60*/  IMAD.SHL.U32 R2, R8.reuse, 0x2, RZ ;  /* 0x0000000208027824 */ /* 0x040fe200078e00ff */
[-C--:B------:R-:W-:Y:S01]  /*8e70*/  IADD3 R142, P0, R117, R238.reuse, RZ ;  /* 0x000000ee758e7210 */ /* 0x080fe20007f1e0ff */
[----:B------:R-:W-:Y:S01]  /*8e80*/  STL.64 [R1+0x800], R108 ;  /* 0x0008006c01007387 */ /* 0x000fe20000100a00 */
[----:B------:R-:W-:-:S02]  /*8e90*/  LEA R132, P1, R8, R238, 0x3 ;  /* 0x000000ee08847211 */ /* 0x000fc400078218ff */
[-C--:B------:R-:W-:Y:S01]  /*8ea0*/  LEA.HI.X.SX32 R143, R3, R239.reuse, 0x2, P0 ;  /* 0x000000ef038f7211 */ /* 0x080fe200000f16ff */
[----:B------:R-:W-:Y:S01]  /*8eb0*/  IMAD R3, R8, 0x3a, RZ ;  /* 0x0000003a08037824 */ /* 0x000fe200078e02ff */
[-C--:B------:R-:W-:Y:S01]  /*8ec0*/  IADD3 R156, P0, R129, R238.reuse, RZ ;  /* 0x000000ee819c7210 */ /* 0x080fe20007f1e0ff */
[----:B------:R-:W-:Y:S01]  /*8ed0*/  STL.64 [R1+0x808], R110 ;  /* 0x0008086e01007387 */ /* 0x000fe20000100a00 */
[-C--:B------:R-:W-:Y:S01]  /*8ee0*/  LEA.HI.X.SX32 R133, R2, R239.reuse, 0x2, P1 ;  /* 0x000000ef02857211 */ /* 0x080fe200008f16ff */
[----:B------:R-:W-:Y:S01]  /*8ef0*/  IMAD R2, R8, 0x39, RZ ;  /* 0x0000003908027824 */ /* 0x000fe200078e02ff */
[-C--:B------:R-:W-:Y:S01]  /*8f00*/  IADD3 R144, P1, R124, R238.reuse, RZ ;  /* 0x000000ee7c907210 */ /* 0x080fe20007f3e0ff */
[----:B------:R-:W-:Y:S01]  /*8f10*/  STL.64 [R1+0x810], R112 ;  /* 0x0008107001007387 */ /* 0x000fe20000100a00 */
[----:B------:R-:W-:Y:S01]  /*8f20*/  LEA.HI.X.SX32 R157, R12, R239, 0x2, P0 ;  /* 0x000000ef0c9d7211 */ /* 0x000fe200000f16ff */
[C---:B------:R-:W-:Y:S01]  /*8f30*/  IMAD R12, R8.reuse, 0xc8, RZ ;  /* 0x000000c8080c7824 */ /* 0x040fe200078e02ff */
[----:B------:R-:W-:-:S02]  /*8f40*/  LEA R158, P0, R8, R238, 0x5 ;  /* 0x000000ee089e7211 */ /* 0x000fc400078028ff */
[-C--:B------:R-:W-:Y:S01]  /*8f50*/  LEA.HI.X.SX32 R145, R5, R239.reuse, 0x2, P1 ;  /* 0x000000ef05917211 */ /* 0x080fe200008f16ff */
[----:B------:R-:W-:Y:S01]  /*8f60*/  IMAD R5, R8, 0x3b, RZ ;  /* 0x0000003b08057824 */ /* 0x000fe200078e02ff */
[-C--:B------:R-:W-:Y:S02]  /*8f70*/  IADD3 R148, P1, R138, R238.reuse, RZ ;  /* 0x000000ee8a947210 */ /* 0x080fe40007f3e0ff */
[----:B------:R-:W-:Y:S01]  /*8f80*/  ISETP.GE.U32.AND P5, PT, R120, 0x7fffffc0, PT ;  /* 0x7fffffc07800780c */ /* 0x000fe20003fa6070 */
[----:B------:R-:W-:Y:S01]  /*8f90*/  IMAD R120, R8, 0xa, RZ ;  /* 0x0000000a08787824 */ /* 0x000fe200078e02ff */
[-C--:B------:R-:W-:Y:S02]  /*8fa0*/  LEA.HI.X.SX32 R159, R118, R239.reuse, 0x2, P0 ;  /* 0x000000ef769f7211 */ /* 0x080fe400000f16ff */
[----:B------:R-:W-:Y:S02]  /*8fb0*/  IADD3 R160, P0, R175, R238, RZ ;  /* 0x000000eeafa07210 */ /* 0x000fe40007f1e0ff */
[----:B------:R-:W-:-:S02]  /*8fc0*/  LEA.HI.X.SX32 R149, R116, R239, 0x2, P1 ;  /* 0x000000ef74957211 */ /* 0x000fc400008f16ff */
[-C--:B------:R-:W-:Y:S02]  /*8fd0*/  IADD3 R166, P1, R155, R238.reuse, RZ ;  /* 0x000000ee9ba67210 */ /* 0x080fe40007f3e0ff */
[-C--:B------:R-:W-:Y:S01]  /*8fe0*/  LEA.HI.X.SX32 R161, R120, R239.reuse, 0x2, P0 ;  /* 0x000000ef78a17211 */ /* 0x080fe200000f16ff */
[----:B------:R-:W-:Y:S01]  /*8ff0*/  IMAD R120, R8, 0xf0, RZ ;  /* 0x000000f008787824 */ /* 0x000fe200078e02ff */
[-C--:B------:R-:W-:Y:S02]  /*9000*/  IADD3 R194, P0, R201, R238.reuse, RZ ;  /* 0x000000eec9c27210 */ /* 0x080fe40007f1e0ff */
[-C--:B------:R-:W-:Y:S02]  /*9010*/  LEA.HI.X.SX32 R167, R119, R239.reuse, 0x2, P1 ;  /* 0x000000ef77a77211 */ /* 0x080fe400008f16ff */
[----:B------:R-:W-:Y:S02]  /*9020*/  IADD3 R180, P1, R183, R238, RZ ;  /* 0x000000eeb7b47210 */ /* 0x000fe40007f3e0ff */
[----:B------:R-:W-:-:S02]  /*9030*/  LEA.HI.X.SX32 R195, R117, R239, 0x2, P0 ;  /* 0x000000ef75c37211 */ /* 0x000fc400000f16ff */
[-C--:B------:R-:W-:Y:S02]  /*9040*/  IADD3 R184, P0, R245, R238.reuse, RZ ;  /* 0x000000eef5b87210 */ /* 0x080fe40007f1e0ff */
[-C--:B------:R-:W-:Y:S01]  /*9050*/  LEA.HI.X.SX32 R181, R121, R239.reuse, 0x2, P1 ;  /* 0x000000ef79b57211 */ /* 0x080fe200008f16ff */
[C---:B------:R-:W-:Y:S01]  /*9060*/  IMAD R121, R8.reuse, 0x37, RZ ;  /* 0x0000003708797824 */ /* 0x040fe200078e02ff */
[-C--:B------:R-:W-:Y:S02]  /*9070*/  IADD3 R170, P1, R225, R238.reuse, RZ ;  /* 0x000000eee1aa7210 */ /* 0x080fe40007f3e0ff */
[-C--:B------:R-:W-:Y:S01]  /*9080*/  LEA.HI.X.SX32 R185, R123, R239.reuse, 0x2, P0 ;  /* 0x000000ef7bb97211 */ /* 0x080fe200000f16ff */
[C---:B------:R-:W-:Y:S01]  /*9090*/  IMAD R123, R8.reuse, 0x36, RZ ;  /* 0x00000036087b7824 */ /* 0x040fe200078e02ff */
[-C--:B------:R-:W-:Y:S02]  /*90a0*/  LEA R206, P0, R8, R238.reuse, 0x6 ;  /* 0x000000ee08ce7211 */ /* 0x080fe400078030ff */
[----:B------:R-:W-:Y:S01]  /*90b0*/  LEA.HI.X.SX32 R171, R122, R239, 0x2, P1 ;  /* 0x000000ef7aab7211 */ /* 0x000fe200008f16ff */
[----:B------:R-:W-:Y:S01]  /*90c0*/  IMAD R122, R8, 0x33, RZ ;  /* 0x00000033087a7824 */ /* 0x000fe200078e02ff */
[----:B------:R-:W-:-:S02]  /*90d0*/  IADD3 R232, P1, R246, R238, RZ ;  /* 0x000000eef6e87210 */ /* 0x000fc40007f3e0ff */
[-C--:B------:R-:W-:Y:S01]  /*90e0*/  LEA.HI.X.SX32 R207, R126, R239.reuse, 0x2, P0 ;  /* 0x000000ef7ecf7211 */ /* 0x080fe200000f16ff */
[----:B------:R-:W-:Y:S01]  /*90f0*/  IMAD R126, R8, 0xfc, RZ ;  /* 0x000000fc087e7824 */ /* 0x000fe200078e02ff */
[-C--:B------:R-:W-:Y:S02]  /*9100*/  IADD3 R130, P0, R130, R238.reuse, RZ ;  /* 0x000000ee82827210 */ /* 0x080fe40007f1e0ff */
[-C--:B------:R-:W-:Y:S01]  /*9110*/  LEA.HI.X.SX32 R233, R125, R239.reuse, 0x2, P1 ;  /* 0x000000ef7de97211 */ /* 0x080fe200008f16ff */
[----:B------:R-:W-:Y:S01]  /*9120*/  IMAD R125, R8, 0x3e, RZ ;  /* 0x0000003e087d7824 */ /* 0x000fe200078e02ff */
[-C--:B------:R-:W-:Y:S02]  /*9130*/  IADD3 R146, P1, R146, R238.reuse, RZ ;  /* 0x000000ee92927210 */ /* 0x080fe40007f3e0ff */
[----:B------:R-:W-:Y:S02]  /*9140*/  LEA.HI.X.SX32 R131, R128, R239, 0x2, P0 ;  /* 0x000000ef80837211 */ /* 0x000fe400000f16ff */
        /* <DEDUP_REMOVED lines=9> */
[-C--:B------:R-:W-:Y:S02]  /*91e0*/  LEA.HI.X.SX32 R199, R137, R239.reuse, 0x2, P0 ;  /* 0x000000ef89c77211 */ /* 0x080fe400000f16ff */
[-C--:B------:R-:W-:Y:S02]  /*91f0*/  IADD3 R214, P0, R214, R238.reuse, RZ ;  /* 0x000000eed6d67210 */ /* 0x080fe40007f1e0ff */
[-C--:B------:R-:W-:Y:S02]  /*9200*/  LEA.HI.X.SX32 R135, R136, R239.reuse, 0x2, P1 ;  /* 0x000000ef88877211 */ /* 0x080fe400008f16ff */
        /* <DEDUP_REMOVED lines=14> */
[----:B------:R-:W-:-:S02]  /*92f0*/  LEA R136, P0, R8, R238, 0x7 ;  /* 0x000000ee08887211 */ /* 0x000fc400078038ff */
        /* <DEDUP_REMOVED lines=32> */
[-C--:B------:R-:W-:Y:S01]  /*9500*/  LEA.HI.X.SX32 R189, R222, R239.reuse, 0x2, P1 ;  /* 0x000000efdebd7211 */ /* 0x080fe200008f16ff */
[----:B------:R-:W-:Y:S01]  /*9510*/  IMAD R222, R8, 0xec, RZ ;  /* 0x000000ec08de7824 */ /* 0x000fe200078e02ff */
[-C--:B------:R-:W-:Y:S02]  /*9520*/  IADD3 R178, P1, R219, R238.reuse, RZ ;  /* 0x000000eedbb27210 */ /* 0x080fe40007f3e0ff */
[-C--:B------:R-:W-:Y:S02]  /*9530*/  LEA.HI.X.SX32 R201, R201, R239.reuse, 0x2, P0 ;  /* 0x000000efc9c97211 */ /* 0x080fe400000f16ff */
[----:B------:R-:W-:Y:S01]  /*9540*/  IADD3 R202, P0, R12, R238, RZ ;  /* 0x000000ee0cca7210 */ /* 0x000fe20007f1e0ff */
[----:B------:R-:W-:Y:S01]  /*9550*/  IMAD R12, R8, 0x3d, RZ ;  /* 0x0000003d080c7824 */ /* 0x000fe200078e02ff */
[----:B------:R-:W-:-:S02]  /*9560*/  LEA.HI.X.SX32 R179, R244, R239, 0x2, P1 ;  /* 0x000000eff4b37211 */ /* 0x000fc400008f16ff */
[-C--:B------:R-:W-:Y:S02]  /*9570*/  IADD3 R192, P1, R205, R238.reuse, RZ ;  /* 0x000000eecdc07210 */ /* 0x080fe40007f3e0ff */
[-C--:B------:R-:W-:Y:S02]  /*9580*/  LEA.HI.X.SX32 R203, R237, R239.reuse, 0x2, P0 ;  /* 0x000000efedcb7211 */ /* 0x080fe400000f16ff */
[-C--:B------:R-:W-:Y:S02]  /*9590*/  IADD3 R204, P0, R204, R238.reuse, RZ ;  /* 0x000000eecccc7210 */ /* 0x080fe40007f1e0ff */
        /* <DEDUP_REMOVED lines=8> */
[-C--:B------:R-:W-:Y:S02]  /*9620*/  IADD3 R236, P0, R236, R238.reuse, RZ ;  /* 0x000000eeecec7210 */ /* 0x080fe40007f1e0ff */
[----:B------:R-:W-:Y:S01]  /*9630*/  LEA.HI.X.SX32 R241, R124, R239, 0x2, P1 ;  /* 0x000000ef7cf17211 */ /* 0x000fe200008f16ff */
[----:B------:R-:W-:Y:S01]  /*9640*/  IMAD R124, R8, 0xf8, RZ ;  /* 0x000000f8087c7824 */ /* 0x000fe200078e02ff */
[----:B------:R-:W-:-:S02]  /*9650*/  IADD3 R208, P1, R208, R238, RZ ;  /* 0x000000eed0d07210 */ /* 0x000fc40007f3e0ff */
[-C--:B------:R-:W-:Y:S02]  /*9660*/  LEA.HI.X.SX32 R237, R245, R239.reuse, 0x2, P0 ;  /* 0x000000eff5ed7211 */ /* 0x080fe400000f16ff */
[-C--:B------:R-:W-:Y:S02]  /*9670*/  IADD3 R220, P0, R220, R238.reuse, RZ ;  /* 0x000000eedcdc7210 */ /* 0x080fe40007f1e0ff */
[-C--:B------:R-:W-:Y:S02]  /*9680*/  LEA.HI.X.SX32 R209, R121, R239.reuse, 0x2, P1 ;  /* 0x000000ef79d17211 */ /* 0x080fe400008f16ff */
[-C--:B------:R-:W-:Y:S02]  /*9690*/  IADD3 R218, P1, R218, R238.reuse, RZ ;  /* 0x000000eedada7210 */ /* 0x080fe40007f3e0ff */
[----:B------:R-:W-:Y:S01]  /*96a0*/  LEA.HI.X.SX32 R221, R3, R239, 0x2, P0 ;  /* 0x000000ef03dd7211 */ /* 0x000fe200000f16ff */
[----:B------:R-:W-:Y:S01]  /*96b0*/  VIADD R3, R4, 0xffffffdf ;  /* 0xffffffdf04037836 */ /* 0x000fe20000000000 */
[----:B------:R-:W-:-:S02]  /*96c0*/  IADD3 R120, P0, R120, R238, RZ ;  /* 0x000000ee78787210 */ /* 0x000fc40007f1e0ff */
[-C--:B------:R-:W-:Y:S01]  /*96d0*/  LEA.HI.X.SX32 R219, R2, R239.reuse, 0x2, P1 ;  /* 0x000000ef02db7211 */ /* 0x080fe200008f16ff */
[----:B------:R-:W-:Y:S01]  /*96e0*/  VIADD R2, R4, 0xffffffde ;  /* 0xffffffde04027836 */ /* 0x000fe20000000000 */
[-C--:B------:R-:W-:Y:S02]  /*96f0*/  IADD3 R222, P1, R222, R238.reuse, RZ ;  /* 0x000000eedede7210 */ /* 0x080fe40007f3e0ff */
[-C--:B------:R-:W-:Y:S02]  /*9700*/  LEA.HI.X.SX32 R121, R246, R239.reuse, 0x2, P0 ;  /* 0x000000eff6797211 */ /* 0x080fe400000f16ff */
[-C--:B------:R-:W-:Y:S02]  /*9710*/  LEA R150, P0, R8, R238.reuse, 0x4 ;  /* 0x000000ee08967211 */ /* 0x080fe400078020ff */
[----:B------:R-:W-:Y:S01]  /*9720*/  LEA.HI.X.SX32 R223, R5, R239, 0x2, P1 ;  /* 0x000000ef05df7211 */ /* 0x000fe200008f16ff */
[----:B------:R-:W-:Y:S01]  /*9730*/  VIADD R5, R4, 0xffffffdd ;  /* 0xffffffdd04057836 */ /* 0x000fe20000000000 */
[----:B------:R-:W-:-:S02]  /*9740*/  IADD3 R122, P1, R122, R238, RZ ;  /* 0x000000ee7a7a7210 */ /* 0x000fc40007f3e0ff */
[CC--:B------:R-:W-:Y:S02]  /*9750*/  LEA.HI.X.SX32 R151, R247.reuse, R239.reuse, 0x2, P0 ;  /* 0x000000eff7977211 */ /* 0x0c0fe400000f16ff */
[-C--:B------:R-:W-:Y:S02]  /*9760*/  IADD3 R140, P0, R247, R238.reuse, RZ ;  /* 0x000000eef78c7210 */ /* 0x080fe40007f1e0ff */
[-C--:B------:R-:W-:Y:S02]  /*9770*/  LEA.HI.X.SX32 R123, R12, R239.reuse, 0x2, P1 ;  /* 0x000000ef0c7b7211 */ /* 0x080fe400008f16ff */
[-C--:B------:R-:W-:Y:S02]  /*9780*/  IADD3 R126, P1, R126, R238.reuse, RZ ;  /* 0x000000ee7e7e7210 */ /* 0x080fe40007f3e0ff */
[-C--:B------:R-:W-:Y:S02]  /*9790*/  LEA.HI.X.SX32 R141, R8, R239.reuse, 0x2, P0 ;  /* 0x000000ef088d7211 */ /* 0x080fe400000f16ff */
[----:B------:R-:W-:Y:S01]  /*97a0*/  ISETP.GE.U32.AND P0, PT, R2, 0x7fffff9f, PT ;  /* 0x7fffff9f0200780c */ /* 0x000fe20003f06070 */
[----:B------:R-:W-:Y:S01]  /*97b0*/  VIADD R2, R7, UR12 ;  /* 0x0000000c07027c36 */ /* 0x000fe20008000000 */
[-C--:B------:R-:W-:Y:S01]  /*97c0*/  LEA.HI.X.SX32 R127, R127, R239.reuse, 0x2, P1 ;  /* 0x000000ef7f7f7211 */ /* 0x080fe200008f16ff */
[----:B------:R-:W-:Y:S01]  /*97d0*/  STL.64 [R1+0x818], R140 ;  /* 0x0008188c01007387 */ /* 0x000fe20000100a00 */
[----:B------:R-:W-:Y:S01]  /*97e0*/  ISETP.GE.U32.AND P1, PT, R3, 0x7fffffa0, PT ;  /* 0x7fffffa00300780c */ /* 0x000fe20003f26070 */
[C---:B------:R-:W-:Y:S01]  /*97f0*/  VIADD R3, R4.reuse, 0xffffffdc ;  /* 0xffffffdc04037836 */ /* 0x040fe20000000000 */
[----:B------:R-:W-:Y:S01]  /*9800*/  LOP3.LUT R244, R7, 0x10, RZ, 0x3c, !PT ;  /* 0x0000001007f47812 */ /* 0x000fe200078e3cff */
[----:B------:R-:W-:Y:S01]  /*9810*/  @!PT LDS RZ, [RZ] ;  /* 0x00000000fffff984 */ /* 0x000fe20000000800 */
[----:B------:R-:W-:Y:S01]  /*9820*/  @!PT LDS RZ, [RZ] ;  /* 0x00000000fffff984 */ /* 0x000fe20000000800 */
[----:B------:R-:W-:Y:S01]  /*9830*/  @!PT LDS RZ, [RZ] ;  /* 0x00000000fffff984 */ /* 0x000fe20000000800 */
[----:B------:R-:W-:Y:S01]  /*9840*/  LDGSTS.E [R2+0x30000], desc[UR16][R238.64], !P5 ;  /* 0x30000000ee027fae */ /* 0x000fe2000e921850 */
[----:B------:R-:W-:Y:S01]  /*9850*/  ISETP.GE.U32.AND P5, PT, R5, 0x7fffff9e, PT ;  /* 0x7fffff9e0500780c */ /* 0x000fe20003fa6070 */
[C---:B------:R-:W-:Y:S01]  /*9860*/  VIADD R5, R4.reuse, 0xfffffffb ;  /* 0xfffffffb04057836 */ /* 0x040fe20000000000 */
[----:B------:R-:W-:Y:S01]  /*9870*/  LOP3.LUT R245, R7, 0x20, RZ, 0x3c, !PT ;  /* 0x0000002007f57812 */ /* 0x000fe200078e3cff */
        /* <DEDUP_REMOVED lines=10> */
[----:B------:R-:W-:Y:S01]  /*9920*/  VIADD R3, R4, 0xfffffff8 ;  /* 0xfffffff804037836 */ /* 0x000fe20000000000 */
[----:B------:R-:W-:Y:S01]  /*9930*/  LOP3.LUT R12, R7, 0x70, RZ, 0x3c, !PT ;  /* 0x00000070070c7812 */ /* 0x000fe200078e3cff */
[----:B------:R-:W-:Y:S01]  /*9940*/  LDGSTS.E [R2+0x34000], desc[UR16][R136.64], !P1 ;  /* 0x3400000088027fae */ /* 0x000fe2000c921850 */
[----:B------:R-:W-:Y:S01]  /*9950*/  ISETP.GE.U32.AND P1, PT, R5, 0x7fffffba, PT ;  /* 0x7fffffba0500780c */ /* 0x000fe20003f26070 */
[----:B------:R-:W-:Y:S01]  /*9960*/  VIADD R244, R244, UR12 ;  /* 0x0000000cf4f47c36 */ /* 0x000fe20008000000 */
[----:B------:R-:W-:Y:S01]  /*9970*/  IADD3 R124, P6, R124, R238, RZ ;  /* 0x000000ee7c7c7210 */ /* 0x000fe20007fde0ff */
[----:B------:R4:W-:Y:S01]  /*9980*/  LDGSTS.E [R2+0x34004], desc[UR16][R168.64], !P0 ;  /* 0x34004000a8027fae */ /* 0x0009e2000c121850 */
[----:B------:R-:W-:Y:S01]  /*9990*/  ISETP.GE.U32.AND P0, PT, R3, 0x7fffffb9, PT ;  /* 0x7fffffb90300780c */ /* 0x000fe20003f06070 */
[C---:B------:R-:W-:Y:S01]  /*99a0*/  VIADD R3, R4.reuse, 0xffffffdb ;  /* 0xffffffdb04037836 */ /* 0x040fe20000000000 */
[----:B------:R-:W-:Y:S01]  /*99b0*/  LEA.HI.X.SX32 R125, R125, R239, 0x2, P6 ;  /* 0x000000ef7d7d7211 */ /* 0x000fe200030f16ff */
[----:B------:R-:W-:Y:S01]  /*99c0*/  LDGSTS.E [R2+0x34008], desc[UR16][R128.64], !P5 ;  /* 0x3400800080027fae */ /* 0x000fe2000e921850 */
[C---:B------:R-:W-:Y:S01]  /*99d0*/  VIADD R5, R4.reuse, 0xffffffd9 ;  /* 0xffffffd904057836 */ /* 0x040fe20000000000 */
[----:B------:R-:W-:Y:S01]  /*99e0*/  ISETP.GT.AND P6, PT, R65, 0x3f, PT ;  /* 0x0000003f4100780c */ /* 0x000fe20003fc4270 */
[----:B------:R-:W-:Y:S01]  /*99f0*/  VIADD R245, R245, UR12 ;  /* 0x0000000cf5f57c36 */ /* 0x000fe20008000000 */
[----:B------:R-:W-:Y:S01]  /*9a00*/  ISETP.GE.U32.AND P5, PT, R3, 0x7fffff9c, PT ;  /* 0x7fffff9c0300780c */ /* 0x000fe20003fa6070 */
[----:B------:R-:W-:Y:S01]  /*9a10*/  LDGSTS.E [R2+0x3400c], desc[UR16][R138.64], !P4 ;  /* 0x3400c0008a027fae */ /* 0x000fe2000e121850 */
[----:B------:R-:W-:Y:S01]  /*9a20*/  IADD3 R3, R4, -0x26, RZ ;  /* 0xffffffda04037810 */ /* 0x000fe20007ffe0ff */
[----:B------:R-:W-:-:S02]  /*9a30*/  VIADD R246, R246, UR12 ;  /* 0x0000000cf6f67c36 */ /* 0x000fc40008000000 */
[----:B------:R-:W-:Y:S01]  /*9a40*/  LDGSTS.E [R244+0x30000], desc[UR16][R150.64], !P3 ;  /* 0x3000000096f47fae */ /* 0x000fe2000d921850 */
[----:B------:R-:W-:Y:S01]  /*9a50*/  ISETP.GE.U32.AND P4, PT, R3, 0x7fffff9b, PT ;  /* 0x7fffff9b0300780c */ /* 0x000fe20003f86070 */
[C---:B------:R-:W-:Y:S01]  /*9a60*/  VIADD R3, R4.reuse, 0xffffffd8 ;  /* 0xffffffd804037836 */ /* 0x040fe20000000000 */
[----:B------:R-:W-:Y:S01]  /*9a70*/  ISETP.GE.U32.AND P3, PT, R5, 0x7fffff9a, PT ;  /* 0x7fffff9a0500780c */ /* 0x000fe20003f66070 */
[----:B------:R-:W-:Y:S01]  /*9a80*/  LDGSTS.E [R244+0x30004], desc[UR16][R144.64], !P2 ;  /* 0x3000400090f47fae */ /* 0x000fe2000d121850 */
[C---:B------:R-:W-:Y:S02]  /*9a90*/  VIADD R5, R4.reuse, 0xfffffff7 ;  /* 0xfffffff704057836 */ /* 0x040fe40000000000 */
[----:B------:R-:W-:Y:S01]  /*9aa0*/  ISETP.GE.U32.AND P2, PT, R3, 0x7fffff99, PT ;  /* 0x7fffff990300780c */ /* 0x000fe20003f46070 */
[C---:B------:R-:W-:Y:S01]  /*9ab0*/  VIADD R3, R4.reuse, 0xfffffff6 ;  /* 0xfffffff604037836 */ /* 0x040fe20000000000 */
[----:B------:R-:W-:Y:S01]  /*9ac0*/  LDGSTS.E [R244+0x30008], desc[UR16][R156.64], !P1 ;  /* 0x300080009cf47fae */ /* 0x000fe2000c921850 */
[----:B------:R-:W-:Y:S01]  /*9ad0*/  ISETP.GE.U32.AND P1, PT, R5, 0x7fffffb8, PT ;  /* 0x7fffffb80500780c */ /* 0x000fe20003f26070 */
[----:B------:R-:W-:-:S02]  /*9ae0*/  VIADD R5, R4, 0xfffffff5 ;  /* 0xfffffff504057836 */ /* 0x000fc40000000000 */
[----:B------:R-:W-:Y:S01]  /*9af0*/  LDGSTS.E [R244+0x3000c], desc[UR16][R148.64], !P0 ;  /* 0x3000c00094f47fae */ /* 0x000fe2000c121850 */
[----:B------:R-:W-:Y:S01]  /*9b00*/  ISETP.GE.U32.AND P0, PT, R3, 0x7fffffb7, PT ;  /* 0x7fffffb70300780c */ /* 0x000fe20003f06070 */
[C---:B------:R-:W-:Y:S02]  /*9b10*/  VIADD R3, R4.reuse, 0xfffffff4 ;  /* 0xfffffff404037836 */ /* 0x040fe40000000000 */
[----:B------:R-:W-:Y:S01]  /*9b20*/  LDGSTS.E [R244+0x34000], desc[UR16][R190.64], !P5 ;  /* 0x34000000bef47fae */ /* 0x000fe2000e921850 */
[----:B------:R-:W-:Y:S01]  /*9b30*/  ISETP.GE.U32.AND P5, PT, R5, 0x7fffffb6, PT ;  /* 0x7fffffb60500780c */ /* 0x000fe20003fa6070 */
[C---:B------:R-:W-:Y:S02]  /*9b40*/  VIADD R5, R4.reuse, 0xffffffd5 ;  /* 0xffffffd504057836 */ /* 0x040fe40000000000 */
[----:B------:R-:W-:Y:S01]  /*9b50*/  LDGSTS.E [R244+0x34004], desc[UR16][R154.64], !P4 ;  /* 0x340040009af47fae */ /* 0x000fe2000e121850 */
[----:B------:R-:W-:Y:S01]  /*9b60*/  ISETP.GE.U32.AND P4, PT, R3, 0x7fffffb5, PT ;  /* 0x7fffffb50300780c */ /* 0x000fe20003f86070 */
[----:B------:R-:W-:-:S02]  /*9b70*/  VIADD R3, R4, 0xffffffd7 ;  /* 0xffffffd704037836 */ /* 0x000fc40000000000 */
[----:B------:R-:W-:Y:S01]  /*9b80*/  LDGSTS.E [R244+0x34008], desc[UR16][R152.64], !P3 ;  /* 0x3400800098f47fae */ /* 0x000fe2000d921850 */
[----:B------:R-:W-:Y:S02]  /*9b90*/  VIADD R247, R247, UR12 ;  /* 0x0000000cf7f77c36 */ /* 0x000fe40008000000 */
[----:B------:R-:W-:Y:S01]  /*9ba0*/  ISETP.GE.U32.AND P3, PT, R3, 0x7fffff98, PT ;  /* 0x7fffff980300780c */ /* 0x000fe20003f66070 */
[----:B------:R-:W-:Y:S01]  /*9bb0*/  VIADD R3, R4, 0xffffffd6 ;  /* 0xffffffd604037836 */ /* 0x000fe20000000000 */
[----:B------:R-:W-:Y:S01]  /*9bc0*/  LDGSTS.E [R244+0x3400c], desc[UR16][R234.64], !P2 ;  /* 0x3400c000eaf47fae */ /* 0x000fe2000d121850 */
[----:B------:R-:W-:-:S03]  /*9bd0*/  VIADD R12, R12, UR12 ;  /* 0x0000000c0c0c7c36 */ /* 0x000fc60008000000 */
[----:B------:R-:W-:Y:S01]  /*9be0*/  ISETP.GE.U32.AND P2, PT, R3, 0x7fffff97, PT ;  /* 0x7fffff970300780c */ /* 0x000fe20003f46070 */
[C---:B------:R-:W-:Y:S01]  /*9bf0*/  VIADD R3, R4.reuse, 0xffffffd4 ;  /* 0xffffffd404037836 */ /* 0x040fe20000000000 */
[----:B------:R-:W-:Y:S01]  /*9c00*/  LDGSTS.E [R245+0x30000], desc[UR16][R158.64], !P1 ;  /* 0x300000009ef57fae */ /* 0x000fe2000c921850 */
[----:B------:R-:W-:Y:S01]  /*9c10*/  ISETP.GE.U32.AND P1, PT, R5, 0x7fffff96, PT ;  /* 0x7fffff960500780c */ /* 0x000fe20003f26070 */
[C---:B------:R-:W-:Y:S02]  /*9c20*/  VIADD R5, R4.reuse, 0xfffffff3 ;  /* 0xfffffff304057836 */ /* 0x040fe40000000000 */
[----:B------:R-:W-:Y:S01]  /*9c30*/  LDGSTS.E [R245+0x30004], desc[UR16][R166.64], !P0 ;  /* 0x30004000a6f57fae */ /* 0x000fe2000c121850 */
[----:B------:R-:W-:Y:S01]  /*9c40*/  ISETP.GE.U32.AND P0, PT, R3, 0x7fffff95, PT ;  /* 0x7fffff950300780c */ /* 0x000fe20003f06070 */
[----:B------:R-:W-:Y:S02]  /*9c50*/  VIADD R3, R4, 0xfffffff2 ;  /* 0xfffffff204037836 */ /* 0x000fe40000000000 */
[----:B------:R-:W-:Y:S01]  /*9c60*/  LDGSTS.E [R245+0x30008], desc[UR16][R160.64], !P5 ;  /* 0x30008000a0f57fae */ /* 0x000fe2000e921850 */
[----:B------:R-:W-:-:S02]  /*9c70*/  ISETP.GE.U32.AND P5, PT, R5, 0x7fffffb4, PT ;  /* 0x7fffffb40500780c */ /* 0x000fc40003fa6070 */
[C---:B------:R-:W-:Y:S01]  /*9c80*/  IADD3 R5, R4.reuse, -0xf, RZ ;  /* 0xfffffff104057810 */ /* 0x040fe20007ffe0ff */
        /* <DEDUP_REMOVED lines=9> */
[----:B------:R-:W-:Y:S03]  /*9d20*/  LDGSTS.E [R245+0x34008], desc[UR16][R176.64], !P1 ;  /* 0x34008000b0f57fae */ /* 0x000fe6000c921850 */
[----:B------:R-:W-:Y:S01]  /*9d30*/  ISETP.GE.U32.AND P1, PT, R3, 0x7fffff94, PT ;  /* 0x7fffff940300780c */ /* 0x000fe20003f26070 */
[C---:B------:R-:W-:Y:S01]  /*9d40*/  VIADD R3, R4.reuse, 0xffffffd2 ;  /* 0xffffffd204037836 */ /* 0x040fe20000000000 */
[----:B------:R-:W-:Y:S04]  /*9d50*/  LDGSTS.E [R245+0x3400c], desc[UR16][R172.64], !P0 ;  /* 0x3400c000acf57fae */ /* 0x000fe8000c121850 */
        /* <DEDUP_REMOVED lines=20> */
[----:B------:R-:W-:Y:S03]  /*9ea0*/  LDGSTS.E [R246+0x34008], desc[UR16][R182.64], !P5 ;  /* 0x34008000b6f67fae */ /* 0x000fe6000e921850 */
[----:B------:R-:W-:Y:S01]  /*9eb0*/  ISETP.GE.U32.AND P5, PT, R3, 0x7fffff90, PT ;  /* 0x7fffff900300780c */ /* 0x000fe20003fa6070 */
[C---:B------:R-:W-:Y:S01]  /*9ec0*/  VIADD R3, R4.reuse, 0xffffffce ;  /* 0xffffffce04037836 */ /* 0x040fe20000000000 */
[----:B------:R-:W-:Y:S04]  /*9ed0*/  LDGSTS.E [R246+0x3400c], desc[UR16][R178.64], !P4 ;  /* 0x3400c000b2f67fae */ /* 0x000fe8000e121850 */
[----:B------:R-:W-:Y:S01]  /*9ee0*/  ISETP.GE.U32.AND P4, PT, R3, 0x7fffff8f, PT ;  /* 0x7fffff8f0300780c */ /* 0x000fe20003f86070 */
[----:B------:R-:W-:Y:S01]  /*9ef0*/  LDGSTS.E [R247+0x30000], desc[UR16][R206.64], !P3 ;  /* 0x30000000cef77fae */ /* 0x000fe2000d921850 */
[----:B------:R-:W-:-:S02]  /*9f00*/  IADD3 R3, R4, -0x34, RZ ;  /* 0xffffffcc04037810 */ /* 0x000fc40007ffe0ff */
[----:B------:R-:W-:Y:S01]  /*9f10*/  ISETP.GE.U32.AND P3, PT, R5, 0x7fffff8e, PT ;  /* 0x7fffff8e0500780c */ /* 0x000fe20003f66070 */
[----:B------:R-:W-:Y:S01]  /*9f20*/  LDGSTS.E [R247+0x30004], desc[UR16][R146.64], !P2 ;  /* 0x3000400092f77fae */ /* 0x000fe2000d121850 */
[----:B------:R-:W-:Y:S01]  /*9f30*/  ISETP.GE.U32.AND P2, PT, R3, 0x7fffff8d, PT ;  /* 0x7fffff8d0300780c */ /* 0x000fe20003f46070 */
[C---:B------:R-:W-:Y:S02]  /*9f40*/  VIADD R3, R4.reuse, 0xffffffea ;  /* 0xffffffea04037836 */ /* 0x040fe40000000000 */
[----:B------:R-:W-:Y:S01]  /*9f50*/  LDGSTS.E [R247+0x30008], desc[UR16][R130.64], !P1 ;  /* 0x3000800082f77fae */ /* 0x000fe2000c921850 */
[----:B------:R-:W-:-:S03]  /*9f60*/  VIADD R5, R4, 0xffffffeb ;  /* 0xffffffeb04057836 */ /* 0x000fc60000000000 */
[----:B------:R-:W-:Y:S01]  /*9f70*/  LDGSTS.E [R247+0x3000c], desc[UR16][R186.64], !P0 ;  /* 0x3000c000baf77fae */ /* 0x000fe2000c121850 */
[----:B------:R-:W-:Y:S01]  /*9f80*/  ISETP.GE.U32.AND P0, PT, R3, 0x7fffffab, PT ;  /* 0x7fffffab0300780c */ /* 0x000fe20003f06070 */
[C---:B------:R-:W-:Y:S01]  /*9f90*/  VIADD R3, R4.reuse, 0xffffffe8 ;  /* 0xffffffe804037836 */ /* 0x040fe20000000000 */
[----:B------:R-:W-:Y:S01]  /*9fa0*/  ISETP.GE.U32.AND P1, PT, R5, 0x7fffffac, PT ;  /* 0x7fffffac0500780c */ /* 0x000fe20003f26070 */
[----:B------:R-:W-:Y:S01]  /*9fb0*/  LDGSTS.E [R247+0x34000], desc[UR16][R200.64], !P5 ;  /* 0x34000000c8f77fae */ /* 0x000fe2000e921850 */
[----:B------:R-:W-:-:S03]  /*9fc0*/  VIADD R5, R4, 0xffffffe9 ;  /* 0xffffffe904057836 */ /* 0x000fc60000000000 */
        /* <DEDUP_REMOVED lines=24> */
[----:B------:R-:W-:Y:S02]  /*a150*/  ISETP.GE.U32.AND P3, PT, R5, 0x7fffffa6, PT ;  /* 0x7fffffa60500780c */ /* 0x000fe40003f66070 */
[C---:B------:R-:W-:Y:S01]  /*a160*/  IADD3 R5, R4.reuse, -0x3a, RZ ;  /* 0xffffffc604057810 */ /* 0x040fe20007ffe0ff */
[----:B------:R-:W-:Y:S01]  /*a170*/  LDGSTS.E [R248+0x34004], desc[UR16][R240.64], !P2 ;  /* 0x34004000f0f87fae */ /* 0x000fe2000d121850 */
[----:B------:R-:W-:Y:S01]  /*a180*/  ISETP.GE.U32.AND P2, PT, R3, 0x7fffffa5, PT ;  /* 0x7fffffa50300780c */ /* 0x000fe20003f46070 */
[C---:B------:R-:W-:Y:S02]  /*a190*/  VIADD R3, R4.reuse, 0xffffffc7 ;  /* 0xffffffc704037836 */ /* 0x040fe40000000000 */
[----:B------:R-:W-:Y:S03]  /*a1a0*/  LDGSTS.E [R248+0x34008], desc[UR16][R224.64], !P1 ;  /* 0x34008000e0f87fae */ /* 0x000fe6000c921850 */
        /* <DEDUP_REMOVED lines=8> */
[----:B------:R-:W-:Y:S03]  /*a230*/  LDGSTS.E [R249+0x30004], desc[UR16][R242.64], !P4 ;  /* 0x30004000f2f97fae */ /* 0x000fe6000e121850 */
[----:B------:R-:W-:Y:S01]  /*a240*/  ISETP.GE.U32.AND P4, PT, R3, 0x7fffff85, PT ;  /* 0x7fffff850300780c */ /* 0x000fe20003f86070 */
[----:B------:R-:W-:Y:S01]  /*a250*/  LDGSTS.E [R249+0x30008], desc[UR16][R226.64], !P3 ;  /* 0x30008000e2f97fae */ /* 0x000fe2000d921850 */
[----:B------:R-:W-:Y:S01]  /*a260*/  ISETP.GE.U32.AND P3, PT, R5, 0x7fffffa4, PT ;  /* 0x7fffffa40500780c */ /* 0x000fe20003f66070 */
[----:B------:R-:W-:-:S02]  /*a270*/  VIADD R5, R4, 0xffffffe2 ;  /* 0xffffffe204057836 */ /* 0x000fc40000000000 */
[C---:B------:R-:W-:Y:S01]  /*a280*/  VIADD R3, R4.reuse, 0xffffffe1 ;  /* 0xffffffe104037836 */ /* 0x040fe20000000000 */
[----:B------:R-:W-:Y:S02]  /*a290*/  LDGSTS.E [R249+0x3000c], desc[UR16][R216.64], !P2 ;  /* 0x3000c000d8f97fae */ /* 0x000fe4000d121850 */
[----:B------:R-:W-:Y:S01]  /*a2a0*/  ISETP.GE.U32.AND P2, PT, R5, 0x7fffffa3, PT ;  /* 0x7fffffa30500780c */ /* 0x000fe20003f46070 */
[C---:B------:R-:W-:Y:S01]  /*a2b0*/  VIADD R5, R4.reuse, 0xffffffe0 ;  /* 0xffffffe004057836 */ /* 0x040fe20000000000 */
        /* <DEDUP_REMOVED lines=8> */
[----:B------:R-:W-:Y:S02]  /*a340*/  VIADD R3, R4, 0xffffffc1 ;  /* 0xffffffc104037836 */ /* 0x000fe40000000000 */
[----:B------:R-:W-:Y:S01]  /*a350*/  LDGSTS.E [R249+0x3400c], desc[UR16][R222.64], !P4 ;  /* 0x3400c000def97fae */ /* 0x000fe2000e121850 */
[----:B------:R-:W-:Y:S02]  /*a360*/  ISETP.GE.AND P4, PT, R251, R4, PT ;  /* 0x00000004fb00720c */ /* 0x000fe40003f86270 */
[----:B------:R-:W4:Y:S01]  /*a370*/  LDC R4, c[0x0][0x230] ;  /* 0x00008c00ff047b82 */ /* 0x000f220000000800 */
[----:B------:R-:W-:Y:S01]  /*a380*/  LDGSTS.E [R12+0x30000], desc[UR16][R228.64], !P3 ;  /* 0x30000000e40c7fae */ /* 0x000fe2000d921850 */
[----:B------:R-:W-:Y:S02]  /*a390*/  ISETP.GE.U32.AND P3, PT, R3, 0x7fffff82, PT ;  /* 0x7fffff820300780c */ /* 0x000fe40003f66070 */
[----:B------:R-:W-:Y:S01]  /*a3a0*/  SEL R3, RZ, 0x4, !P6 ;  /* 0x00000004ff037807 */ /* 0x000fe20007000000 */
[----:B------:R-:W-:Y:S01]  /*a3b0*/  LDGSTS.E [R12+0x30004], desc[UR16][R230.64], !P2 ;  /* 0x30004000e60c7fae */ /* 0x000fe2000d121850 */
[----:B------:R-:W-:-:S02]  /*a3c0*/  ISETP.GE.U32.AND P2, PT, R5, 0x7fffff83, PT ;  /* 0x7fffff830500780c */ /* 0x000fc40003f46070 */
[----:B------:R-:W-:Y:S01]  /*a3d0*/  ISETP.GT.AND P6, PT, R65, 0x7f, PT ;  /* 0x0000007f4100780c */ /* 0x000fe20003fc4270 */
[----:B------:R-:W-:Y:S01]  /*a3e0*/  LDGSTS.E [R12+0x30008], desc[UR16][R116.64], !P1 ;  /* 0x30008000740c7fae */ /* 0x000fe2000c921850 */
[----:B------:R-:W-:Y:S01]  /*a3f0*/  SEL R3, R3, RZ, !P4 ;  /* 0x000000ff03037207 */ /* 0x000fe20006000000 */
[----:B------:R-:W4:Y:S01]  /*a400*/  LDC R5, c[0x0][0x230] ;  /* 0x00008c00ff057b82 */ /* 0x000f220000000800 */
[----:B------:R-:W-:Y:S01]  /*a410*/  ISETP.GE.U32.AND P4, PT, R0, 0x7fffff81, PT ;  /* 0x7fffff810000780c */ /* 0x000fe20003f86070 */
[----:B------:R-:W-:Y:S01]  /*a420*/  LDGSTS.E [R12+0x3000c], desc[UR16][R118.64], !P0 ;  /* 0x3000c000760c7fae */ /* 0x000fe2000c121850 */
[----:B------:R-:W-:Y:S02]  /*a430*/  SEL R0, R252, RZ, P6 ;  /* 0x000000fffc007207 */ /* 0x000fe40003000000 */
[----:B------:R-:W-:Y:S01]  /*a440*/  ISETP.NE.U32.AND P1, PT, R3, RZ, PT ;  /* 0x000000ff0300720c */ /* 0x000fe20003f25070 */
[----:B-1----:R-:W-:Y:S01]  /*a450*/  VIADD R3, R11, 0xffffffbe ;  /* 0xffffffbe0b037836 */ /* 0x002fe20000000000 */
[----:B------:R-:W-:Y:S01]  /*a460*/  ISETP.NE.U32.AND P0, PT, R0, RZ, PT ;  /* 0x000000ff0000720c */ /* 0x000fe20003f05070 */
[----:B------:R-:W-:Y:S01]  /*a470*/  STL.64 [R1+0x798], R142 ;  /* 0x0007988e01007387 */ /* 0x000fe20000100a00 */
[----:B--2---:R-:W-:Y:S01]  /*a480*/  VIADD R0, R64, 0xffffffbf ;  /* 0xffffffbf40007836 */ /* 0x004fe20000000000 */
[----:B------:R-:W1:Y:S01]  /*a490*/  LDC R252, c[0x0][0x230] ;  /* 0x00008c00fffc7b82 */ /* 0x000e620000000800 */
[----:B------:R-:W-:Y:S01]  /*a4a0*/  IMAD.MOV.U32 R11, RZ, RZ, R115 ;  /* 0x000000ffff0b7224 */ /* 0x000fe200078e0073 */
[----:B------:R2:W-:Y:S04]  /*a4b0*/  STL.64 [R1+0x790], R168 ;  /* 0x000790a801007387 */ /* 0x0005e80000100a00 */
[----:B------:R-:W-:Y:S01]  /*a4c0*/  LDGSTS.E [R12+0x34000], desc[UR16][R120.64], !P5 ;  /* 0x34000000780c7fae */ /* 0x000fe2000e921850 */
[----:B------:R-:W-:-:S02]  /*a4d0*/  ISETP.GE.U32.AND P5, PT, R0, 0x7fffff80, PT ;  /* 0x7fffff800000780c */ /* 0x000fc40003fa6070 */
[----:B---3--:R-:W-:Y:S01]  /*a4e0*/  IADD3 R0, R10, -0x43, RZ ;  /* 0xffffffbd0a007810 */ /* 0x008fe20007ffe0ff */
[----:B------:R3:W-:Y:S01]  /*a4f0*/  STL.64 [R1+0x788], R6 ;  /* 0x0007880601007387 */ /* 0x0007e20000100a00 */
[----:B------:R-:W-:-:S03]  /*a500*/  IMAD.MOV.U32 R10, RZ, RZ, R114 ;  /* 0x000000ffff0a7224 */ /* 0x000fc600078e0072 */
[----:B------:R-:W-:Y:S01]  /*a510*/  LDGSTS.E [R12+0x34004], desc[UR16][R122.64], !P2 ;  /* 0x340040007a0c7fae */ /* 0x000fe2000d121850 */
[----:B------:R-:W-:Y:S01]  /*a520*/  ISETP.GE.U32.AND P2, PT, R3, 0x7fffff7f, PT ;  /* 0x7fffff7f0300780c */ /* 0x000fe20003f46070 */
[----:B----4-:R-:W-:Y:S01]  /*a530*/  VIADD R3, R4, 0xffffffbc ;  /* 0xffffffbc04037836 */ /* 0x010fe20000000000 */
[----:B--2---:R-:W2:Y:S01]  /*a540*/  LDC R168, c[0x0][0x230] ;  /* 0x00008c00ffa87b82 */ /* 0x004ea20000000800 */
[----:B------:R-:W-:Y:S01]  /*a550*/  IMAD.SHL.U32 R4, R8, 0x40, RZ ;  /* 0x0000004008047824 */ /* 0x000fe200078e00ff */
[----:B------:R4:W-:Y:S01]  /*a560*/  STL [R1+0x644], R65 ;  /* 0x0006444101007387 */ /* 0x0009e20000100800 */
[----:B---3--:R-:W-:-:S03]  /*a570*/  LOP3.LUT R6, R13, 0x60, RZ, 0x3c, !PT ;  /* 0x000000600d067812 */ /* 0x008fc600078e3cff */
[----:B------:R-:W3:Y:S01]  /*a580*/  LDL.64 R140, [R1+0x218] ;  /* 0x00021800018c7983 */ /* 0x000ee20000100a00 */
[----:B------:R-:W-:Y:S01]  /*a590*/  IMAD.WIDE R142, R4, 0x4, R238 ;  /* 0x00000004048e7825 */ /* 0x000fe200078e02ee */
[----:B------:R-:W2:Y:S02]  /*a5a0*/  LDC R169, c[0x0][0x230] ;  /* 0x00008c00ffa97b82 */ /* 0x000ea40000000800 */
[----:B------:R-:W2:Y:S01]  /*a5b0*/  LDL.64 R112, [R1+0x1f8] ;  /* 0x0001f80001707983 */ /* 0x000ea20000100a00 */
[----:B------:R-:W-:-:S03]  /*a5c0*/  VIADD R8, R6, UR12 ;  /* 0x0000000c06087c36 */ /* 0x000fc60008000000 */
[----:B------:R-:W2:Y:S04]  /*a5d0*/  LDL.64 R110, [R1+0x1d8] ;  /* 0x0001d800016e7983 */ /* 0x000ea80000100a00 */
        /* <DEDUP_REMOVED lines=11> */
[----:B----4-:R-:W4:Y:S04]  /*a690*/  LDL.64 R64, [R1+0x58] ;  /* 0x0000580001407983 */ /* 0x010f280000100a00 */
[----:B------:R-:W4:Y:S04]  /*a6a0*/  LDL.64 R250, [R1+0x38] ;  /* 0x0000380001fa7983 */ /* 0x000f280000100a00 */
[----:B------:R-:W4:Y:S04]  /*a6b0*/  LDL.64 R114, [R1+0x18] ;  /* 0x0000180001727983 */ /* 0x000f280000100a00 */
[----:B------:R-:W4:Y:S04]  /*a6c0*/  LDL.LU.64 R6, [R1+0x20] ;  /* 0x0000200001067983 */ /* 0x000f280000300a00 */
[----:B------:R-:W3:Y:S04]  /*a6d0*/  LDL.64 R238, [R1+0x238] ;  /* 0x0002380001ee7983 */ /* 0x000ee80000100a00 */
[----:B------:R-:W-:Y:S01]  /*a6e0*/  LDGSTS.E [R12+0x34008], desc[UR16][R124.64], !P3 ;  /* 0x340080007c0c7fae */ /* 0x000fe2000d921850 */
[----:B------:R-:W-:Y:S01]  /*a6f0*/  ISETP.GE.U32.AND P3, PT, R0, 0x7fffff7e, PT ;  /* 0x7fffff7e0000780c */ /* 0x000fe20003f66070 */
[----:B------:R-:W-:-:S02]  /*a700*/  VIADD R0, R5, 0xffffffbb ;  /* 0xffffffbb05007836 */ /* 0x000fc40000000000 */
[----:B------:R-:W-:Y:S01]  /*a710*/  LDGSTS.E [R12+0x3400c], desc[UR16][R126.64], !P4 ;  /* 0x3400c0007e0c7fae */ /* 0x000fe2000e121850 */
[----:B------:R-:W-:Y:S02]  /*a720*/  ISETP.GE.U32.AND P4, PT, R3, 0x7fffff7d, PT ;  /* 0x7fffff7d0300780c */ /* 0x000fe40003f86070 */
[----:B------:R-:W-:Y:S01]  /*a730*/  ISETP.GE.U32.AND P6, PT, R0, 0x7fffff7c, PT ;  /* 0x7fffff7c0000780c */ /* 0x000fe20003fc6070 */
[C---:B------:R-:W-:Y:S01]  /*a740*/  VIADD R0, R13.reuse, UR12 ;  /* 0x0000000c0d007c36 */ /* 0x040fe20008000000 */
[----:B------:R-:W0:Y:S04]  /*a750*/  LDGDEPBAR ;  /* 0x00000000000079af */ /* 0x000e280000000000 */
[----:B------:R-:W-:Y:S04]  /*a760*/  LDGSTS.E [R0], desc[UR16][R10.64], P1 ;  /* 0x000000000a007fae */ /* 0x000fe80008921850 */
[----:B------:R-:W4:Y:S04]  /*a770*/  LDL.LU.64 R10, [R1+0x838] ;  /* 0x00083800010a7983 */ /* 0x000f280000300a00 */
[----:B------:R1:W-:Y:S04]  /*a780*/  STL.64 [R1+0x268], R142 ;  /* 0x0002688e01007387 */ /* 0x0003e80000100a00 */
[----:B---3--:R-:W-:Y:S04]  /*a790*/  LDGSTS.E [R0+0x400], desc[UR16][R238.64], P1 ;  /* 0x00400000ee007fae */ /* 0x008fe80008921850 */
[----:B------:R-:W-:Y:S04]  /*a7a0*/  LDGSTS.E [R0+0x800], desc[UR16][R140.64], P1 ;  /* 0x008000008c007fae */ /* 0x000fe80008921850 */
[----:B--2---:R-:W-:Y:S04]  /*a7b0*/  LDGSTS.E [R0+0xc00], desc[UR16][R112.64], P1 ;  /* 0x00c0000070007fae */ /* 0x004fe80008921850 */
[----:B------:R-:W-:Y:S04]  /*a7c0*/  LDGSTS.E [R0+0x1000], desc[UR16][R110.64], P1 ;  /* 0x010000006e007fae */ /* 0x000fe80008921850 */
        /* <DEDUP_REMOVED lines=11> */
[----:B----4-:R-:W-:Y:S04]  /*a880*/  LDGSTS.E [R0+0x4000], desc[UR16][R64.64], P1 ;  /* 0x0400000040007fae */ /* 0x010fe80008921850 */
[----:B------:R-:W-:Y:S04]  /*a890*/  LDGSTS.E [R0+0x4400], desc[UR16][R250.64], P1 ;  /* 0x04400000fa007fae */ /* 0x000fe80008921850 */
[----:B------:R-:W-:Y:S04]  /*a8a0*/  LDGSTS.E [R0+0x4800], desc[UR16][R114.64], P1 ;  /* 0x0480000072007fae */ /* 0x000fe80008921850 */
[----:B------:R-:W2:Y:S04]  /*a8b0*/  LDL.64 R238, [R1+0x230] ;  /* 0x0002300001ee7983 */ /* 0x000ea80000100a00 */
[----:B------:R-:W3:Y:S04]  /*a8c0*/  LDL.64 R140, [R1+0x210] ;  /* 0x00021000018c7983 */ /* 0x000ee80000100a00 */
[----:B------:R-:W4:Y:S04]  /*a8d0*/  LDL.64 R114, [R1+0x250] ;  /* 0x0002500001727983 */ /* 0x000f280000100a00 */
[----:B------:R-:W3:Y:S04]  /*a8e0*/  LDL.64 R112, [R1+0x1f0] ;  /* 0x0001f00001707983 */ /* 0x000ee80000100a00 */
        /* <DEDUP_REMOVED lines=12> */
[----:B------:R-:W3:Y:S01]  /*a9b0*/  LDL.64 R64, [R1+0x50] ;  /* 0x0000500001407983 */ /* 0x000ee20000100a00 */
[----:B------:R-:W-:-:S03]  /*a9c0*/  LOP3.LUT R3, R13, 0x20, RZ, 0x3c, !PT ;  /* 0x000000200d037812 */ /* 0x000fc600078e3cff */
[----:B------:R-:W-:Y:S04]  /*a9d0*/  LDGSTS.E [R0+0x4c00], desc[UR16][R10.64], P1 ;  /* 0x04c000000a007fae */ /* 0x000fe80008921850 */
[----:B------:R-:W-:Y:S04]  /*a9e0*/  LDGSTS.E [R0+0x5000], desc[UR16][R14.64], P1 ;  /* 0x050000000e007fae */ /* 0x000fe80008921850 */
[----:B------:R-:W-:Y:S04]  /*a9f0*/  LDGSTS.E [R0+0x5400], desc[UR16][R16.64], P1 ;  /* 0x0540000010007fae */ /* 0x000fe80008921850 */
[----:B------:R-:W-:Y:S04]  /*aa00*/  LDGSTS.E [R0+0x5800], desc[UR16][R18.64], P1 ;  /* 0x0580000012007fae */ /* 0x000fe80008921850 */
[----:B------:R-:W-:Y:S01]  /*aa10*/  LDGSTS.E [R0+0x5c00], desc[UR16][R20.64], P1 ;  /* 0x05c0000014007fae */ /* 0x000fe20008921850 */
[----:B------:R-:W-:-:S03]  /*aa20*/  VIADD R3, R3, UR12 ;  /* 0x0000000c03037c36 */ /* 0x000fc60008000000 */
        /* <DEDUP_REMOVED lines=8> */
[----:B------:R-:W3:Y:S04]  /*aab0*/  LDL.64 R250, [R1+0x30] ;  /* 0x0000300001fa7983 */ /* 0x000ee80000100a00 */
[----:B----4-:R-:W-:Y:S04]  /*aac0*/  LDGSTS.E [R3+0x100], desc[UR16][R114.64], P1 ;  /* 0x0010000072037fae */ /* 0x010fe80008921850 */
[----:B--2---:R-:W-:Y:S04]  /*aad0*/  LDGSTS.E [R3+0x500], desc[UR16][R238.64], P1 ;  /* 0x00500000ee037fae */ /* 0x004fe80008921850 */
[----:B---3--:R-:W-:Y:S04]  /*aae0*/  LDGSTS.E [R3+0x900], desc[UR16][R140.64], P1 ;  /* 0x009000008c037fae */ /* 0x008fe80008921850 */
[----:B------:R-:W2:Y:S04]  /*aaf0*/  LDL.LU.64 R114, [R1+0x830] ;  /* 0x0008300001727983 */ /* 0x000ea80000300a00 */
        /* <DEDUP_REMOVED lines=13> */
[----:B------:R-:W-:Y:S04]  /*abd0*/  LDGSTS.E [R3+0x3d00], desc[UR16][R90.64], P1 ;  /* 0x03d000005a037fae */ /* 0x000fe80008921850 */
[----:B------:R-:W4:Y:S04]  /*abe0*/  LDL.64 R112, [R1+0x228] ;  /* 0x0002280001707983 */ /* 0x000f280000100a00 */
[----:B------:R-:W-:Y:S04]  /*abf0*/  LDGSTS.E [R3+0x4100], desc[UR16][R64.64], P1 ;  /* 0x0410000040037fae */ /* 0x000fe80008921850 */
[----:B------:R-:W4:Y:S01]  /*ac00*/  LDL.64 R66, [R1+0x208] ;  /* 0x0002080001427983 */ /* 0x000f220000100a00 */
[----:B------:R-:W-:-:S03]  /*ac10*/  LOP3.LUT R5, R13, 0x40, RZ, 0x3c, !PT ;  /* 0x000000400d057812 */ /* 0x000fc600078e3cff */
[----:B------:R-:W4:Y:S04]  /*ac20*/  LDL.64 R110, [R1+0x1c8] ;  /* 0x0001c800016e7983 */ /* 0x000f280000100a00 */
[----:B------:R-:W4:Y:S04]  /*ac30*/  LDL.64 R64, [R1+0x1e8] ;  /* 0x0001e80001407983 */ /* 0x000f280000100a00 */
[----:B------:R-:W4:Y:S01]  /*ac40*/  LDL.64 R108, [R1+0x1a8] ;  /* 0x0001a800016c7983 */ /* 0x000f220000100a00 */
[----:B------:R-:W-:-:S03]  /*ac50*/  VIADD R5, R5, UR12 ;  /* 0x0000000c05057c36 */ /* 0x000fc60008000000 */
[----:B------:R-:W4:Y:S04]  /*ac60*/  LDL.64 R106, [R1+0x188] ;  /* 0x00018800016a7983 */ /* 0x000f280000100a00 */
[----:B------:R-:W4:Y:S04]  /*ac70*/  LDL.64 R104, [R1+0x168] ;  /* 0x0001680001687983 */ /* 0x000f280000100a00 */
[----:B------:R-:W4:Y:S04]  /*ac80*/  LDL.64 R102, [R1+0x148] ;  /* 0x0001480001667983 */ /* 0x000f280000100a00 */
[----:B------:R-:W4:Y:S04]  /*ac90*/  LDL.64 R100, [R1+0x128] ;  /* 0x0001280001647983 */ /* 0x000f280000100a00 */
[----:B------:R-:W-:Y:S04]  /*aca0*/  LDGSTS.E [R3+0x4500], desc[UR16][R250.64], P1 ;  /* 0x04500000fa037fae */ /* 0x000fe80008921850 */
[----:B------:R-:W4:Y:S04]  /*acb0*/  LDL.64 R98, [R1+0x108] ;  /* 0x0001080001627983 */ /* 0x000f280000100a00 */
[----:B------:R-:W4:Y:S04]  /*acc0*/  LDL.64 R96, [R1+0xe8] ;  /* 0x0000e80001607983 */ /* 0x000f280000100a00 */
[----:B------:R-:W4:Y:S04]  /*acd0*/  LDL.64 R94, [R1+0xc8] ;  /* 0x0000c800015e7983 */ /* 0x000f280000100a00 */
[----:B------:R-:W4:Y:S04]  /*ace0*/  LDL.64 R92, [R1+0xa8] ;  /* 0x0000a800015c7983 */ /* 0x000f280000100a00 */
[----:B------:R-:W4:Y:S04]  /*acf0*/  LDL.64 R90, [R1+0x88] ;  /* 0x00008800015a7983 */ /* 0x000f280000100a00 */
[----:B------:R-:W4:Y:S04]  /*ad00*/  LDL.64 R250, [R1+0x68] ;  /* 0x0000680001fa7983 */ /* 0x000f280000100a00 */
[----:B------:R-:W4:Y:S04]  /*ad10*/  LDL.64 R238, [R1+0x60] ;  /* 0x0000600001ee7983 */ /* 0x000f280000100a00 */
        /* <DEDUP_REMOVED lines=14> */
[----:B---3--:R-:W-:Y:S04]  /*ae00*/  LDGSTS.E [R5+0x200], desc[UR16][R140.64], P1 ;  /* 0x002000008c057fae */ /* 0x008fe80008921850 */
[----:B----4-:R-:W-:Y:S04]  /*ae10*/  LDGSTS.E [R5+0x600], desc[UR16][R112.64], P1 ;  /* 0x0060000070057fae */ /* 0x010fe80008921850 */
[----:B------:R-:W2:Y:S04]  /*ae20*/  LDL.64 R114, [R1+0x48] ;  /* 0x0000480001727983 */ /* 0x000ea80000100a00 */
[----:B------:R-:W-:Y:S04]  /*ae30*/  LDGSTS.E [R5+0xa00], desc[UR16][R66.64], P1 ;  /* 0x00a0000042057fae */ /* 0x000fe80008921850 */
[----:B------:R-:W3:Y:S04]  /*ae40*/  LDL.64 R140, [R1+0x240] ;  /* 0x00024000018c7983 */ /* 0x000ee80000100a00 */
[----:B------:R-:W-:Y:S04]  /*ae50*/  LDGSTS.E [R5+0xe00], desc[UR16][R64.64], P1 ;  /* 0x00e0000040057fae */ /* 0x000fe80008921850 */
[----:B------:R-:W4:Y:S04]  /*ae60*/  LDL.64 R66, [R1+0x28] ;  /* 0x0000280001427983 */ /* 0x000f280000100a00 */
[----:B------:R-:W-:Y:S04]  /*ae70*/  LDGSTS.E [R5+0x1200], desc[UR16][R110.64], P1 ;  /* 0x012000006e057fae */ /* 0x000fe80008921850 */
[----:B------:R-:W3:Y:S04]  /*ae80*/  LDL.64 R64, [R1+0x8] ;  /* 0x0000080001407983 */ /* 0x000ee80000100a00 */
        /* <DEDUP_REMOVED lines=24> */
[----:B--2---:R-:W-:Y:S04]  /*b010*/  LDGSTS.E [R5+0x4200], desc[UR16][R114.64], P1 ;  /* 0x0420000072057fae */ /* 0x004fe80008921850 */
[----:B------:R-:W2:Y:S04]  /*b020*/  LDL.64 R114, [R1+0x80] ;  /* 0x0000800001727983 */ /* 0x000ea80000100a00 */
[----:B----4-:R-:W-:Y:S04]  /*b030*/  LDGSTS.E [R5+0x4600], desc[UR16][R66.64], P1 ;  /* 0x0460000042057fae */ /* 0x010fe80008921850 */
[----:B---3--:R-:W-:Y:S04]  /*b040*/  LDGSTS.E [R5+0x4a00], desc[UR16][R64.64], P1 ;  /* 0x04a0000040057fae */ /* 0x008fe80008921850 */
[----:B------:R-:W3:Y:S04]  /*b050*/  LDL.LU.64 R66, [R1+0x828] ;  /* 0x0008280001427983 */ /* 0x000ee80000300a00 */
[----:B------:R-:W4:Y:S04]  /*b060*/  LDL.LU.64 R64, [R1+0x820] ;  /* 0x0008200001407983 */ /* 0x000f280000300a00 */
[----:B----4-:R-:W-:Y:S04]  /*b070*/  LDGSTS.E [R5+0x4e00], desc[UR16][R64.64], P1 ;  /* 0x04e0000040057fae */ /* 0x010fe80008921850 */
[----:B---3--:R-:W-:Y:S04]  /*b080*/  LDGSTS.E [R5+0x5200], desc[UR16][R66.64], P1 ;  /* 0x0520000042057fae */ /* 0x008fe80008921850 */
        /* <DEDUP_REMOVED lines=14> */
[----:B------:R-:W3:Y:S04]  /*b170*/  LDL.LU.64 R140, [R1+0x818] ;  /* 0x00081800018c7983 */ /* 0x000ee80000300a00 */
[----:B------:R-:W4:Y:S04]  /*b180*/  LDL.LU.64 R112, [R1+0x810] ;  /* 0x0008100001707983 */ /* 0x000f280000300a00 */
[----:B------:R-:W3:Y:S04]  /*b190*/  LDL.LU.64 R110, [R1+0x808] ;  /* 0x00080800016e7983 */ /* 0x000ee80000300a00 */
[----:B------:R-:W-:Y:S04]  /*b1a0*/  LDGSTS.E [R8+0xf00], desc[UR16][R108.64], P1 ;  /* 0x00f000006c087fae */ /* 0x000fe80008921850 */
[----:B------:R-:W-:Y:S04]  /*b1b0*/  LDGSTS.E [R8+0x1300], desc[UR16][R106.64], P1 ;  /* 0x013000006a087fae */ /* 0x000fe80008921850 */
[----:B------:R-:W-:Y:S04]  /*b1c0*/  LDGSTS.E [R8+0x1700], desc[UR16][R104.64], P1 ;  /* 0x0170000068087fae */ /* 0x000fe80008921850 */
[----:B------:R-:W4:Y:S04]  /*b1d0*/  LDL.LU.64 R108, [R1+0x800] ;  /* 0x00080000016c7983 */ /* 0x000f280000300a00 */
[----:B------:R-:W3:Y:S04]  /*b1e0*/  LDL.LU.64 R106, [R1+0x7f8] ;  /* 0x0007f800016a7983 */ /* 0x000ee80000300a00 */
[----:B------:R-:W4:Y:S04]  /*b1f0*/  LDL.LU.64 R104, [R1+0x7f0] ;  /* 0x0007f00001687983 */ /* 0x000f280000300a00 */
        /* <DEDUP_REMOVED lines=14> */
[----:B--2---:R-:W-:Y:S04]  /*b2e0*/  LDGSTS.E [R8+0x3b00], desc[UR16][R114.64], P1 ;  /* 0x03b0000072087fae */ /* 0x004fe80008921850 */
[----:B------:R-:W2:Y:S04]  /*b2f0*/  LDL.LU.64 R90, [R1+0x7b8] ;  /* 0x0007b800015a7983 */ /* 0x000ea80000300a00 */
[----:B------:R-:W3:Y:S04]  /*b300*/  LDL.LU.64 R250, [R1+0x7b0] ;  /* 0x0007b00001fa7983 */ /* 0x000ee80000300a00 */
[----:B------:R-:W4:Y:S04]  /*b310*/  LDL.LU.64 R114, [R1+0x7a8] ;  /* 0x0007a80001727983 */ /* 0x000f280000300a00 */
[----:B------:R1:W-:Y:S02]  /*b320*/  LDGSTS.E [R8+0x3f00], desc[UR16][R238.64], P1 ;  /* 0x03f00000ee087fae */ /* 0x0003e40008921850 */
[----:B-1----:R-:W-:Y:S01]  /*b330*/  VIADD R252, R252, 0xffffffba ;  /* 0xffffffbafcfc7836 */ /* 0x002fe20000000000 */
[----:B------:R-:W1:Y:S01]  /*b340*/  LDC R239, c[0x0][0x230] ;  /* 0x00008c00ffef7b82 */ /* 0x000e620000000800 */
[----:B----4-:R-:W-:Y:S04]  /*b350*/  LDGSTS.E [R8+0x4300], desc[UR16][R114.64], P1 ;  /* 0x0430000072087fae */ /* 0x010fe80008921850 */
[----:B------:R-:W-:Y:S04]  /*b360*/  LDGSTS.E [R8+0x4700], desc[UR16][R6.64], P1 ;  /* 0x0470000006087fae */ /* 0x000fe80008921850 */
[----:B---3--:R-:W-:Y:S04]  /*b370*/  LDGSTS.E [R8+0x4b00], desc[UR16][R250.64], P1 ;  /* 0x04b00000fa087fae */ /* 0x008fe80008921850 */
[----:B------:R-:W3:Y:S04]  /*b380*/  LDL.LU.64 R114, [R1+0x7a0] ;  /* 0x0007a00001727983 */ /* 0x000ee80000300a00 */
        /* <DEDUP_REMOVED lines=13> */
[----:B------:R-:W0:Y:S01]  /*b460*/  LDGDEPBAR ;  /* 0x00000000000079af */ /* 0x000e220000000000 */
[----:B------:R-:W-:Y:S06]  /*b470*/  BAR.SYNC.DEFER_BLOCKING 0x0 ;  /* 0x0000000000007b1d */ /* 0x000fec0000010000 */
[----:B------:R-:W-:Y:S01]  /*b480*/  @!PT LDS RZ, [RZ] ;  /* 0x00000000fffff984 */ /* 0x000fe20000000800 */
[----:B------:R-:W-:Y:S01]  /*b490*/  @!PT LDS RZ, [RZ] ;  /* 0x00000000fffff984 */ /* 0x000fe20000000800 */
[----:B------:R-:W-:Y:S01]  /*b4a0*/  @!PT LDS RZ, [RZ] ;  /* 0x00000000fffff984 */ /* 0x000fe20000000800 */
[----:B------:R2:W-:Y:S02]  /*b4b0*/  LDGSTS.E [R2+0x38000], desc[UR16][R142.64], !P5 ;  /* 0x380000008e027fae */ /* 0x0005e4000e921850 */
[----:B--2---:R-:W-:-:S04]  /*b4c0*/  IMAD.WIDE R142, R4, 0x4, R140 ;  /* 0x00000004048e7825 */ /* 0x004fc800078e028c */
[----:B------:R-:W-:Y:S01]  /*b4d0*/  VIADD R238, R169, 0xffffff9f ;  /* 0xffffff9fa9ee7836 */ /* 0x000fe20000000000 */
[----:B------:R2:W-:Y:S01]  /*b4e0*/  STL.64 [R1+0x270], R142 ;  /* 0x0002708e01007387 */ /* 0x0005e20000100a00 */
[----:B------:R-:W-:Y:S01]  /*b4f0*/  ISETP.GE.U32.AND P1, PT, R252, 0x7fffff7b, PT ;  /* 0x7fffff7bfc00780c */ /* 0x000fe20003f26070 */
[----:B------:R-:W-:Y:S01]  /*b500*/  VIADD R140, R168, 0xffffffb9 ;  /* 0xffffffb9a88c7836 */ /* 0x000fe20000000000 */
[----:B------:R-:W3:Y:S01]  /*b510*/  LDC R252, c[0x0][0x230] ;  /* 0x00008c00fffc7b82 */ /* 0x000ee20000000800 */
[----:B------:R-:W-:Y:S07]  /*b520*/  LDGSTS.E [R2+0x38004], desc[UR16][R142.64], !P2 ;  /* 0x380040008e027fae */ /* 0x000fee000d121850 */
[----:B------:R-:W4:Y:S01]  /*b530*/  LDC R141, c[0x0][0x230] ;  /* 0x00008c00ff8d7b82 */ /* 0x000f220000000800 */
[----:B--2---:R-:W2:Y:S01]  /*b540*/  LDL.LU.64 R142, [R1+0x798] ;  /* 0x00079800018e7983 */ /* 0x004ea20000300a00 */
[----:B------:R-:W-:-:S05]  /*b550*/  IMAD.WIDE R168, R4, 0x4, R132 ;  /* 0x0000000404a87825 */ /* 0x000fca00078e0284 */
[----:B------:R2:W-:Y:S04]  /*b560*/  STL.64 [R1+0x290], R168 ;  /* 0x000290a801007387 */ /* 0x0005e80000100a00 */
[----:B------:R2:W-:Y:S01]  /*b570*/  LDGSTS.E [R2+0x38008], desc[UR16][R168.64], !P3 ;  /* 0x38008000a8027fae */ /* 0x0005e2000d921850 */
[----:B---3--:R-:W-:Y:S02]  /*b580*/  VIADD R132, R252, 0xffffff9e ;  /* 0xffffff9efc847836 */ /* 0x008fe40000000000 */
[----:B------:R-:W3:Y:S01]  /*b590*/  LDC R252, c[0x0][0x230] ;  /* 0x00008c00fffc7b82 */ /* 0x000ee20000000800 */
[----:B------:R-:W-:-:S07]  /*b5a0*/  ISETP.GE.U32.AND P5, PT, R238, 0x7fffff60, PT ;  /* 0x7fffff60ee00780c */ /* 0x000fce0003fa6070 */
[----:B------:R-:W4:Y:S01]  /*b5b0*/  LDC R238, c[0x0][0x230] ;  /* 0x00008c00ffee7b82 */ /* 0x000f220000000800 */
[----:B--2---:R-:W-:-:S05]  /*b5c0*/  IMAD.WIDE R168, R4, 0x4, R142 ;  /* 0x0000000404a87825 */ /* 0x004fca00078e028e */
[----:B------:R2:W-:Y:S04]  /*b5d0*/  STL.64 [R1+0x298], R168 ;  /* 0x000298a801007387 */ /* 0x0005e80000100a00 */
[----:B------:R-:W-:Y:S04]  /*b5e0*/  LDGSTS.E [R2+0x3800c], desc[UR16][R168.64], !P4 ;  /* 0x3800c000a8027fae */ /* 0x000fe8000e121850 */
[----:B--2---:R-:W2:Y:S01]  /*b5f0*/  LDL.LU.64 R168, [R1+0x790] ;  /* 0x0007900001a87983 */ /* 0x004ea20000300a00 */
[----:B---3--:R-:W-:Y:S02]  /*b600*/  VIADD R133, R252, 0xffffff9d ;  /* 0xffffff9dfc857836 */ /* 0x008fe40000000000 */
[----:B------:R-:W3:Y:S01]  /*b610*/  LDC R252, c[0x0][0x230] ;  /* 0x00008c00fffc7b82 */ /* 0x000ee20000000800 */
[----:B------:R-:W-:Y:S01]  /*b620*/  ISETP.GE.U32.AND P3, PT, R132, 0x7fffff5f, PT ;  /* 0x7fffff5f8400780c */ /* 0x000fe20003f66070 */
[----:B------:R-:W-:Y:S01]  /*b630*/  IMAD.WIDE R142, R4, 0x4, R136 ;  /* 0x00000004048e7825 */ /* 0x000fe200078e0288 */
[----:B------:R-:W-:-:S02]  /*b640*/  ISETP.GE.U32.AND P2, PT, R140, 0x7fffff7a, PT ;  /* 0x7fffff7a8c00780c */ /* 0x000fc40003f46070 */
[----:B------:R-:W-:Y:S02]  /*b650*/  ISETP.GE.U32.AND P4, PT, R133, 0x7fffff5e, PT ;  /* 0x7fffff5e8500780c */ /* 0x000fe40003f86070 */
[----:B------:R4:W-:Y:S01]  /*b660*/  LDGSTS.E [R2+0x3c000], desc[UR16][R142.64], !P5 ;  /* 0x3c0000008e027fae */ /* 0x0009e2000e921850 */
[----:B------:R-:W2:Y:S01]  /*b670*/  LDC R136, c[0x0][0x230] ;  /* 0x00008c00ff887b82 */ /* 0x000ea20000000800 */
[----:B-1----:R-:W-:Y:S02]  /*b680*/  VIADD R133, R239, 0xffffffb7 ;  /* 0xffffffb7ef857836 */ /* 0x002fe40000000000 */
[----:B------:R4:W-:Y:S05]  /*b690*/  STL.64 [R1+0x438], R142 ;  /* 0x0004388e01007387 */ /* 0x0009ea0000100a00 */
[----:B------:R-:W1:Y:S01]  /*b6a0*/  LDC R140, c[0x0][0x230] ;  /* 0x00008c00ff8c7b82 */ /* 0x000e620000000800 */
[----:B---3--:R-:W-:-:S07]  /*b6b0*/  IADD3 R132, R252, -0x64, RZ ;  /* 0xffffff9cfc847810 */ /* 0x008fce0007ffe0ff */
[----:B----4-:R-:W3:Y:S01]  /*b6c0*/  LDC R142, c[0x0][0x230] ;  /* 0x00008c00ff8e7b82 */ /* 0x010ee20000000800 */
[----:B------:R-:W-:Y:S01]  /*b6d0*/  ISETP.GE.U32.AND P5, PT, R132, 0x7fffff5d, PT ;  /* 0x7fffff5d8400780c */ /* 0x000fe20003fa6070 */
[----:B------:R-:W-:-:S06]  /*b6e0*/  VIADD R132, R238, 0xffffffb8 ;  /* 0xffffffb8ee847836 */ /* 0x000fcc0000000000 */
[----:B------:R-:W4:Y:S01]  /*b6f0*/  LDC R143, c[0x0][0x230] ;  /* 0x00008c00ff8f7b82 */ /* 0x000f220000000800 */
[----:B------:R-:W-:-:S04]  /*b700*/  IMAD.WIDE R138, R4, 0x4, R138 ;  /* 0x00000004048a7825 */ /* 0x000fc800078e028a */
[----:B------:R-:W-:-:S03]  /*b710*/  IMAD.WIDE R156, R4, 0x4, R156 ;  /* 0x00000004049c7825 */ /* 0x000fc600078e029c */
[----:B------:R-:W4:Y:S01]  /*b720*/  LDC R137, c[0x0][0x230] ;  /* 0x00008c00ff897b82 */ /* 0x000f220000000800 */
[----:B------:R-:W-:-:S04]  /*b730*/  IMAD.WIDE R166, R4, 0x4, R166 ;  /* 0x0000000404a67825 */ /* 0x000fc800078e02a6 */
[----:B------:R-:W-:-:S04]  /*b740*/  IMAD.WIDE R194, R4, 0x4, R194 ;  /* 0x0000000404c27825 */ /* 0x000fc800078e02c2 */
[----:B------:R-:W-:-:S04]  /*b750*/  IMAD.WIDE R170, R4, 0x4, R170 ;  /* 0x0000000404aa7825 */ /* 0x000fc800078e02aa */
[----:B------:R-:W-:-:S04]  /*b760*/  IMAD.WIDE R184, R4, 0x4, R184 ;  /* 0x0000000404b87825 */ /* 0x000fc800078e02b8 */
[----:B------:R-:W-:-:S04]  /*b770*/  IMAD.WIDE R232, R4, 0x4, R232 ;  /* 0x0000000404e87825 */ /* 0x000fc800078e02e8 */
[----:B------:R-:W-:-:S04]  /*b780*/  IMAD.WIDE R210, R4, 0x4, R210 ;  /* 0x0000000404d27825 */ /* 0x000fc800078e02d2 */
[----:B------:R-:W-:-:S04]  /*b790*/  IMAD.WIDE R198, R4, 0x4, R198 ;  /* 0x0000000404c67825 */ /* 0x000fc800078e02c6 */
[----:B------:R-:W-:-:S04]  /*b7a0*/  IMAD.WIDE R212, R4, 0x4, R212 ;  /* 0x0000000404d47825 */ /* 0x000fc800078e02d4 */
[----:B--2---:R-:W-:-:S04]  /*b7b0*/  IMAD.WIDE R168, R4, 0x4, R168 ;  /* 0x0000000404a87825 */ /* 0x004fc800078e02a8 */
[----:B------:R-:W-:Y:S02]  /*b7c0*/  IMAD.MOV.U32 R238, RZ, RZ, R168 ;  /* 0x000000ffffee7224 */ /* 0x000fe400078e00a8 */
[----:B------:R-:W-:Y:S01]  /*b7d0*/  IMAD.MOV.U32 R239, RZ, RZ, R169 ;  /* 0x000000ffffef7224 */ /* 0x000fe200078e00a9 */
[----:B------:R2:W-:Y:S04]  /*b7e0*/  STL.64 [R1+0x450], R168 ;  /* 0x000450a801007387 */ /* 0x0005e80000100a00 */
[----:B------:R1:W-:Y:S01]  /*b7f0*/  LDGSTS.E [R2+0x3c004], desc[UR16][R238.64], !P3 ;  /* 0x3c004000ee027fae */ /* 0x0003e2000d921850 */
[----:B------:R-:W-:Y:S02]  /*b800*/  ISETP.GE.U32.AND P3, PT, R132, 0x7fffff79, PT ;  /* 0x7fffff798400780c */ /* 0x000fe40003f66070 */
[----:B------:R-:W4:Y:S01]  /*b810*/  LDC R132, c[0x0][0x230] ;  /* 0x00008c00ff847b82 */ /* 0x000f220000000800 */
[----:B--2---:R-:W-:-:S07]  /*b820*/  IMAD.WIDE R168, R4, 0x4, R128 ;  /* 0x0000000404a87825 */ /* 0x004fce00078e0280 */
[----:B------:R-:W2:Y:S01]  /*b830*/  LDC R129, c[0x0][0x230] ;  /* 0x00008c00ff817b82 */ /* 0x000ea20000000800 */
[----:B------:R-:W-:Y:S01]  /*b840*/  VIADD R128, R141, 0xffffffb6 ;  /* 0xffffffb68d807836 */ /* 0x000fe20000000000 */
[----:B------:R-:W-:Y:S01]  /*b850*/  STL.64 [R1+0x468], R168 ;  /* 0x000468a801007387 */ /* 0x000fe20000100a00 */
[----:B-1----:R-:W-:-:S03]  /*b860*/  IMAD.WIDE R238, R4, 0x4, R150 ;  /* 0x0000000404ee7825 */ /* 0x002fc600078e0296 */
[----:B------:R-:W-:Y:S01]  /*b870*/  LDGSTS.E [R2+0x3c008], desc[UR16][R168.64], !P4 ;  /* 0x3c008000a8027fae */ /* 0x000fe2000e121850 */
[----:B------:R-:W-:Y:S02]  /*b880*/  ISETP.GE.U32.AND P4, PT, R133, 0x7fffff78, PT ;  /* 0x7fffff788500780c */ /* 0x000fe40003f86070 */
[----:B------:R-:W1:Y:S01]  /*b890*/  LDC R133, c[0x0][0x230] ;  /* 0x00008c00ff857b82 */ /* 0x000e620000000800 */
[----:B------:R3:W-:Y:S04]  /*b8a0*/  STL.64 [R1+0x478], R138 ;  /* 0x0004788a01007387 */ /* 0x0007e80000100a00 */
[----:B------:R3:W-:Y:S01]  /*b8b0*/  LDGSTS.E [R2+0x3c00c], desc[UR16][R138.64], !P5 ;  /* 0x3c00c0008a027fae */ /* 0x0007e2000e921850 */
[----:B------:R-:W-:Y:S01]  /*b8c0*/  ISETP.GE.U32.AND P5, PT, R128, 0x7fffff77, PT ;  /* 0x7fffff778000780c */ /* 0x000fe20003fa6070 */
[----:B------:R-:W-:-:S02]  /*b8d0*/  VIADD R128, R140, 0xffffffb5 ;  /* 0xffffffb58c807836 */ /* 0x000fc40000000000 */
[----:B------:R-:W-:Y:S01]  /*b8e0*/  LDGSTS.E [R244+0x38000], desc[UR16][R238.64], !P6 ;  /* 0x38000000eef47fae */ /* 0x000fe2000f121850 */
[----:B---3--:R-:W-:-:S04]  /*b8f0*/  IMAD.WIDE R138, R4, 0x4, R144 ;  /* 0x00000004048a7825 */ /* 0x008fc800078e0290 */
[----:B------:R-:W-:Y:S01]  /*b900*/  VIADD R2, R136, 0xffffff9b ;  /* 0xffffff9b88027836 */ /* 0x000fe20000000000 */
[----:B------:R3:W-:Y:S01]  /*b910*/  STL.64 [R1+0x260], R138 ;  /* 0x0002608a01007387 */ /* 0x0007e20000100a00 */
[----:B------:R-:W1:Y:S01]  /*b920*/  LDC R136, c[0x0][0x230] ;  /* 0x00008c00ff887b82 */ /* 0x000e620000000800 */
[----:B------:R-:W-:Y:S02]  /*b930*/  ISETP.GE.U32.AND P6, PT, R128, 0x7fffff76, PT ;  /* 0x7fffff768000780c */ /* 0x000fe40003fc6070 */
[----:B------:R3:W-:Y:S01]  /*b940*/  LDGSTS.E [R244+0x38004], desc[UR16][R138.64], !P1 ;  /* 0x380040008af47fae */ /* 0x0007e2000c921850 */
[----:B------:R-:W-:Y:S01]  /*b950*/  ISETP.GE.U32.AND P1, PT, R2, 0x7fffff5c, PT ;  /* 0x7fffff5c0200780c */ /* 0x000fe20003f26070 */
[----:B------:R-:W-:Y:S02]  /*b960*/  VIADD R128, R142, 0xffffff9a ;  /* 0xffffff9a8e807836 */ /* 0x000fe40000000000 */
[----:B----4-:R-:W-:Y:S01]  /*b970*/  VIADD R2, R143, 0xffffff99 ;  /* 0xffffff998f027836 */ /* 0x010fe20000000000 */
[----:B------:R-:W-:Y:S01]  /*b980*/  LDGSTS.E [R244+0x38008], desc[UR16][R156.64], !P2 ;  /* 0x380080009cf47fae */ /* 0x000fe2000d121850 */
[----:B---3--:R-:W-:Y:S01]  /*b990*/  IMAD.WIDE R138, R4, 0x4, R148 ;  /* 0x00000004048a7825 */ /* 0x008fe200078e0294 */
[----:B------:R-:W-:-:S04]  /*b9a0*/  ISETP.GE.U32.AND P2, PT, R128, 0x7fffff5b, PT ;  /* 0x7fffff5b8000780c */ /* 0x000fc80003f46070 */
[----:B------:R3:W-:Y:S01]  /*b9b0*/  STL.64 [R1+0x288], R138 ;  /* 0x0002888a01007387 */ /* 0x0007e20000100a00 */
[----:B------:R-:W-:-:S03]  /*b9c0*/  IMAD.WIDE R144, R4, 0x4, R190 ;  /* 0x0000000404907825 */ /* 0x000fc600078e02be */
[----:B------:R3:W-:Y:S01]  /*b9d0*/  LDGSTS.E [R244+0x3800c], desc[UR16][R138.64], !P3 ;  /* 0x3800c0008af47fae */ /* 0x0007e2000d921850 */
[----:B------:R-:W-:Y:S01]  /*b9e0*/  ISETP.GE.U32.AND P3, PT, R2, 0x7fffff5a, PT ;  /* 0x7fffff5a0200780c */ /* 0x000fe20003f66070 */
[----:B------:R-:W-:Y:S02]  /*b9f0*/  VIADD R2, R132, 0xffffff98 ;  /* 0xffffff9884027836 */ /* 0x000fe40000000000 */
[----:B------:R-:W4:Y:S01]  /*ba00*/  LDC R132, c[0x0][0x230] ;  /* 0x00008c00ff847b82 */ /* 0x000f220000000800 */
[----:B------:R-:W-:Y:S07]  /*ba10*/  LDGSTS.E [R244+0x3c000], desc[UR16][R144.64], !P1 ;  /* 0x3c00000090f47fae */ /* 0x000fee000c921850 */
[----:B---3--:R-:W3:Y:S01]  /*ba20*/  LDC R139, c[0x0][0x230] ;  /* 0x00008c00ff8b7b82 */ /* 0x008ee20000000800 */
[----:B--2---:R-:W-:-:S07]  /*ba30*/  VIADD R128, R129, 0xffffffb4 ;  /* 0xffffffb481807836 */ /* 0x004fce0000000000 */
[----:B------:R-:W2:Y:S01]  /*ba40*/  LDC R138, c[0x0][0x230] ;  /* 0x00008c00ff8a7b82 */ /* 0x000ea20000000800 */
[----:B------:R-:W-:Y:S01]  /*ba50*/  ISETP.GE.U32.AND P1, PT, R2, 0x7fffff59, PT ;  /* 0x7fffff590200780c */ /* 0x000fe20003f26070 */
[C---:B------:R-:W-:Y:S01]  /*ba60*/  IMAD.WIDE R142, R4.reuse, 0x4, R154 ;  /* 0x00000004048e7825 */ /* 0x040fe200078e029a */
[----:B------:R-:W-:Y:S03]  /*ba70*/  STL.64 [R1+0x410], R144 ;  /* 0x0004109001007387 */ /* 0x000fe60000100a00 */
[C---:B------:R-:W-:Y:S02]  /*ba80*/  IMAD.WIDE R140, R4.reuse, 0x4, R152 ;  /* 0x00000004048c7825 */ /* 0x040fe400078e0298 */
[----:B------:R-:W4:Y:S02]  /*ba90*/  LDC R129, c[0x0][0x230] ;  /* 0x00008c00ff817b82 */ /* 0x000f240000000800 */
[----:B-1----:R-:W-:Y:S01]  /*baa0*/  VIADD R2, R133, 0xffffffb3 ;  /* 0xffffffb385027836 */ /* 0x002fe20000000000 */
[----:B------:R-:W-:Y:S01]  /*bab0*/  STL.64 [R1+0x430], R142 ;  /* 0x0004308e01007387 */ /* 0x000fe20000100a00 */
[----:B------:R-:W-:-:S03]  /*bac0*/  IMAD.WIDE R168, R4, 0x4, R158 ;  /* 0x0000000404a87825 */ /* 0x000fc600078e029e */
[----:B------:R-:W-:Y:S01]  /*bad0*/  LDGSTS.E [R244+0x3c004], desc[UR16][R142.64], !P2 ;  /* 0x3c0040008ef47fae */ /* 0x000fe2000d121850 */
[----:B------:R-:W1:Y:S03]  /*bae0*/  LDC R133, c[0x0][0x230] ;  /* 0x00008c00ff857b82 */ /* 0x000e660000000800 */
[----:B------:R3:W-:Y:S01]  /*baf0*/  STL.64 [R1+0x448], R140 ;  /* 0x0004488c01007387 */ /* 0x0007e20000100a00 */
[----:B------:R-:W-:-:S03]  /*bb00*/  ISETP.GE.U32.AND P2, PT, R128, 0x7fffff75, PT ;  /* 0x7fffff758000780c */ /* 0x000fc60003f46070 */
[----:B------:R3:W-:Y:S01]  /*bb10*/  LDGSTS.E [R244+0x3c008], desc[UR16][R140.64], !P3 ;  /* 0x3c0080008cf47fae */ /* 0x0007e2000d921850 */
[----:B------:R-:W-:Y:S01]  /*bb20*/  ISETP.GE.U32.AND P3, PT, R2, 0x7fffff74, PT ;  /* 0x7fffff740200780c */ /* 0x000fe20003f66070 */
[----:B------:R-:W-:Y:S02]  /*bb30*/  VIADD R2, R136, 0xffffff97 ;  /* 0xffffff9788027836 */ /* 0x000fe40000000000 */
[----:B------:R-:W-:Y:S01]  /*bb40*/  VIADD R128, R137, 0xffffffb2 ;  /* 0xffffffb289807836 */ /* 0x000fe20000000000 */
[----:B------:R-:W1:Y:S01]  /*bb50*/  LDC R136, c[0x0][0x230] ;  /* 0x00008c00ff887b82 */ /* 0x000e620000000800 */
[----:B---3--:R-:W-:-:S07]  /*bb60*/  IMAD.WIDE R140, R4, 0x4, R234 ;  /* 0x00000004048c7825 */ /* 0x008fce00078e02ea */
[----:B------:R-:W3:Y:S01]  /*bb70*/  LDC R137, c[0x0][0x230] ;  /* 0x00008c00ff897b82 */ /* 0x000ee20000000800 */
[----:B------:R4:W-:Y:S01]  /*bb80*/  LDGSTS.E [R244+0x3c00c], desc[UR16][R140.64], !P1 ;  /* 0x3c00c0008cf47fae */ /* 0x0009e2000c921850 */
[----:B------:R-:W-:Y:S01]  /*bb90*/  IMAD.WIDE R190, R4, 0x4, R160 ;  /* 0x0000000404be7825 */ /* 0x000fe200078e02a0 */
[----:B------:R-:W-:Y:S02]  /*bba0*/  ISETP.GE.U32.AND P1, PT, R128, 0x7fffff73, PT ;  /* 0x7fffff738000780c */ /* 0x000fe40003f26070 */
[----:B------:R-:W-:Y:S01]  /*bbb0*/  LDGSTS.E [R245+0x38000], desc[UR16][R168.64], !P4 ;  /* 0x38000000a8f57fae */ /* 0x000fe2000e121850 */
[----:B------:R-:W-:Y:S01]  /*bbc0*/  ISETP.GE.U32.AND P4, PT, R2, 0x7fffff58, PT ;  /* 0x7fffff580200780c */ /* 0x000fe20003f86070 */
[----:B------:R-:W-:Y:S01]  /*bbd0*/  VIADD R2, R139, 0xffffff95 ;  /* 0xffffff958b027836 */ /* 0x000fe20000000000 */
[----:B--2---:R-:W-:Y:S01]  /*bbe0*/  IADD3 R128, R138, -0x6a, RZ ;  /* 0xffffff968a807810 */ /* 0x004fe20007ffe0ff */
[----:B------:R2:W-:Y:S01]  /*bbf0*/  STL.64 [R1+0x460], R140 ;  /* 0x0004608c01007387 */ /* 0x0005e20000100a00 */
[----:B------:R-:W-:Y:S01]  /*bc00*/  IMAD.WIDE R234, R4, 0x4, R180 ;  /* 0x0000000404ea7825 */ /* 0x000fe200078e02b4 */
[----:B------:R-:W3:Y:S02]  /*bc10*/  LDC R139, c[0x0][0x230] ;  /* 0x00008c00ff8b7b82 */ /* 0x000ee40000000800 */
[----:B------:R-:W-:Y:S01]  /*bc20*/  LDGSTS.E [R245+0x38004], desc[UR16][R166.64], !P5 ;  /* 0x38004000a6f57fae */ /* 0x000fe2000e921850 */
[----:B------:R-:W-:-:S03]  /*bc30*/  ISETP.GE.U32.AND P5, PT, R128, 0x7fffff57, PT ;  /* 0x7fffff578000780c */ /* 0x000fc60003fa6070 */
[----:B------:R-:W-:Y:S01]  /*bc40*/  LDGSTS.E [R245+0x38008], desc[UR16][R190.64], !P6 ;  /* 0x38008000bef57fae */ /* 0x000fe2000f121850 */
[----:B------:R-:W-:Y:S01]  /*bc50*/  ISETP.GE.U32.AND P6, PT, R2, 0x7fffff56, PT ;  /* 0x7fffff560200780c */ /* 0x000fe20003fc6070 */
[----:B------:R-:W-:Y:S01]  /*bc60*/  IMAD.WIDE R144, R4, 0x4, R164 ;  /* 0x0000000404907825 */ /* 0x000fe200078e02a4 */
[----:B------:R-:W3:Y:S01]  /*bc70*/  LDC R138, c[0x0][0x230] ;  /* 0x00008c00ff8a7b82 */ /* 0x000ee20000000800 */
[----:B------:R-:W-:Y:S02]  /*bc80*/  LDGSTS.E [R245+0x3800c], desc[UR16][R234.64], !P2 ;  /* 0x3800c000eaf57fae */ /* 0x000fe4000d121850 */
[----:B----4-:R-:W-:-:S05]  /*bc90*/  VIADD R2, R132, 0xffffff94 ;  /* 0xffffff9484027836 */ /* 0x010fca0000000000 */
[----:B--2---:R-:W2:Y:S01]  /*bca0*/  LDC R140, c[0x0][0x230] ;  /* 0x00008c00ff8c7b82 */ /* 0x004ea20000000800 */
[----:B------:R-:W-:Y:S01]  /*bcb0*/  VIADD R128, R129, 0xffffffb1 ;  /* 0xffffffb181807836 */ /* 0x000fe20000000000 */
[----:B------:R-:W-:Y:S01]  /*bcc0*/  ISETP.GE.U32.AND P2, PT, R2, 0x7fffff55, PT ;  /* 0x7fffff550200780c */ /* 0x000fe20003f46070 */
[C---:B------:R-:W-:Y:S01]  /*bcd0*/  IMAD.WIDE R142, R4.reuse, 0x4, R162 ;  /* 0x00000004048e7825 */ /* 0x040fe200078e02a2 */
[----:B------:R4:W-:Y:S04]  /*bce0*/  STL.64 [R1+0x3d8], R144 ;  /* 0x0003d89001007387 */ /* 0x0009e80000100a00 */
[----:B------:R-:W2:Y:S01]  /*bcf0*/  LDC R129, c[0x0][0x230] ;  /* 0x00008c00ff817b82 */ /* 0x000ea20000000800 */
[----:B-1----:R-:W-:Y:S01]  /*bd00*/  VIADD R2, R133, 0xffffffb0 ;  /* 0xffffffb085027836 */ /* 0x002fe20000000000 */
[----:B------:R4:W-:Y:S06]  /*bd10*/  LDGSTS.E [R245+0x3c000], desc[UR16][R144.64], !P4 ;  /* 0x3c00000090f57fae */ /* 0x0009ec000e121850 */
[----:B------:R-:W1:Y:S01]  /*bd20*/  LDC R132, c[0x0][0x230] ;  /* 0x00008c00ff847b82 */ /* 0x000e620000000800 */
[----:B------:R3:W-:Y:S04]  /*bd30*/  STL.64 [R1+0x408], R142 ;  /* 0x0004088e01007387 */ /* 0x0007e80000100a00 */
[----:B------:R3:W-:Y:S01]  /*bd40*/  LDGSTS.E [R245+0x3c004], desc[UR16][R142.64], !P5 ;  /* 0x3c0040008ef57fae */ /* 0x0007e2000e921850 */
[----:B----4-:R-:W-:-:S02]  /*bd50*/  IMAD.WIDE R144, R4, 0x4, R176 ;  /* 0x0000000404907825 */ /* 0x010fc400078e02b0 */
[----:B------:R-:W4:Y:S01]  /*bd60*/  LDC R133, c[0x0][0x230] ;  /* 0x00008c00ff857b82 */ /* 0x000f220000000800 */
[----:B------:R-:W-:Y:S01]  /*bd70*/  ISETP.GE.U32.AND P5, PT, R2, 0x7fffff71, PT ;  /* 0x7fffff710200780c */ /* 0x000fe20003fa6070 */
[----:B------:R-:W-:Y:S01]  /*bd80*/  VIADD R2, R136, 0xffffffae ;  /* 0xffffffae88027836 */ /* 0x000fe20000000000 */
[----:B------:R-:W-:Y:S01]  /*bd90*/  ISETP.GE.U32.AND P4, PT, R128, 0x7fffff72, PT ;  /* 0x7fffff728000780c */ /* 0x000fe20003f86070 */
[----:B------:R-:W-:Y:S01]  /*bda0*/  LDGSTS.E [R245+0x3c008], desc[UR16][R144.64], !P6 ;  /* 0x3c00800090f57fae */ /* 0x000fe2000f121850 */
[----:B---3--:R-:W-:-:S03]  /*bdb0*/  IMAD.WIDE R142, R4, 0x4, R172 ;  /* 0x00000004048e7825 */ /* 0x008fc600078e02ac */
[----:B------:R-:W3:Y:S01]  /*bdc0*/  LDC R136, c[0x0][0x230] ;  /* 0x00008c00ff887b82 */ /* 0x000ee20000000800 */
[----:B------:R-:W-:Y:S01]  /*bdd0*/  VIADD R128, R137, 0xffffffaf ;  /* 0xffffffaf89807836 */ /* 0x000fe20000000000 */
[----:B------:R4:W-:Y:S01]  /*bde0*/  LDGSTS.E [R245+0x3c00c], desc[UR16][R142.64], !P2 ;  /* 0x3c00c0008ef57fae */ /* 0x0009e2000d121850 */
[----:B------:R-:W-:Y:S01]  /*bdf0*/  ISETP.GE.U32.AND P2, PT, R2, 0x7fffff6f, PT ;  /* 0x7fffff6f0200780c */ /* 0x000fe20003f46070 */
[----:B--2---:R-:W-:Y:S02]  /*be00*/  VIADD R2, R140, 0xffffff93 ;  /* 0xffffff938c027836 */ /* 0x004fe40000000000 */
[----:B------:R-:W-:Y:S01]  /*be10*/  ISETP.GE.U32.AND P6, PT, R128, 0x7fffff70, PT ;  /* 0x7fffff708000780c */ /* 0x000fe20003fc6070 */
[----:B------:R-:W-:Y:S01]  /*be20*/  LDGSTS.E [R246+0x38000], desc[UR16][R194.64], !P3 ;  /* 0x38000000c2f67fae */ /* 0x000fe2000d921850 */
[----:B------:R-:W-:Y:S01]  /*be30*/  VIADD R128, R139, 0xffffffad ;  /* 0xffffffad8b807836 */ /* 0x000fe20000000000 */
[----:B------:R-:W2:Y:S02]  /*be40*/  LDC R140, c[0x0][0x230] ;  /* 0x00008c00ff8c7b82 */ /* 0x000ea40000000800 */
[----:B------:R-:W-:Y:S01]  /*be50*/  LDGSTS.E [R246+0x38004], desc[UR16][R170.64], !P1 ;  /* 0x38004000aaf67fae */ /* 0x000fe2000c921850 */
[----:B------:R-:W-:Y:S01]  /*be60*/  ISETP.GE.U32.AND P1, PT, R2, 0x7fffff54, PT ;  /* 0x7fffff540200780c */ /* 0x000fe20003f26070 */
[----:B------:R-:W-:Y:S01]  /*be70*/  VIADD R2, R129, 0xffffff92 ;  /* 0xffffff9281027836 */ /* 0x000fe20000000000 */
[----:B------:R-:W-:-:S03]  /*be80*/  ISETP.GE.U32.AND P3, PT, R128, 0x7fffff6e, PT ;  /* 0x7fffff6e8000780c */ /* 0x000fc60003f66070 */
[----:B------:R-:W2:Y:S01]  /*be90*/  LDC R139, c[0x0][0x230] ;  /* 0x00008c00ff8b7b82 */ /* 0x000ea20000000800 */
[----:B-1----:R-:W-:Y:S01]  /*bea0*/  VIADD R128, R132, 0xffffff91 ;  /* 0xffffff9184807836 */ /* 0x002fe20000000000 */
[----:B------:R-:W-:Y:S04]  /*beb0*/  STL.64 [R1+0x428], R144 ;  /* 0x0004289001007387 */ /* 0x000fe80000100a00 */
[----:B------:R1:W-:Y:S02]  /*bec0*/  STL.64 [R1+0x440], R142 ;  /* 0x0004408e01007387 */ /* 0x0003e40000100a00 */
[----:B------:R-:W2:Y:S02]  /*bed0*/  LDC R129, c[0x0][0x230] ;  /* 0x00008c00ff817b82 */ /* 0x000ea40000000800 */
[----:B------:R-:W-:Y:S01]  /*bee0*/  LDGSTS.E [R246+0x38008], desc[UR16][R184.64], !P4 ;  /* 0x38008000b8f67fae */ /* 0x000fe2000e121850 */
[----:B------:R-:W-:Y:S01]  /*bef0*/  ISETP.GE.U32.AND P4, PT, R2, 0x7fffff53, PT ;  /* 0x7fffff530200780c */ /* 0x000fe20003f86070 */
[----:B----4-:R-:W-:-:S02]  /*bf00*/  VIADD R2, R133, 0xffffff90 ;  /* 0xffffff9085027836 */ /* 0x010fc40000000000 */
[----:B------:R-:W-:Y:S01]  /*bf10*/  LDGSTS.E [R246+0x3800c], desc[UR16][R232.64], !P5 ;  /* 0x3800c000e8f67fae */ /* 0x000fe2000e921850 */
[----:B------:R-:W-:Y:S01]  /*bf20*/  ISETP.GE.U32.AND P5, PT, R128, 0x7fffff52, PT ;  /* 0x7fffff528000780c */ /* 0x000fe20003fa6070 */
[----:B------:R-:W4:Y:S01]  /*bf30*/  LDC R132, c[0x0][0x230] ;  /* 0x00008c00ff847b82 */ /* 0x000f220000000800 */
[----:B-1----:R-:W-:-:S05]  /*bf40*/  IMAD.WIDE R142, R4, 0x4, R174 ;  /* 0x00000004048e7825 */ /* 0x002fca00078e02ae */
[----:B------:R1:W-:Y:S02]  /*bf50*/  LDGSTS.E [R246+0x3c000], desc[UR16][R142.64], !P1 ;  /* 0x3c0000008ef67fae */ /* 0x0003e4000c921850 */
[----:B------:R-:W4:Y:S01]  /*bf60*/  LDC R137, c[0x0][0x230] ;  /* 0x00008c00ff897b82 */ /* 0x000f220000000800 */
[----:B------:R-:W-:Y:S01]  /*bf70*/  ISETP.GE.U32.AND P1, PT, R2, 0x7fffff51, PT ;  /* 0x7fffff510200780c */ /* 0x000fe20003f26070 */
[----:B------:R1:W-:Y:S01]  /*bf80*/  STL.64 [R1+0x3b0], R142 ;  /* 0x0003b08e01007387 */ /* 0x0003e20000100a00 */
[----:B------:R-:W-:-:S04]  /*bf90*/  IMAD.WIDE R144, R4, 0x4, R182 ;  /* 0x0000000404907825 */ /* 0x000fc800078e02b6 */
[----:B---3--:R-:W-:Y:S01]  /*bfa0*/  VIADD R2, R136, 0xffffffab ;  /* 0xffffffab88027836 */ /* 0x008fe20000000000 */
[----:B------:R-:W3:Y:S01]  /*bfb0*/  LDC R133, c[0x0][0x230] ;  /* 0x00008c00ff857b82 */ /* 0x000ee20000000800 */
[----:B------:R-:W-:Y:S02]  /*bfc0*/  VIADD R128, R138, 0xffffffac ;  /* 0xffffffac8a807836 */ /* 0x000fe40000000000 */
[----:B-1----:R-:W-:-:S05]  /*bfd0*/  IMAD.WIDE R142, R4, 0x4, R188 ;  /* 0x00000004048e7825 */ /* 0x002fca00078e02bc */
[----:B------:R-:W1:Y:S01]  /*bfe0*/  LDC R136, c[0x0][0x230] ;  /* 0x00008c00ff887b82 */ /* 0x000e620000000800 */
[----:B------:R2:W-:Y:S01]  /*bff0*/  STL.64 [R1+0x3d0], R142 ;  /* 0x0003d08e01007387 */ /* 0x0005e20000100a00 */
[----:B------:R-:W-:-:S03]  /*c000*/  IMAD.WIDE R176, R4, 0x4, R206 ;  /* 0x0000000404b07825 */ /* 0x000fc600078e02ce */
[----:B------:R2:W-:Y:S01]  /*c010*/  LDGSTS.E [R246+0x3c004], desc[UR16][R142.64], !P4 ;  /* 0x3c0040008ef67fae */ /* 0x0005e2000e121850 */
[----:B------:R-:W-:Y:S02]  /*c020*/  ISETP.GE.U32.AND P4, PT, R128, 0x7fffff6d, PT ;  /* 0x7fffff6d8000780c */ /* 0x000fe40003f86070 */
[----:B------:R-:W3:Y:S01]  /*c030*/  LDC R138, c[0x0][0x230] ;  /* 0x00008c00ff8a7b82 */ /* 0x000ee20000000800 */
[----:B------:R-:W-:Y:S01]  /*c040*/  LDGSTS.E [R246+0x3c008], desc[UR16][R144.64], !P5 ;  /* 0x3c00800090f67fae */ /* 0x000fe2000e921850 */
[----:B------:R-:W-:Y:S01]  /*c050*/  ISETP.GE.U32.AND P5, PT, R2, 0x7fffff6c, PT ;  /* 0x7fffff6c0200780c */ /* 0x000fe20003fa6070 */
[----:B--2---:R-:W-:Y:S01]  /*c060*/  VIADD R128, R139, 0xffffffaa ;  /* 0xffffffaa8b807836 */ /* 0x004fe20000000000 */
[----:B------:R-:W-:-:S04]  /*c070*/  IADD3 R2, R140, -0x71, RZ ;  /* 0xffffff8f8c027810 */ /* 0x000fc80007ffe0ff */
[----:B------:R-:W2:Y:S01]  /*c080*/  LDC R139, c[0x0][0x230] ;  /* 0x00008c00ff8b7b82 */ /* 0x000ea20000000800 */
[----:B------:R-:W-:-:S05]  /*c090*/  IMAD.WIDE R142, R4, 0x4, R178 ;  /* 0x00000004048e7825 */ /* 0x000fca00078e02b2 */
[----:B------:R3:W-:Y:S01]  /*c0a0*/  LDGSTS.E [R246+0x3c00c], desc[UR16][R142.64], !P1 ;  /* 0x3c00c0008ef67fae */ /* 0x0007e2000c921850 */
[----:B------:R-:W-:-:S03]  /*c0b0*/  IMAD.WIDE R178, R4, 0x4, R146 ;  /* 0x0000000404b27825 */ /* 0x000fc600078e0292 */
[----:B------:R-:W-:Y:S01]  /*c0c0*/  LDGSTS.E [R247+0x38000], desc[UR16][R176.64], !P6 ;  /* 0x38000000b0f77fae */ /* 0x000fe2000f121850 */
[----:B------:R-:W-:Y:S01]  /*c0d0*/  ISETP.GE.U32.AND P6, PT, R2, 0x7fffff50, PT ;  /* 0x7fffff500200780c */ /* 0x000fe20003fc6070 */
[----:B------:R-:W-:Y:S02]  /*c0e0*/  VIADD R2, R129, 0xffffff8e ;  /* 0xffffff8e81027836 */ /* 0x000fe40000000000 */
[----:B------:R-:W-:Y:S01]  /*c0f0*/  IMAD.WIDE R180, R4, 0x4, R130 ;  /* 0x0000000404b47825 */ /* 0x000fe200078e0282 */
[----:B------:R-:W2:Y:S01]  /*c100*/  LDC R129, c[0x0][0x230] ;  /* 0x00008c00ff817b82 */ /* 0x000ea20000000800 */
[----:B------:R-:W-:Y:S01]  /*c110*/  LDGSTS.E [R247+0x38004], desc[UR16][R178.64], !P2 ;  /* 0x38004000b2f77fae */ /* 0x000fe2000d121850 */
[----:B------:R-:W-:Y:S01]  /*c120*/  ISETP.GE.U32.AND P1, PT, R128, 0x7fffff6b, PT ;  /* 0x7fffff6b8000780c */ /* 0x000fe20003f26070 */
[----:B----4-:R-:W-:Y:S01]  /*c130*/  VIADD R128, R132, 0xffffff8d ;  /* 0xffffff8d84807836 */ /* 0x010fe20000000000 */
[----:B------:R-:W-:Y:S01]  /*c140*/  ISETP.GE.U32.AND P2, PT, R2, 0x7fffff4f, PT ;  /* 0x7fffff4f0200780c */ /* 0x000fe20003f46070 */
[----:B------:R-:W-:Y:S01]  /*c150*/  IMAD.WIDE R182, R4, 0x4, R186 ;  /* 0x0000000404b67825 */ /* 0x000fe200078e02ba */
[----:B------:R-:W-:Y:S02]  /*c160*/  LDGSTS.E [R247+0x38008], desc[UR16][R180.64], !P3 ;  /* 0x38008000b4f77fae */ /* 0x000fe4000d921850 */
[----:B------:R-:W4:Y:S01]  /*c170*/  LDC R130, c[0x0][0x230] ;  /* 0x00008c00ff827b82 */ /* 0x000f220000000800 */
[----:B------:R-:W-:Y:S01]  /*c180*/  VIADD R2, R137, 0xffffff8c ;  /* 0xffffff8c89027836 */ /* 0x000fe20000000000 */
[----:B------:R-:W-:Y:S01]  /*c190*/  STL.64 [R1+0x3f8], R144 ;  /* 0x0003f89001007387 */ /* 0x000fe20000100a00 */
[----:B------:R-:W-:Y:S01]  /*c1a0*/  ISETP.GE.U32.AND P3, PT, R128, 0x7fffff4e, PT ;  /* 0x7fffff4e8000780c */ /* 0x000fe20003f66070 */
[----:B------:R-:W-:-:S02]  /*c1b0*/  IMAD.WIDE R244, R4, 0x4, R200 ;  /* 0x0000000404f47825 */ /* 0x000fc400078e02c8 */
[----:B------:R-:W-:Y:S02]  /*c1c0*/  LDGSTS.E [R247+0x3800c], desc[UR16][R182.64], !P4 ;  /* 0x3800c000b6f77fae */ /* 0x000fe4000e121850 */
[----:B------:R-:W4:Y:S01]  /*c1d0*/  LDC R131, c[0x0][0x230] ;  /* 0x00008c00ff837b82 */ /* 0x000f220000000800 */
[----:B------:R-:W-:Y:S01]  /*c1e0*/  ISETP.GE.U32.AND P4, PT, R2, 0x7fffff4d, PT ;  /* 0x7fffff4d0200780c */ /* 0x000fe20003f86070 */
[----:B------:R3:W-:Y:S01]  /*c1f0*/  STL.64 [R1+0x418], R142 ;  /* 0x0004188e01007387 */ /* 0x0007e20000100a00 */
[----:B-1----:R-:W-:-:S05]  /*c200*/  VIADD R2, R136, 0xffffffa8 ;  /* 0xffffffa888027836 */ /* 0x002fca0000000000 */
[----:B------:R-:W1:Y:S01]  /*c210*/  LDC R132, c[0x0][0x230] ;  /* 0x00008c00ff847b82 */ /* 0x000e620000000800 */
[----:B---3--:R-:W-:Y:S01]  /*c220*/  VIADD R128, R133, 0xffffffa9 ;  /* 0xffffffa985807836 */ /* 0x008fe20000000000 */
[----:B------:R-:W-:Y:S01]  /*c230*/  LDGSTS.E [R247+0x3c000], desc[UR16][R244.64], !P6 ;  /* 0x3c000000f4f77fae */ /* 0x000fe2000f121850 */
[----:B------:R-:W-:-:S03]  /*c240*/  IMAD.WIDE R142, R4, 0x4, R192 ;  /* 0x00000004048e7825 */ /* 0x000fc600078e02c0 */
[----:B------:R-:W-:Y:S02]  /*c250*/  ISETP.GE.U32.AND P6, PT, R128, 0x7fffff6a, PT ;  /* 0x7fffff6a8000780c */ /* 0x000fe40003fc6070 */
[----:B------:R-:W3:Y:S01]  /*c260*/  LDC R136, c[0x0][0x230] ;  /* 0x00008c00ff887b82 */ /* 0x000ee20000000800 */
[----:B------:R2:W-:Y:S01]  /*c270*/  STL.64 [R1+0x3a8], R142 ;  /* 0x0003a88e01007387 */ /* 0x0005e20000100a00 */
[----:B------:R-:W-:-:S03]  /*c280*/  IMAD.WIDE R140, R4, 0x4, R196 ;  /* 0x00000004048c7825 */ /* 0x000fc600078e02c4 */
[----:B------:R2:W-:Y:S01]  /*c290*/  LDGSTS.E [R247+0x3c004], desc[UR16][R142.64], !P2 ;  /* 0x3c0040008ef77fae */ /* 0x0005e2000d121850 */
[----:B------:R-:W-:Y:S01]  /*c2a0*/  ISETP.GE.U32.AND P2, PT, R2, 0x7fffff69, PT ;  /* 0x7fffff690200780c */ /* 0x000fe20003f46070 */
[----:B--2---:R-:W-:Y:S01]  /*c2b0*/  VIADD R2, R139, 0xffffffa6 ;  /* 0xffffffa68b027836 */ /* 0x004fe20000000000 */
[----:B------:R-:W2:Y:S01]  /*c2c0*/  LDC R137, c[0x0][0x230] ;  /* 0x00008c00ff897b82 */ /* 0x000ea20000000800 */
[----:B------:R-:W-:Y:S02]  /*c2d0*/  VIADD R128, R138, 0xffffffa7 ;  /* 0xffffffa78a807836 */ /* 0x000fe40000000000 */
[----:B------:R-:W-:-:S05]  /*c2e0*/  IMAD.WIDE R186, R4, 0x4, R134 ;  /* 0x0000000404ba7825 */ /* 0x000fca00078e0286 */
[----:B------:R-:W2:Y:S01]  /*c2f0*/  LDC R138, c[0x0][0x230] ;  /* 0x00008c00ff8a7b82 */ /* 0x000ea20000000800 */
[----:B------:R-:W-:-:S05]  /*c300*/  IMAD.WIDE R142, R4, 0x4, R202 ;  /* 0x00000004048e7825 */ /* 0x000fca00078e02ca */
[----:B------:R3:W-:Y:S01]  /*c310*/  LDGSTS.E [R247+0x3c008], desc[UR16][R142.64], !P3 ;  /* 0x3c0080008ef77fae */ /* 0x0007e2000d921850 */
[----:B------:R-:W-:Y:S01]  /*c320*/  ISETP.GE.U32.AND P3, PT, R128, 0x7fffff68, PT ;  /* 0x7fffff688000780c */ /* 0x000fe20003f66070 */
[----:B------:R-:W-:Y:S01]  /*c330*/  IMAD.WIDE R144, R4, 0x4, R240 ;  /* 0x0000000404907825 */ /* 0x000fe200078e02f0 */
[----:B------:R-:W2:Y:S01]  /*c340*/  LDC R133, c[0x0][0x230] ;  /* 0x00008c00ff857b82 */ /* 0x000ea20000000800 */
[----:B------:R3:W-:Y:S01]  /*c350*/  LDGSTS.E [R247+0x3c00c], desc[UR16][R140.64], !P4 ;  /* 0x3c00c0008cf77fae */ /* 0x0007e2000e121850 */
[----:B------:R-:W-:Y:S01]  /*c360*/  ISETP.GE.U32.AND P4, PT, R2, 0x7fffff67, PT ;  /* 0x7fffff670200780c */ /* 0x000fe20003f86070 */
[----:B------:R-:W-:Y:S02]  /*c370*/  VIADD R2, R129, 0xffffff8b ;  /* 0xffffff8b81027836 */ /* 0x000fe40000000000 */
[----:B----4-:R-:W-:Y:S01]  /*c380*/  VIADD R128, R130, 0xffffff8a ;  /* 0xffffff8a82807836 */ /* 0x010fe20000000000 */
[----:B------:R-:W-:Y:S02]  /*c390*/  LDGSTS.E [R248+0x38000], desc[UR16][R210.64], !P5 ;  /* 0x38000000d2f87fae */ /* 0x000fe4000e921850 */
[----:B------:R-:W-:Y:S01]  /*c3a0*/  ISETP.GE.U32.AND P5, PT, R2, 0x7fffff4c, PT ;  /* 0x7fffff4c0200780c */ /* 0x000fe20003fa6070 */
[----:B------:R-:W-:Y:S01]  /*c3b0*/  VIADD R2, R131, 0xffffff89 ;  /* 0xffffff8983027836 */ /* 0x000fe20000000000 */
[----:B------:R-:W-:Y:S01]  /*c3c0*/  LDGSTS.E [R248+0x38004], desc[UR16][R186.64], !P1 ;  /* 0x38004000baf87fae */ /* 0x000fe2000c921850 */
[----:B------:R-:W-:Y:S01]  /*c3d0*/  ISETP.GE.U32.AND P1, PT, R128, 0x7fffff4b, PT ;  /* 0x7fffff4b8000780c */ /* 0x000fe20003f26070 */
[----:B-1----:R-:W-:Y:S01]  /*c3e0*/  VIADD R128, R132, 0xffffff88 ;  /* 0xffffff8884807836 */ /* 0x002fe20000000000 */
[----:B------:R-:W1:Y:S01]  /*c3f0*/  LDC R131, c[0x0][0x230] ;  /* 0x00008c00ff837b82 */ /* 0x000e620000000800 */
[----:B------:R-:W-:Y:S01]  /*c400*/  LDGSTS.E [R248+0x38008], desc[UR16][R198.64], !P6 ;  /* 0x38008000c6f87fae */ /* 0x000fe2000f121850 */
[----:B------:R-:W-:-:S03]  /*c410*/  ISETP.GE.U32.AND P6, PT, R2, 0x7fffff4a, PT ;  /* 0x7fffff4a0200780c */ /* 0x000fc60003fc6070 */
[----:B------:R-:W-:Y:S01]  /*c420*/  LDGSTS.E [R248+0x3800c], desc[UR16][R212.64], !P2 ;  /* 0x3800c000d4f87fae */ /* 0x000fe2000d121850 */
[----:B------:R-:W-:Y:S02]  /*c430*/  ISETP.GE.U32.AND P2, PT, R128, 0x7fffff49, PT ;  /* 0x7fffff498000780c */ /* 0x000fe40003f46070 */
[----:B------:R-:W4:Y:S01]  /*c440*/  LDC R134, c[0x0][0x230] ;  /* 0x00008c00ff867b82 */ /* 0x000f220000000800 */
[----:B------:R3:W-:Y:S04]  /*c450*/  STL.64 [R1+0x3c8], R142 ;  /* 0x0003c88e01007387 */ /* 0x0007e80000100a00 */
[----:B------:R2:W-:Y:S01]  /*c460*/  STL.64 [R1+0x3f0], R140 ;  /* 0x0003f08c01007387 */ /* 0x0005e20000100a00 */
[----:B---3--:R-:W-:Y:S02]  /*c470*/  VIADD R2, R136, 0xffffffa5 ;  /* 0xffffffa588027836 */ /* 0x008fe40000000000 */
[----:B------:R-:W3:Y:S01]  /*c480*/  LDC R132, c[0x0][0x230] ;  /* 0x00008c00ff847b82 */ /* 0x000ee20000000800 */
[----:B------:R-:W-:-:S07]  /*c490*/  IMAD.WIDE R142, R4, 0x4, R224 ;  /* 0x00000004048e7825 */ /* 0x000fce00078e02e0 */
[----:B------:R-:W4:Y:S01]  /*c4a0*/  LDC R135, c[0x0][0x230] ;  /* 0x00008c00ff877b82 */ /* 0x000f220000000800 */
[----:B--2---:R-:W-:-:S05]  /*c4b0*/  IMAD.WIDE R140, R4, 0x4, R204 ;  /* 0x00000004048c7825 */ /* 0x004fca00078e02cc */
[----:B------:R2:W-:Y:S01]  /*c4c0*/  STL.64 [R1+0x368], R140 ;  /* 0x0003688c01007387 */ /* 0x0005e20000100a00 */
[----:B------:R-:W-:Y:S01]  /*c4d0*/  VIADD R128, R137, 0xffffffa4 ;  /* 0xffffffa489807836 */ /* 0x000fe20000000000 */
[----:B------:R-:W4:Y:S02]  /*c4e0*/  LDC R136, c[0x0][0x230] ;  /* 0x00008c00ff887b82 */ /* 0x000f240000000800 */
[----:B------:R2:W-:Y:S01]  /*c4f0*/  LDGSTS.E [R248+0x3c000], desc[UR16][R140.64], !P5 ;  /* 0x3c0000008cf87fae */ /* 0x0005e2000e921850 */
[----:B------:R-:W-:-:S03]  /*c500*/  ISETP.GE.U32.AND P5, PT, R2, 0x7fffff66, PT ;  /* 0x7fffff660200780c */ /* 0x000fc60003fa6070 */
[----:B------:R1:W-:Y:S01]  /*c510*/  STL.64 [R1+0x388], R144 ;  /* 0x0003889001007387 */ /* 0x0003e20000100a00 */
[----:B------:R-:W-:Y:S01]  /*c520*/  VIADD R2, R138, 0xffffff87 ;  /* 0xffffff878a027836 */ /* 0x000fe20000000000 */
[----:B------:R-:W4:Y:S02]  /*c530*/  LDC R130, c[0x0][0x230] ;  /* 0x00008c00ff827b82 */ /* 0x000f240000000800 */
[----:B------:R1:W-:Y:S01]  /*c540*/  LDGSTS.E [R248+0x3c004], desc[UR16][R144.64], !P1 ;  /* 0x3c00400090f87fae */ /* 0x0003e2000c921850 */
[----:B--2---:R-:W-:-:S03]  /*c550*/  IMAD.WIDE R140, R4, 0x4, R208 ;  /* 0x00000004048c7825 */ /* 0x004fc600078e02d0 */
[----:B------:R2:W-:Y:S02]  /*c560*/  STL.64 [R1+0x398], R142 ;  /* 0x0003988e01007387 */ /* 0x0005e40000100a00 */
[----:B------:R-:W4:Y:S02]  /*c570*/  LDC R129, c[0x0][0x230] ;  /* 0x00008c00ff817b82 */ /* 0x000f240000000800 */
[----:B------:R2:W-:Y:S01]  /*c580*/  LDGSTS.E [R248+0x3c008], desc[UR16][R142.64], !P6 ;  /* 0x3c0080008ef87fae */ /* 0x0005e2000f121850 */
[----:B-1----:R-:W-:-:S03]  /*c590*/  IMAD.WIDE R144, R4, 0x4, R236 ;  /* 0x0000000404907825 */ /* 0x002fc600078e02ec */
[----:B------:R1:W-:Y:S04]  /*c5a0*/  STL.64 [R1+0x3b8], R140 ;  /* 0x0003b88c01007387 */ /* 0x0003e80000100a00 */
[----:B------:R1:W-:Y:S01]  /*c5b0*/  LDGSTS.E [R248+0x3c00c], desc[UR16][R140.64], !P2 ;  /* 0x3c00c0008cf87fae */ /* 0x0003e2000d121850 */
[----:B------:R-:W-:-:S04]  /*c5c0*/  IMAD.WIDE R138, R4, 0x4, R222 ;  /* 0x00000004048a7825 */ /* 0x000fc800078e02de */
[C---:B--2---:R-:W-:Y:S01]  /*c5d0*/  IMAD.WIDE R142, R4.reuse, 0x4, R218 ;  /* 0x00000004048e7825 */ /* 0x044fe200078e02da */
[----:B------:R2:W-:Y:S03]  /*c5e0*/  STL.64 [R1+0x328], R144 ;  /* 0x0003289001007387 */ /* 0x0005e60000100a00 */
[----:B-1----:R-:W-:Y:S01]  /*c5f0*/  IMAD.WIDE R140, R4, 0x4, R220 ;  /* 0x00000004048c7825 */ /* 0x002fe200078e02dc */
[----:B------:R1:W-:Y:S04]  /*c600*/  STL.64 [R1+0x350], R142 ;  /* 0x0003508e01007387 */ /* 0x0003e80000100a00 */
[----:B------:R1:W-:Y:S04]  /*c610*/  STL.64 [R1+0x370], R140 ;  /* 0x0003708c01007387 */ /* 0x0003e80000100a00 */
[----:B------:R1:W-:Y:S04]  /*c620*/  STL.64 [R1+0x390], R138 ;  /* 0x0003908a01007387 */ /* 0x0003e80000100a00 */
[----:B------:R-:W2:Y:S01]  /*c630*/  LDL.64 R154, [R1+0x258] ;  /* 0x00025800019a7983 */ /* 0x000ea20000100a00 */
[----:B------:R-:W-:Y:S01]  /*c640*/  ISETP.GE.U32.AND P1, PT, R128, 0x7fffff65, PT ;  /* 0x7fffff658000780c */ /* 0x000fe20003f26070 */
[----:B------:R-:W-:Y:S01]  /*c650*/  IMAD.WIDE R214, R4, 0x4, R214 ;  /* 0x0000000404d67825 */ /* 0x000fe200078e02d6 */
[----:B------:R-:W-:Y:S01]  /*c660*/  ISETP.GE.U32.AND P2, PT, R2, 0x7fffff48, PT ;  /* 0x7fffff480200780c */ /* 0x000fe20003f46070 */
[----:B------:R-:W2:Y:S01]  /*c670*/  LDL.LU.64 R150, [R1+0x238] ;  /* 0x0002380001967983 */ /* 0x000ea20000300a00 */
[----:B------:R-:W-:Y:S01]  /*c680*/  IADD3 R2, R131, -0x7a, RZ ;  /* 0xffffff8683027810 */ /* 0x000fe20007ffe0ff */
[----:B------:R-:W-:Y:S01]  /*c690*/  VIADD R128, R133, 0xffffff85 ;  /* 0xffffff8585807836 */ /* 0x000fe20000000000 */
[----:B------:R-:W1:Y:S01]  /*c6a0*/  LDC R131, c[0x0][0x230] ;  /* 0x00008c00ff837b82 */ /* 0x000e620000000800 */
[----:B------:R-:W-:Y:S01]  /*c6b0*/  LDGSTS.E [R249+0x38000], desc[UR16][R214.64], !P3 ;  /* 0x38000000d6f97fae */ /* 0x000fe2000d921850 */
[----:B------:R-:W-:Y:S01]  /*c6c0*/  ISETP.GE.U32.AND P6, PT, R2, 0x7fffff47, PT ;  /* 0x7fffff470200780c */ /* 0x000fe20003fc6070 */
[----:B------:R-:W-:Y:S01]  /*c6d0*/  IMAD.WIDE R242, R4, 0x4, R242 ;  /* 0x0000000404f27825 */ /* 0x000fe200078e02f2 */
[----:B------:R-:W-:Y:S01]  /*c6e0*/  ISETP.GE.U32.AND P3, PT, R128, 0x7fffff46, PT ;  /* 0x7fffff468000780c */ /* 0x000fe20003f66070 */
[----:B------:R-:W2:Y:S03]  /*c6f0*/  LDL.LU.64 R148, [R1+0x218] ;  /* 0x0002180001947983 */ /* 0x000ea60000300a00 */
[----:B------:R-:W1:Y:S01]  /*c700*/  LDC R133, c[0x0][0x230] ;  /* 0x00008c00ff857b82 */ /* 0x000e620000000800 */
[----:B---3--:R-:W-:Y:S01]  /*c710*/  VIADD R2, R132, 0xffffff84 ;  /* 0xffffff8484027836 */ /* 0x008fe20000000000 */
[----:B------:R-:W-:Y:S01]  /*c720*/  LDGSTS.E [R249+0x38004], desc[UR16][R242.64], !P4 ;  /* 0x38004000f2f97fae */ /* 0x000fe2000e121850 */
[----:B------:R-:W-:-:S03]  /*c730*/  IMAD.WIDE R226, R4, 0x4, R226 ;  /* 0x0000000404e27825 */ /* 0x000fc600078e02e2 */
[----:B------:R-:W-:Y:S01]  /*c740*/  ISETP.GE.U32.AND P4, PT, R2, 0x7fffff45, PT ;  /* 0x7fffff450200780c */ /* 0x000fe20003f86070 */
[----:B------:R-:W-:Y:S01]  /*c750*/  IMAD.WIDE R216, R4, 0x4, R216 ;  /* 0x0000000404d87825 */ /* 0x000fe200078e02d8 */
[----:B------:R-:W-:Y:S01]  /*c760*/  LDGSTS.E [R249+0x38008], desc[UR16][R226.64], !P5 ;  /* 0x38008000e2f97fae */ /* 0x000fe2000e921850 */
[----:B------:R-:W3:Y:S02]  /*c770*/  LDC R132, c[0x0][0x230] ;  /* 0x00008c00ff847b82 */ /* 0x000ee40000000800 */
[----:B----4-:R-:W-:Y:S01]  /*c780*/  VIADD R128, R134, 0xffffffa3 ;  /* 0xffffffa386807836 */ /* 0x010fe20000000000 */
[----:B------:R-:W-:Y:S01]  /*c790*/  LDGSTS.E [R249+0x3800c], desc[UR16][R216.64], !P1 ;  /* 0x3800c000d8f97fae */ /* 0x000fe2000c921850 */
[----:B------:R-:W-:-:S03]  /*c7a0*/  VIADD R2, R135, 0xffffffa2 ;  /* 0xffffffa287027836 */ /* 0x000fc60000000000 */
[----:B------:R4:W-:Y:S01]  /*c7b0*/  LDGSTS.E [R249+0x3c000], desc[UR16][R144.64], !P2 ;  /* 0x3c00000090f97fae */ /* 0x0009e2000d121850 */
[----:B------:R-:W-:Y:S01]  /*c7c0*/  ISETP.GE.U32.AND P5, PT, R128, 0x7fffff64, PT ;  /* 0x7fffff648000780c */ /* 0x000fe20003fa6070 */
[----:B------:R-:W-:Y:S02]  /*c7d0*/  IMAD.WIDE R120, R4, 0x4, R120 ;  /* 0x0000000404787825 */ /* 0x000fe400078e0278 */
[----:B------:R-:W4:Y:S01]  /*c7e0*/  LDL.LU.64 R146, [R1+0x1f8] ;  /* 0x0001f80001927983 */ /* 0x000f220000300a00 */
[----:B------:R-:W-:Y:S01]  /*c7f0*/  ISETP.GE.U32.AND P1, PT, R2, 0x7fffff63, PT ;  /* 0x7fffff630200780c */ /* 0x000fe20003f26070 */
[----:B------:R-:W-:Y:S02]  /*c800*/  IMAD.WIDE R122, R4, 0x4, R122 ;  /* 0x00000004047a7825 */ /* 0x000fe400078e027a */
[----:B------:R4:W-:Y:S04]  /*c810*/  LDGSTS.E [R249+0x3c004], desc[UR16][R142.64], !P6 ;  /* 0x3c0040008ef97fae */ /* 0x0009e8000f121850 */
[----:B--2---:R-:W2:Y:S01]  /*c820*/  LDL.LU.64 R144, [R1+0x1d8] ;  /* 0x0001d80001907983 */ /* 0x004ea20000300a00 */
[----:B------:R-:W-:-:S03]  /*c830*/  VIADD R2, R136, 0xffffff83 ;  /* 0xffffff8388027836 */ /* 0x000fc60000000000 */
[----:B------:R2:W-:Y:S01]  /*c840*/  LDGSTS.E [R249+0x3c008], desc[UR16][R140.64], !P3 ;  /* 0x3c0080008cf97fae */ /* 0x0005e2000d921850 */
[----:B------:R-:W-:-:S03]  /*c850*/  IMAD.WIDE R124, R4, 0x4, R124 ;  /* 0x00000004047c7825 */ /* 0x000fc600078e027c */
[----:B-1----:R-:W2:Y:S01]  /*c860*/  LDL.LU.64 R142, [R1+0x1b8] ;  /* 0x0001b800018e7983 */ /* 0x002ea20000300a00 */
[----:B------:R-:W-:-:S03]  /*c870*/  IMAD.WIDE R126, R4, 0x4, R126 ;  /* 0x00000004047e7825 */ /* 0x000fc600078e027e */
[----:B------:R1:W-:Y:S04]  /*c880*/  LDGSTS.E [R249+0x3c00c], desc[UR16][R138.64], !P4 ;  /* 0x3c00c0008af97fae */ /* 0x0003e8000e121850 */
[----:B------:R-:W2:Y:S04]  /*c890*/  LDL.LU.64 R140, [R1+0x198] ;  /* 0x00019800018c7983 */ /* 0x000ea80000300a00 */
[----:B------:R-:W1:Y:S04]  /*c8a0*/  LDL.LU.64 R196, [R1+0x178] ;  /* 0x0001780001c47983 */ /* 0x000e680000300a00 */
[----:B------:R-:W2:Y:S01]  /*c8b0*/  LDL.LU.64 R202, [R1+0x158] ;  /* 0x0001580001ca7983 */ /* 0x000ea20000300a00 */
[----:B------:R-:W-:-:S03]  /*c8c0*/  ISETP.GE.U32.AND P4, PT, R2, 0x7fffff44, PT ;  /* 0x7fffff440200780c */ /* 0x000fc60003f86070 */
[----:B------:R-:W2:Y:S01]  /*c8d0*/  LDL.LU.64 R192, [R1+0x138] ;  /* 0x0001380001c07983 */ /* 0x000ea20000300a00 */
[----:B------:R-:W-:-:S03]  /*c8e0*/  IMAD.WIDE R228, R4, 0x4, R228 ;  /* 0x0000000404e47825 */ /* 0x000fc600078e02e4 */
[----:B------:R-:W-:Y:S01]  /*c8f0*/  STL.64 [R1+0x2f0], R120 ;  /* 0x0002f07801007387 */ /* 0x000fe20000100a00 */
[----:B------:R-:W-:-:S03]  /*c900*/  VIADD R2, R133, 0xffffff81 ;  /* 0xffffff8185027836 */ /* 0x000fc60000000000 */
[----:B------:R-:W-:Y:S04]  /*c910*/  STL.64 [R1+0x308], R122 ;  /* 0x0003087a01007387 */ /* 0x000fe80000100a00 */
[----:B------:R-:W-:Y:S04]  /*c920*/  STL.64 [R1+0x310], R124 ;  /* 0x0003107c01007387 */ /* 0x000fe80000100a00 */
[----:B------:R1:W-:Y:S04]  /*c930*/  STL.64 [R1+0x348], R126 ;  /* 0x0003487e01007387 */ /* 0x0003e80000100a00 */
[----:B------:R-:W2:Y:S04]  /*c940*/  LDL.LU.64 R200, [R1+0x118] ;  /* 0x0001180001c87983 */ /* 0x000ea80000300a00 */
[----:B------:R-:W2:Y:S04]  /*c950*/  LDL.LU.64 R188, [R1+0xf8] ;  /* 0x0000f80001bc7983 */ /* 0x000ea80000300a00 */
[----:B------:R-:W2:Y:S04]  /*c960*/  LDL.LU.64 R174, [R1+0xd8] ;  /* 0x0000d80001ae7983 */ /* 0x000ea80000300a00 */
[----:B------:R-:W-:Y:S01]  /*c970*/  LDGSTS.E [R12+0x38000], desc[UR16][R228.64], !P5 ;  /* 0x38000000e40c7fae */ /* 0x000fe2000e921850 */
[----:B------:R-:W-:Y:S01]  /*c980*/  ISETP.GE.U32.AND P5, PT, R2, 0x7fffff42, PT ;  /* 0x7fffff420200780c */ /* 0x000fe20003fa6070 */
[----:B------:R-:W-:-:S02]  /*c990*/  IMAD.SHL.U32 R2, R9, 0x40, RZ ;  /* 0x0000004009027824 */ /* 0x000fc400078e00ff */
[----:B------:R-:W2:Y:S04]  /*c9a0*/  LDL.LU.64 R172, [R1+0xb8] ;  /* 0x0000b80001ac7983 */ /* 0x000ea80000300a00 */
[----:B------:R-:W2:Y:S04]  /*c9b0*/  LDL.LU.64 R162, [R1+0x98] ;  /* 0x0000980001a27983 */ /* 0x000ea80000300a00 */
[----:B------:R-:W-:Y:S04]  /*c9c0*/  STL [R1], RZ ;  /* 0x000000ff01007387 */ /* 0x000fe80000100800 */
[----:B------:R-:W-:Y:S04]  /*c9d0*/  STL [R1+0x4], RZ ;  /* 0x000004ff01007387 */ /* 0x000fe80000100800 */
[----:B------:R-:W2:Y:S04]  /*c9e0*/  LDL.LU.64 R164, [R1+0x78] ;  /* 0x0000780001a47983 */ /* 0x000ea80000300a00 */
[----:B------:R-:W2:Y:S04]  /*c9f0*/  LDL.LU.64 R160, [R1+0x58] ;  /* 0x0000580001a07983 */ /* 0x000ea80000300a00 */
[----:B------:R-:W2:Y:S01]  /*ca00*/  LDL.LU.64 R158, [R1+0x38] ;  /* 0x00003800019e7983 */ /* 0x000ea20000300a00 */
[----:B------:R-:W-:-:S03]  /*ca10*/  IMAD.WIDE R152, R2, 0x4, R154 ;  /* 0x0000000402987825 */ /* 0x000fc600078e029a */
[----:B------:R-:W2:Y:S01]  /*ca20*/  LDL.LU.64 R154, [R1+0x18] ;  /* 0x00001800019a7983 */ /* 0x000ea20000300a00 */
[----:B------:R-:W-:Y:S02]  /*ca30*/  VIADD R128, R130, 0xffffffa0 ;  /* 0xffffffa082807836 */ /* 0x000fe40000000000 */
[----:B------:R-:W-:-:S03]  /*ca40*/  VIADD R129, R129, 0xffffffa1 ;  /* 0xffffffa181817836 */ /* 0x000fc60000000000 */
[----:B------:R-:W-:Y:S01]  /*ca50*/  ISETP.GE.U32.AND P6, PT, R128, 0x7fffff61, PT ;  /* 0x7fffff618000780c */ /* 0x000fe20003fc6070 */
[----:B------:R-:W-:Y:S01]  /*ca60*/  VIADD R128, R131, 0xffffff82 ;  /* 0xffffff8283807836 */ /* 0x000fe20000000000 */
[----:B------:R-:W-:Y:S01]  /*ca70*/  ISETP.GE.U32.AND P2, PT, R129, 0x7fffff62, PT ;  /* 0x7fffff628100780c */ /* 0x000fe20003f46070 */
[----:B------:R-:W-:-:S04]  /*ca80*/  IMAD.WIDE R230, R4, 0x4, R230 ;  /* 0x0000000404e67825 */ /* 0x000fc800078e02e6 */
[----:B---3--:R-:W-:Y:S01]  /*ca90*/  VIADD R130, R132, 0xffffff80 ;  /* 0xffffff8084827836 */ /* 0x008fe20000000000 */
[----:B------:R-:W-:Y:S01]  /*caa0*/  ISETP.GE.U32.AND P3, PT, R128, 0x7fffff43, PT ;  /* 0x7fffff438000780c */ /* 0x000fe20003f66070 */
[----:B------:R-:W-:Y:S01]  /*cab0*/  LDGSTS.E [R12+0x38004], desc[UR16][R230.64], !P1 ;  /* 0x38004000e60c7fae */ /* 0x000fe2000c921850 */
[----:B------:R-:W-:Y:S02]  /*cac0*/  IMAD.WIDE R150, R2, 0x4, R150 ;  /* 0x0000000402967825 */ /* 0x000fe400078e0296 */
[----:B------:R-:W-:Y:S02]  /*cad0*/  ISETP.GE.U32.AND P1, PT, R130, 0x7fffff41, PT ;  /* 0x7fffff418200780c */ /* 0x000fe40003f26070 */
[----:B------:R-:W-:Y:S01]  /*cae0*/  IMAD.WIDE R204, R4, 0x4, R116 ;  /* 0x0000000404cc7825 */ /* 0x000fe200078e0274 */
[----:B------:R-:W-:Y:S03]  /*caf0*/  STL.64 [R1+0x330], R152 ;  /* 0x0003309801007387 */ /* 0x000fe60000100a00 */
[----:B------:R-:W-:Y:S01]  /*cb00*/  IMAD.WIDE R148, R2, 0x4, R148 ;  /* 0x0000000402947825 */ /* 0x000fe200078e0294 */
[----:B------:R3:W-:Y:S03]  /*cb10*/  STL.64 [R1+0x458], R150 ;  /* 0x0004589601007387 */ /* 0x0007e60000100a00 */
[----:B------:R-:W-:Y:S01]  /*cb20*/  IMAD.WIDE R206, R4, 0x4, R118 ;  /* 0x0000000404ce7825 */ /* 0x000fe200078e0276 */
[----:B------:R-:W-:Y:S03]  /*cb30*/  LDGSTS.E [R12+0x38008], desc[UR16][R204.64], !P2 ;  /* 0x38008000cc0c7fae */ /* 0x000fe6000d121850 */
[C---:B----4-:R-:W-:Y:S01]  /*cb40*/  IMAD.WIDE R146, R2.reuse, 0x4, R146 ;  /* 0x0000000402927825 */ /* 0x050fe200078e0292 */
[----:B------:R4:W-:Y:S04]  /*cb50*/  STL.64 [R1+0x490], R148 ;  /* 0x0004909401007387 */ /* 0x0009e80000100a00 */
[----:B------:R-:W-:Y:S01]  /*cb60*/  LDGSTS.E [R12+0x3800c], desc[UR16][R206.64], !P6 ;  /* 0x3800c000ce0c7fae */ /* 0x000fe2000f121850 */
[----:B--2---:R-:W-:-:S03]  /*cb70*/  IMAD.WIDE R144, R2, 0x4, R144 ;  /* 0x0000000402907825 */ /* 0x004fc600078e0290 */
[----:B------:R2:W-:Y:S04]  /*cb80*/  STL.64 [R1+0x4b0], R146 ;  /* 0x0004b09201007387 */ /* 0x0005e80000100a00 */
[----:B------:R-:W-:Y:S01]  /*cb90*/  LDGSTS.E [R12+0x3c000], desc[UR16][R120.64], !P4 ;  /* 0x3c000000780c7fae */ /* 0x000fe2000e121850 */
[----:B------:R-:W-:-:S03]  /*cba0*/  IMAD.WIDE R142, R2, 0x4, R142 ;  /* 0x00000004028e7825 */ /* 0x000fc600078e028e */
[----:B------:R2:W-:Y:S04]  /*cbb0*/  STL.64 [R1+0x4d0], R144 ;  /* 0x0004d09001007387 */ /* 0x0005e80000100a00 */
[----:B------:R-:W-:Y:S01]  /*cbc0*/  LDGSTS.E [R12+0x3c004], desc[UR16][R122.64], !P3 ;  /* 0x3c0040007a0c7fae */ /* 0x000fe2000d921850 */
[----:B------:R-:W-:-:S03]  /*cbd0*/  IMAD.WIDE R140, R2, 0x4, R140 ;  /* 0x00000004028c7825 */ /* 0x000fc600078e028c */
[----:B------:R2:W-:Y:S01]  /*cbe0*/  STL.64 [R1+0x4f0], R142 ;  /* 0x0004f08e01007387 */ /* 0x0005e20000100a00 */
[----:B-1----:R-:W-:-:S03]  /*cbf0*/  IMAD.WIDE R138, R2, 0x4, R196 ;  /* 0x00000004028a7825 */ /* 0x002fc600078e02c4 */
[----:B------:R-:W-:Y:S01]  /*cc00*/  LDGSTS.E [R12+0x3c008], desc[UR16][R124.64], !P5 ;  /* 0x3c0080007c0c7fae */ /* 0x000fe2000e921850 */
[----:B------:R-:W-:-:S03]  /*cc10*/  IMAD.WIDE R136, R2, 0x4, R202 ;  /* 0x0000000402887825 */ /* 0x000fc600078e02ca */
[----:B------:R1:W-:Y:S01]  /*cc20*/  STL.64 [R1+0x510], R140 ;  /* 0x0005108c01007387 */ /* 0x0003e20000100a00 */
[----:B------:R-:W-:-:S03]  /*cc30*/  IMAD.WIDE R134, R2, 0x4, R192 ;  /* 0x0000000402867825 */ /* 0x000fc600078e02c0 */
[----:B------:R3:W-:Y:S04]  /*cc40*/  LDGSTS.E [R12+0x3c00c], desc[UR16][R126.64], !P1 ;  /* 0x3c00c0007e0c7fae */ /* 0x0007e8000c921850 */
[----:B------:R1:W-:Y:S04]  /*cc50*/  STL.64 [R1+0x530], R138 ;  /* 0x0005308a01007387 */ /* 0x0003e80000100a00 */
[----:B------:R1:W-:Y:S04]  /*cc60*/  STL.64 [R1+0x550], R136 ;  /* 0x0005508801007387 */ /* 0x0003e80000100a00 */
[----:B------:R1:W-:Y:S01]  /*cc70*/  STL.64 [R1+0x570], R134 ;  /* 0x0005708601007387 */ /* 0x0003e20000100a00 */
[----:B------:R-:W-:-:S03]  /*cc80*/  IMAD.WIDE R10, R2, 0x4, R10 ;  /* 0x00000004020a7825 */ /* 0x000fc600078e020a */
[----:B------:R-:W0:Y:S01]  /*cc90*/  LDGDEPBAR ;  /* 0x00000000000079af */ /* 0x000e220000000000 */
[----:B------:R-:W-:-:S03]  /*cca0*/  IMAD.WIDE R132, R2, 0x4, R200 ;  /* 0x0000000402847825 */ /* 0x000fc600078e02c8 */
[----:B------:R1:W-:Y:S01]  /*ccb0*/  LDGSTS.E [R0+0x10000], desc[UR16][R152.64], P0 ;  /* 0x1000000098007fae */ /* 0x0003e20008121850 */
[----:B------:R-:W-:-:S03]  /*ccc0*/  IMAD.WIDE R130, R2, 0x4, R188 ;  /* 0x0000000402827825 */ /* 0x000fc600078e02bc */
[----:B------:R1:W-:Y:S01]  /*ccd0*/  STL.64 [R1+0x590], R132 ;  /* 0x0005908401007387 */ /* 0x0003e20000100a00 */
[----:B------:R-:W-:-:S03]  /*cce0*/  IMAD.WIDE R128, R2, 0x4, R174 ;  /* 0x0000000402807825 */ /* 0x000fc600078e02ae */
[----:B------:R1:W-:Y:S01]  /*ccf0*/  STL.64 [R1+0x5b0], R130 ;  /* 0x0005b08201007387 */ /* 0x0003e20000100a00 */
[----:B---3--:R-:W-:-:S03]  /*cd00*/  IMAD.WIDE R126, R2, 0x4, R172 ;  /* 0x00000004027e7825 */ /* 0x008fc600078e02ac */
[----:B------:R3:W-:Y:S01]  /*cd10*/  STL.64 [R1+0x5d0], R128 ;  /* 0x0005d08001007387 */ /* 0x0007e20000100a00 */
[----:B------:R-:W-:-:S03]  /*cd20*/  IMAD.WIDE R124, R2, 0x4, R162 ;  /* 0x00000004027c7825 */ /* 0x000fc600078e02a2 */
[----:B------:R3:W-:Y:S01]  /*cd30*/  STL.64 [R1+0x5f0], R126 ;  /* 0x0005f07e01007387 */ /* 0x0007e20000100a00 */
[----:B------:R-:W-:-:S03]  /*cd40*/  IMAD.WIDE R14, R2, 0x4, R14 ;  /* 0x00000004020e7825 */ /* 0x000fc600078e020e */
[----:B------:R3:W-:Y:S01]  /*cd50*/  STL.64 [R1+0x610], R124 ;  /* 0x0006107c01007387 */ /* 0x0007e20000100a00 */
[----:B------:R-:W-:-:S03]  /*cd60*/  IMAD.WIDE R16, R2, 0x4, R16 ;  /* 0x0000000402107825 */ /* 0x000fc600078e0210 */
[----:B------:R3:W-:Y:S01]  /*cd70*/  LDGSTS.E [R0+0x10400], desc[UR16][R150.64], P0 ;  /* 0x1040000096007fae */ /* 0x0007e20008121850 */
[----:B------:R-:W-:-:S03]  /*cd80*/  IMAD.WIDE R122, R2, 0x4, R164 ;  /* 0x00000004027a7825 */ /* 0x000fc600078e02a4 */
[----:B------:R3:W-:Y:S01]  /*cd90*/  LDGSTS.E [R0+0x10800], desc[UR16][R148.64], P0 ;  /* 0x1080000094007fae */ /* 0x0007e20008121850 */
[----:B------:R-:W-:-:S03]  /*cda0*/  IMAD.WIDE R120, R2, 0x4, R160 ;  /* 0x0000000402787825 */ /* 0x000fc600078e02a0 */
        /* <DEDUP_REMOVED lines=22> */
[----:B------:R3:W-:Y:S04]  /*cf10*/  LDGSTS.E [R0+0x12c00], desc[UR16][R130.64], P0 ;  /* 0x12c0000082007fae */ /* 0x0007e80008121850 */
[----:B------:R3:W-:Y:S04]  /*cf20*/  LDGSTS.E [R0+0x13000], desc[UR16][R128.64], P0 ;  /* 0x1300000080007fae */ /* 0x0007e80008121850 */
[----:B------:R3:W-:Y:S04]  /*cf30*/  LDGSTS.E [R0+0x13400], desc[UR16][R126.64], P0 ;  /* 0x134000007e007fae */ /* 0x0007e80008121850 */
[----:B------:R3:W-:Y:S04]  /*cf40*/  LDGSTS.E [R0+0x13800], desc[UR16][R124.64], P0 ;  /* 0x138000007c007fae */ /* 0x0007e80008121850 */
[----:B------:R3:W-:Y:S04]  /*cf50*/  LDGSTS.E [R0+0x13c00], desc[UR16][R122.64], P0 ;  /* 0x13c000007a007fae */ /* 0x0007e80008121850 */
[----:B------:R3:W-:Y:S04]  /*cf60*/  LDGSTS.E [R0+0x14000], desc[UR16][R120.64], P0 ;  /* 0x1400000078007fae */ /* 0x0007e80008121850 */
[----:B------:R3:W-:Y:S01]  /*cf70*/  LDGSTS.E [R0+0x14400], desc[UR16][R118.64], P0 ;  /* 0x1440000076007fae */ /* 0x0007e20008121850 */
[----:B------:R-:W-:-:S05]  /*cf80*/  IMAD.WIDE R116, R2, 0x4, R154 ;  /* 0x0000000402747825 */ /* 0x000fca00078e029a */
[----:B------:R-:W-:Y:S04]  /*cf90*/  STL.64 [R1+0x6a0], R116 ;  /* 0x0006a07401007387 */ /* 0x000fe80000100a00 */
        /* <DEDUP_REMOVED lines=12> */
[----:B------:R3:W-:Y:S04]  /*d060*/  STL.64 [R1+0x778], R36 ;  /* 0x0007782401007387 */ /* 0x0007e80000100a00 */
[----:B------:R-:W3:Y:S04]  /*d070*/  LDL.LU.64 R154, [R1+0x250] ;  /* 0x00025000019a7983 */ /* 0x000ee80000300a00 */
[----:B------:R-:W3:Y:S04]  /*d080*/  LDL.LU.64 R150, [R1+0x230] ;  /* 0x0002300001967983 */ /* 0x000ee80000300a00 */
[----:B----4-:R-:W4:Y:S04]  /*d090*/  LDL.LU.64 R148, [R1+0x210] ;  /* 0x0002100001947983 */ /* 0x010f280000300a00 */
[----:B--2---:R-:W2:Y:S04]  /*d0a0*/  LDL.LU.64 R146, [R1+0x1f0] ;  /* 0x0001f00001927983 */ /* 0x004ea80000300a00 */
[----:B------:R-:W2:Y:S04]  /*d0b0*/  LDL.LU.64 R144, [R1+0x1d0] ;  /* 0x0001d00001907983 */ /* 0x000ea80000300a00 */
[----:B------:R-:W2:Y:S04]  /*d0c0*/  LDL.LU.64 R142, [R1+0x1b0] ;  /* 0x0001b000018e7983 */ /* 0x000ea80000300a00 */
[----:B-1----:R-:W2:Y:S04]  /*d0d0*/  LDL.LU.64 R140, [R1+0x190] ;  /* 0x00019000018c7983 */ /* 0x002ea80000300a00 */
[----:B------:R-:W2:Y:S04]  /*d0e0*/  LDL.LU.64 R196, [R1+0x170] ;  /* 0x0001700001c47983 */ /* 0x000ea80000300a00 */
        /* <DEDUP_REMOVED lines=23> */
[----:B------:R1:W-:Y:S01]  /*d260*/  LDGSTS.E [R0+0x17c00], desc[UR16][R36.64], P0 ;  /* 0x17c0000024007fae */ /* 0x0003e20008121850 */
[----:B---3--:R-:W-:-:S03]  /*d270*/  IMAD.WIDE R152, R2, 0x4, R154 ;  /* 0x0000000402987825 */ /* 0x008fc600078e029a */
[----:B------:R-:W3:Y:S01]  /*d280*/  LDL.LU.64 R154, [R1+0x10] ;  /* 0x00001000019a7983 */ /* 0x000ee20000300a00 */
[----:B------:R-:W-:-:S04]  /*d290*/  IMAD.WIDE R150, R2, 0x4, R150 ;  /* 0x0000000402967825 */ /* 0x000fc800078e0296 */
[C---:B----4-:R-:W-:Y:S01]  /*d2a0*/  IMAD.WIDE R148, R2.reuse, 0x4, R148 ;  /* 0x0000000402947825 */ /* 0x050fe200078e0294 */
[----:B------:R-:W-:Y:S03]  /*d2b0*/  STL.64 [R1+0x250], R152 ;  /* 0x0002509801007387 */ /* 0x000fe60000100a00 */
[C---:B--2---:R-:W-:Y:S01]  /*d2c0*/  IMAD.WIDE R146, R2.reuse, 0x4, R146 ;  /* 0x0000000402927825 */ /* 0x044fe200078e0292 */
[----:B------:R-:W-:Y:S03]  /*d2d0*/  STL.64 [R1+0x2b0], R150 ;  /* 0x0002b09601007387 */ /* 0x000fe60000100a00 */
[C---:B------:R-:W-:Y:S01]  /*d2e0*/  IMAD.WIDE R144, R2.reuse, 0x4, R144 ;  /* 0x0000000402907825 */ /* 0x040fe200078e0290 */
[----:B------:R2:W-:Y:S03]  /*d2f0*/  STL.64 [R1+0x2c8], R148 ;  /* 0x0002c89401007387 */ /* 0x0005e60000100a00 */
[C---:B------:R-:W-:Y:S01]  /*d300*/  IMAD.WIDE R142, R2.reuse, 0x4, R142 ;  /* 0x00000004028e7825 */ /* 0x040fe200078e028e */
        /* <DEDUP_REMOVED lines=22> */
[----:B------:R4:W-:Y:S03]  /*d470*/  STL.64 [R1+0x580], R124 ;  /* 0x0005807c01007387 */ /* 0x0009e60000100a00 */
[C---:B------:R-:W-:Y:S01]  /*d480*/  IMAD.WIDE R118, R2.reuse, 0x4, R158 ;  /* 0x0000000402767825 */ /* 0x040fe200078e029e */
[----:B------:R4:W-:Y:S03]  /*d490*/  STL.64 [R1+0x5a0], R122 ;  /* 0x0005a07a01007387 */ /* 0x0009e60000100a00 */
[C---:B-1----:R-:W-:Y:S01]  /*d4a0*/  IMAD.WIDE R36, R2.reuse, 0x4, R38 ;  /* 0x0000000402247825 */ /* 0x042fe200078e0226 */
[----:B------:R1:W-:Y:S03]  /*d4b0*/  STL.64 [R1+0x5c0], R120 ;  /* 0x0005c07801007387 */ /* 0x0003e60000100a00 */
[C---:B------:R-:W-:Y:S01]  /*d4c0*/  IMAD.WIDE R34, R2.reuse, 0x4, R40 ;  /* 0x0000000402227825 */ /* 0x040fe200078e0228 */
[----:B------:R1:W-:Y:S03]  /*d4d0*/  STL.64 [R1+0x5e0], R118 ;  /* 0x0005e07601007387 */ /* 0x0003e60000100a00 */
[C---:B------:R-:W-:Y:S01]  /*d4e0*/  IMAD.WIDE R32, R2.reuse, 0x4, R42 ;  /* 0x0000000402207825 */ /* 0x040fe200078e022a */
[----:B------:R-:W-:Y:S03]  /*d4f0*/  LDGSTS.E [R3+0x10100], desc[UR16][R152.64], P0 ;  /* 0x1010000098037fae */ /* 0x000fe60008121850 */
        /* <DEDUP_REMOVED lines=19> */
[----:B------:R-:W-:Y:S04]  /*d630*/  LDGSTS.E [R3+0x12900], desc[UR16][R132.64], P0 ;  /* 0x1290000084037fae */ /* 0x000fe80008121850 */
[----:B------:R-:W-:Y:S04]  /*d640*/  LDGSTS.E [R3+0x12d00], desc[UR16][R130.64], P0 ;  /* 0x12d0000082037fae */ /* 0x000fe80008121850 */
[----:B------:R-:W-:Y:S04]  /*d650*/  LDGSTS.E [R3+0x13100], desc[UR16][R128.64], P0 ;  /* 0x1310000080037fae */ /* 0x000fe80008121850 */
[----:B------:R-:W-:Y:S04]  /*d660*/  LDGSTS.E [R3+0x13500], desc[UR16][R126.64], P0 ;  /* 0x135000007e037fae */ /* 0x000fe80008121850 */
[----:B------:R1:W-:Y:S04]  /*d670*/  LDGSTS.E [R3+0x13900], desc[UR16][R124.64], P0 ;  /* 0x139000007c037fae */ /* 0x0003e80008121850 */
[----:B------:R1:W-:Y:S04]  /*d680*/  LDGSTS.E [R3+0x13d00], desc[UR16][R122.64], P0 ;  /* 0x13d000007a037fae */ /* 0x0003e80008121850 */
[----:B------:R1:W-:Y:S04]  /*d690*/  LDGSTS.E [R3+0x14100], desc[UR16][R120.64], P0 ;  /* 0x1410000078037fae */ /* 0x0003e80008121850 */
[----:B------:R1:W-:Y:S01]  /*d6a0*/  LDGSTS.E [R3+0x14500], desc[UR16][R118.64], P0 ;  /* 0x1450000076037fae */ /* 0x0003e20008121850 */
[----:B---3--:R-:W-:-:S05]  /*d6b0*/  IMAD.WIDE R116, R2, 0x4, R154 ;  /* 0x0000000402747825 */ /* 0x008fca00078e029a */
[----:B------:R3:W-:Y:S04]  /*d6c0*/  STL.64 [R1+0x600], R116 ;  /* 0x0006007401007387 */ /* 0x0007e80000100a00 */
        /* <DEDUP_REMOVED lines=13> */
[----:B--2---:R-:W2:Y:S04]  /*d7a0*/  LDL.LU.64 R148, [R1+0x248] ;  /* 0x0002480001947983 */ /* 0x004ea80000300a00 */
[----:B----4-:R-:W1:Y:S04]  /*d7b0*/  LDL.LU.64 R144, [R1+0x228] ;  /* 0x0002280001907983 */ /* 0x010e680000300a00 */
[----:B------:R-:W4:Y:S04]  /*d7c0*/  LDL.LU.64 R150, [R1+0x208] ;  /* 0x0002080001967983 */ /* 0x000f280000300a00 */
[----:B------:R-:W3:Y:S04]  /*d7d0*/  LDL.LU.64 R200, [R1+0x1e8] ;  /* 0x0001e80001c87983 */ /* 0x000ee80000300a00 */
        /* <DEDUP_REMOVED lines=12> */
[----:B------:R3:W-:Y:S04]  /*d8a0*/  LDGSTS.E [R3+0x14900], desc[UR16][R116.64], P0 ;  /* 0x1490000074037fae */ /* 0x0007e80008121850 */
[----:B------:R3:W-:Y:S04]  /*d8b0*/  LDGSTS.E [R3+0x14d00], desc[UR16][R36.64], P0 ;  /* 0x14d0000024037fae */ /* 0x0007e80008121850 */
[----:B------:R3:W-:Y:S04]  /*d8c0*/  LDGSTS.E [R3+0x15100], desc[UR16][R34.64], P0 ;  /* 0x1510000022037fae */ /* 0x0007e80008121850 */
[----:B------:R3:W-:Y:S01]  /*d8d0*/  LDGSTS.E [R3+0x15500], desc[UR16][R32.64], P0 ;  /* 0x1550000020037fae */ /* 0x0007e20008121850 */
[----:B--2---:R-:W-:-:S03]  /*d8e0*/  IMAD.WIDE R248, R2, 0x4, R148 ;  /* 0x0000000402f87825 */ /* 0x004fc600078e0294 */
[----:B------:R2:W-:Y:S01]  /*d8f0*/  LDGSTS.E [R3+0x15900], desc[UR16][R30.64], P0 ;  /* 0x159000001e037fae */ /* 0x0005e20008121850 */
[----:B-1----:R-:W-:-:S03]  /*d900*/  IMAD.WIDE R124, R2, 0x4, R144 ;  /* 0x00000004027c7825 */ /* 0x002fc600078e0290 */
[----:B------:R-:W2:Y:S01]  /*d910*/  LDL.LU.64 R148, [R1+0x48] ;  /* 0x0000480001947983 */ /* 0x000ea20000300a00 */
[----:B----4-:R-:W-:-:S03]  /*d920*/  IMAD.WIDE R122, R2, 0x4, R150 ;  /* 0x00000004027a7825 */ /* 0x010fc600078e0296 */
[----:B------:R-:W4:Y:S04]  /*d930*/  LDL.LU.64 R144, [R1+0x28] ;  /* 0x0000280001907983 */ /* 0x000f280000300a00 */
[----:B------:R-:W4:Y:S01]  /*d940*/  LDL.LU.64 R150, [R1+0x8] ;  /* 0x0000080001967983 */ /* 0x000f220000300a00 */
[----:B---3--:R-:W-:-:S04]  /*d950*/  IMAD.WIDE R120, R2, 0x4, R200 ;  /* 0x0000000402787825 */ /* 0x008fc800078e02c8 */
        /* <DEDUP_REMOVED lines=30> */
[C---:B--2---:R-:W-:Y:S01]  /*db40*/  IMAD.WIDE R30, R2.reuse, 0x4, R70 ;  /* 0x00000004021e7825 */ /* 0x044fe200078e0246 */
[----:B------:R1:W-:Y:S04]  /*db50*/  LDGSTS.E [R3+0x15d00], desc[UR16][R28.64], P0 ;  /* 0x15d000001c037fae */ /* 0x0003e80008121850 */
[----:B------:R2:W-:Y:S04]  /*db60*/  LDGSTS.E [R3+0x16100], desc[UR16][R26.64], P0 ;  /* 0x161000001a037fae */ /* 0x0005e80008121850 */
[----:B------:R3:W-:Y:S01]  /*db70*/  LDGSTS.E [R3+0x16500], desc[UR16][R24.64], P0 ;  /* 0x1650000018037fae */ /* 0x0007e20008121850 */
[----:B-1----:R-:W-:-:S03]  /*db80*/  IMAD.WIDE R28, R2, 0x4, R72 ;  /* 0x00000004021c7825 */ /* 0x002fc600078e0248 */
[----:B------:R1:W-:Y:S01]  /*db90*/  LDGSTS.E [R3+0x16900], desc[UR16][R22.64], P0 ;  /* 0x1690000016037fae */ /* 0x0003e20008121850 */
[----:B--2---:R-:W-:-:S03]  /*dba0*/  IMAD.WIDE R26, R2, 0x4, R74 ;  /* 0x00000004021a7825 */ /* 0x004fc600078e024a */
[----:B------:R2:W-:Y:S01]  /*dbb0*/  LDGSTS.E [R3+0x16d00], desc[UR16][R20.64], P0 ;  /* 0x16d0000014037fae */ /* 0x0005e20008121850 */
[----:B---3--:R-:W-:-:S03]  /*dbc0*/  IMAD.WIDE R24, R2, 0x4, R76 ;  /* 0x0000000402187825 */ /* 0x008fc600078e024c */
        /* <DEDUP_REMOVED lines=8> */
[----:B------:R-:W-:Y:S01]  /*dc50*/  LDGSTS.E [R5+0x10200], desc[UR16][R248.64], P0 ;  /* 0x10200000f8057fae */ /* 0x000fe20008121850 */
[----:B--2---:R-:W-:-:S03]  /*dc60*/  IMAD.WIDE R14, R2, 0x4, R86 ;  /* 0x00000004020e7825 */ /* 0x004fc600078e0256 */
[----:B------:R-:W-:Y:S01]  /*dc70*/  LDGSTS.E [R5+0x10600], desc[UR16][R124.64], P0 ;  /* 0x106000007c057fae */ /* 0x000fe20008121850 */
[----:B---3--:R-:W-:-:S03]  /*dc80*/  IMAD.WIDE R10, R2, 0x4, R88 ;  /* 0x00000004020a7825 */ /* 0x008fc600078e0258 */
        /* <DEDUP_REMOVED lines=13> */
[----:B------:R-:W-:Y:S01]  /*dd60*/  LDGSTS.E [R5+0x13e00], desc[UR16][R44.64], P0 ;  /* 0x13e000002c057fae */ /* 0x000fe20008121850 */
[----:B------:R-:W-:-:S04]  /*dd70*/  IMAD.WIDE R42, R2, 0x4, R148 ;  /* 0x00000004022a7825 */ /* 0x000fc800078e0294 */
[C---:B----4-:R-:W-:Y:S01]  /*dd80*/  IMAD.WIDE R40, R2.reuse, 0x4, R144 ;  /* 0x0000000402287825 */ /* 0x050fe200078e0290 */
[----:B------:R1:W-:Y:S03]  /*dd90*/  STL.64 [R1+0x538], R42 ;  /* 0x0005382a01007387 */ /* 0x0003e60000100a00 */
[C---:B------:R-:W-:Y:S01]  /*dda0*/  IMAD.WIDE R38, R2.reuse, 0x4, R150 ;  /* 0x0000000402267825 */ /* 0x040fe200078e0296 */
        /* <DEDUP_REMOVED lines=15> */
[----:B------:R-:W4:Y:S04]  /*dea0*/  LDL.LU.64 R192, [R1+0x240] ;  /* 0x0002400001c07983 */ /* 0x000f280000300a00 */
        /* <DEDUP_REMOVED lines=25> */
[----:B----4-:R-:W-:-:S03]  /*e040*/  IMAD.WIDE R36, R2, 0x4, R92 ;  /* 0x0000000402247825 */ /* 0x010fc600078e025c */
        /* <DEDUP_REMOVED lines=19> */
[----:B-1----:R-:W-:-:S04]  /*e180*/  IMAD.WIDE R16, R2, 0x4, R112 ;  /* 0x0000000402107825 */ /* 0x002fc800078e0270 */
[----:B--2---:R-:W-:-:S04]  /*e190*/  IMAD.WIDE R14, R2, 0x4, R114 ;  /* 0x00000004020e7825 */ /* 0x004fc800078e0272 */
[----:B------:R-:W-:-:S04]  /*e1a0*/  IMAD.WIDE R70, R2, 0x4, R140 ;  /* 0x0000000402467825 */ /* 0x000fc800078e028c */
        /* <DEDUP_REMOVED lines=23> */
[----:B------:R-:W5:Y:S03]  /*e320*/  LDL.LU.64 R6, [R1+0x788] ;  /* 0x0007880001067983 */ /* 0x000f660000300a00 */
[C---:B------:R-:W-:Y:S01]  /*e330*/  IMAD.WIDE R44, R2.reuse, 0x4, R150 ;  /* 0x00000004022c7825 */ /* 0x040fe200078e0296 */
        /* <DEDUP_REMOVED lines=13> */
[----:B------:R2:W-:Y:S04]  /*e410*/  STL.64 [R1+0x608], R22 ;  /* 0x0006081601007387 */ /* 0x0005e80000100a00 */
[----:B------:R2:W-:Y:S04]  /*e420*/  STL.64 [R1+0x628], R20 ;  /* 0x0006281401007387 */ /* 0x0005e80000100a00 */
[----:B------:R2:W-:Y:S04]  /*e430*/  STL.64 [R1+0x658], R18 ;  /* 0x0006581201007387 */ /* 0x0005e80000100a00 */
[----:B------:R2:W-:Y:S04]  /*e440*/  STL.64 [R1+0x678], R16 ;  /* 0x0006781001007387 */ /* 0x0005e80000100a00 */
[----:B------:R2:W-:Y:S04]  /*e450*/  STL.64 [R1+0x698], R14 ;  /* 0x0006980e01007387 */ /* 0x0005e80000100a00 */
[----:B------:R2:W-:Y:S04]  /*e460*/  STL [R1+0x8], RZ ;  /* 0x000008ff01007387 */ /* 0x0005e80000100800 */
        /* <DEDUP_REMOVED lines=125> */
[----:B------:R-:W4:Y:S01]  /*ec40*/  LDL R9, [R1+0x644] ;  /* 0x0006440001097983 */ /* 0x000f220000100800 */
[----:B---3--:R-:W-:-:S04]  /*ec50*/  IMAD.WIDE R10, R2, 0x4, R192 ;  /* 0x00000004020a7825 */ /* 0x008fc800078e02c0 */
[C---:B------:R-:W-:Y:S01]  /*ec60*/  IMAD.WIDE R240, R2.reuse, 0x4, R200 ;  /* 0x0000000402f07825 */ /* 0x040fe200078e02c8 */
[----:B------:R-:W-:Y:S03]  /*ec70*/  LDGSTS.E [R8+0x10300], desc[UR16][R10.64], P0 ;  /* 0x103000000a087fae */ /* 0x000fe60008121850 */
[----:B------:R-:W-:Y:S01]  /*ec80*/  IMAD.WIDE R246, R2, 0x4, R146 ;  /* 0x0000000402f67825 */ /* 0x000fe200078e0292 */
        /* <DEDUP_REMOVED lines=25> */
[----:B------:R1:W-:Y:S04]  /*ee20*/  LDGSTS.E [R8+0x16b00], desc[UR16][R24.64], P0 ;  /* 0x16b0000018087fae */ /* 0x0003e80008121850 */
[----:B------:R2:W-:Y:S04]  /*ee30*/  LDGSTS.E [R8+0x16f00], desc[UR16][R22.64], P0 ;  /* 0x16f0000016087fae */ /* 0x0005e80008121850 */
[----:B------:R2:W-:Y:S04]  /*ee40*/  LDGSTS.E [R8+0x17300], desc[UR16][R20.64], P0 ;  /* 0x1730000014087fae */ /* 0x0005e80008121850 */
[----:B------:R2:W-:Y:S04]  /*ee50*/  LDGSTS.E [R8+0x17700], desc[UR16][R18.64], P0 ;  /* 0x1770000012087fae */ /* 0x0005e80008121850 */
[----:B------:R2:W-:Y:S04]  /*ee60*/  LDGSTS.E [R8+0x17b00], desc[UR16][R16.64], P0 ;  /* 0x17b0000010087fae */ /* 0x0005e80008121850 */
[----:B------:R2:W-:Y:S01]  /*ee70*/  LDGSTS.E [R8+0x17f00], desc[UR16][R14.64], P0 ;  /* 0x17f000000e087fae */ /* 0x0005e20008121850 */
[----:B-1----:R-:W-:-:S03]  /*ee80*/  CS2R R24, SRZ ;  /* 0x0000000000187805 */ /* 0x002fc6000001ff00 */
[----:B------:R-:W0:Y:S01]  /*ee90*/  LDGDEPBAR ;  /* 0x00000000000079af */ /* 0x000e220000000000 */
[----:B------:R-:W-:Y:S02]  /*eea0*/  CS2R R26, SRZ ;  /* 0x00000000001a7805 */ /* 0x000fe4000001ff00 */
[----:B------:R-:W-:Y:S02]  /*eeb0*/  CS2R R28, SRZ ;  /* 0x00000000001c7805 */ /* 0x000fe4000001ff00 */
[----:B------:R-:W-:Y:S02]  /*eec0*/  CS2R R30, SRZ ;  /* 0x00000000001e7805 */ /* 0x000fe4000001ff00 */
[----:B------:R-:W-:Y:S02]  /*eed0*/  CS2R R32, SRZ ;  /* 0x0000000000207805 */ /* 0x000fe4000001ff00 */
[----:B------:R-:W-:Y:S02]  /*eee0*/  CS2R R34, SRZ ;  /* 0x0000000000227805 */ /* 0x000fe4000001ff00 */
[----:B------:R-:W-:-:S02]  /*eef0*/  CS2R R36, SRZ ;  /* 0x0000000000247805 */ /* 0x000fc4000001ff00 */
        /* <DEDUP_REMOVED lines=57> */
[----:B----4-:R-:W-:-:S13]  /*f290*/  ISETP.GE.AND P0, PT, R9, 0x40, PT ;  /* 0x000000400900780c */ /* 0x010fda0003f06270 */
[----:B--2---:R-:W-:Y:S05]  /*f2a0*/  @!P0 BRA `(.L_x_0) ;  /* 0x000000c8004c8947 */ /* 0x004fea0003800000 */
[----:B------:R-:W2:Y:S04]  /*f2b0*/  LDL.LU.64 R162, [R1+0x268] ;  /* 0x0002680001a27983 */ /* 0x000ea80000300a00 */
[----:B------:R-:W3:Y:S04]  /*f2c0*/  LDL.LU.64 R164, [R1+0x270] ;  /* 0x0002700001a47983 */ /* 0x000ee80000300a00 */
[----:B------:R-:W4:Y:S04]  /*f2d0*/  LDL.LU.64 R160, [R1+0x290] ;  /* 0x0002900001a07983 */ /* 0x000f280000300a00 */
[----:B------:R-:W4:Y:S04]  /*f2e0*/  LDL.LU.64 R152, [R1+0x298] ;  /* 0x0002980001987983 */ /* 0x000f280000300a00 */
[----:B------:R-:W4:Y:S04]  /*f2f0*/  LDL.LU.64 R154, [R1+0x260] ;  /* 0x00026000019a7983 */ /* 0x000f280000300a00 */
[----:B------:R-:W4:Y:S01]  /*f300*/  LDL.LU.64 R158, [R1+0x288] ;  /* 0x00028800019e7983 */ /* 0x000f220000300a00 */
[----:B------:R-:W-:-:S02]  /*f310*/  IMAD.MOV.U32 R23, RZ, RZ, R238 ;  /* 0x000000ffff177224 */ /* 0x000fc400078e00ee */
[----:B------:R-:W-:Y:S01]  /*f320*/  IMAD.MOV.U32 R22, RZ, RZ, R239 ;  /* 0x000000ffff167224 */ /* 0x000fe200078e00ef */
[----:B------:R-:W4:Y:S04]  /*f330*/  LDL.LU.64 R208, [R1+0x438] ;  /* 0x0004380001d07983 */ /* 0x000f280000300a00 */
[----:B------:R-:W4:Y:S04]  /*f340*/  LDL.LU.64 R148, [R1+0x450] ;  /* 0x0004500001947983 */ /* 0x000f280000300a00 */
[----:B------:R-:W4:Y:S04]  /*f350*/  LDL.LU.64 R236, [R1+0x468] ;  /* 0x0004680001ec7983 */ /* 0x000f280000300a00 */
[----:B------:R-:W4:Y:S04]  /*f360*/  LDL.LU.64 R150, [R1+0x478] ;  /* 0x0004780001967983 */ /* 0x000f280000300a00 */
[----:B------:R-:W4:Y:S04]  /*f370*/  LDL.LU.64 R142, [R1+0x410] ;  /* 0x00041000018e7983 */ /* 0x000f280000300a00 */
[----:B------:R-:W4:Y:S04]  /*f380*/  LDL.LU.64 R218, [R1+0x430] ;  /* 0x0004300001da7983 */ /* 0x000f280000300a00 */
[----:B------:R-:W4:Y:S01]  /*f390*/  LDL.LU.64 R220, [R1+0x448] ;  /* 0x0004480001dc7983 */ /* 0x000f220000300a00 */
[----:B------:R-:W-:-:S03]  /*f3a0*/  IMAD.MOV.U32 R203, RZ, RZ, R204 ;  /* 0x000000ffffcb7224 */ /* 0x000fc600078e00cc */
[----:B------:R-:W4:Y:S01]  /*f3b0*/  LDL.LU.64 R222, [R1+0x460] ;  /* 0x0004600001de7983 */ /* 0x000f220000300a00 */
[----:B------:R-:W-:-:S03]  /*f3c0*/  IMAD.MOV.U32 R202, RZ, RZ, R205 ;  /* 0x000000ffffca7224 */ /* 0x000fc600078e00cd */
[----:B------:R-:W4:Y:S01]  /*f3d0*/  LDL.LU.64 R224, [R1+0x3d8] ;  /* 0x0003d80001e07983 */ /* 0x000f220000300a00 */
[----:B------:R-:W-:Y:S01]  /*f3e0*/  IMAD.MOV.U32 R205, RZ, RZ, R206 ;  /* 0x000000ffffcd7224 */ /* 0x000fe200078e00ce */
[----:B------:R-:W-:Y:S02]  /*f3f0*/  MOV R204, R207 ;  /* 0x000000cf00cc7202 */ /* 0x000fe40000000f00 */
[----:B------:R-:W4:Y:S04]  /*f400*/  LDL.LU.64 R144, [R1+0x408] ;  /* 0x0004080001907983 */ /* 0x000f280000300a00 */
[----:B------:R-:W4:Y:S04]  /*f410*/  LDL.LU.64 R138, [R1+0x428] ;  /* 0x00042800018a7983 */ /* 0x000f280000300a00 */
[----:B------:R-:W4:Y:S04]  /*f420*/  LDL.LU.64 R146, [R1+0x440] ;  /* 0x0004400001927983 */ /* 0x000f280000300a00 */
[----:B------:R-:W4:Y:S01]  /*f430*/  LDL.LU.64 R250, [R1+0x3b0] ;  /* 0x0003b00001fa7983 */ /* 0x000f220000300a00 */
[----:B------:R-:W-:Y:S01]  /*f440*/  IMAD.MOV.U32 R175, RZ, RZ, R176 ;  /* 0x000000ffffaf7224 */ /* 0x000fe200078e00b0 */
[----:B------:R-:W-:Y:S01]  /*f450*/  MOV R174, R177 ;  /* 0x000000b100ae7202 */ /* 0x000fe20000000f00 */
[----:B------:R-:W-:-:S02]  /*f460*/  IMAD.MOV.U32 R189, RZ, RZ, R212 ;  /* 0x000000ffffbd7224 */ /* 0x000fc400078e00d4 */
[----:B------:R-:W-:Y:S02]  /*f470*/  IMAD.MOV.U32 R188, RZ, RZ, R213 ;  /* 0x000000ffffbc7224 */ /* 0x000fe400078e00d5 */
[----:B------:R-:W-:Y:S02]  /*f480*/  IMAD.MOV.U32 R197, RZ, RZ, R216 ;  /* 0x000000ffffc57224 */ /* 0x000fe400078e00d8 */
[----:B------:R-:W-:Y:S02]  /*f490*/  IMAD.MOV.U32 R196, RZ, RZ, R217 ;  /* 0x000000ffffc47224 */ /* 0x000fe400078e00d9 */
[----:B------:R-:W-:Y:S02]  /*f4a0*/  IMAD.MOV.U32 R201, RZ, RZ, R230 ;  /* 0x000000ffffc97224 */ /* 0x000fe400078e00e6 */
[----:B------:R-:W-:Y:S02]  /*f4b0*/  IMAD.MOV.U32 R200, RZ, RZ, R231 ;  /* 0x000000ffffc87224 */ /* 0x000fe400078e00e7 */
[----:B------:R-:W-:-:S02]  /*f4c0*/  IMAD.MOV.U32 R173, RZ, RZ, R232 ;  /* 0x000000ffffad7224 */ /* 0x000fc400078e00e8 */
[----:B------:R-:W-:Y:S02]  /*f4d0*/  IMAD.MOV.U32 R172, RZ, RZ, R233 ;  /* 0x000000ffffac7224 */ /* 0x000fe400078e00e9 */
[----:B--2---:R-:W-:Y:S02]  /*f4e0*/  IMAD.MOV.U32 R15, RZ, RZ, R162 ;  /* 0x000000ffff0f7224 */ /* 0x004fe400078e00a2 */
[----:B------:R-:W-:Y:S02]  /*f4f0*/  IMAD.MOV.U32 R14, RZ, RZ, R163 ;  /* 0x000000ffff0e7224 */ /* 0x000fe400078e00a3 */
[----:B---3--:R-:W-:Y:S01]  /*f500*/  IMAD.MOV.U32 R17, RZ, RZ, R164 ;  /* 0x000000ffff117224 */ /* 0x008fe200078e00a4 */
[----:B------:R-:W-:Y:S01]  /*f510*/  MOV R16, R165 ;  /* 0x000000a500107202 */ /* 0x000fe20000000f00 */
[----:B----4-:R-:W-:Y:S02]  /*f520*/  IMAD.MOV.U32 R19, RZ, RZ, R160 ;  /* 0x000000ffff137224 */ /* 0x010fe400078e00a0 */
[----:B------:R-:W-:-:S02]  /*f530*/  IMAD.MOV.U32 R18, RZ, RZ, R161 ;  /* 0x000000ffff127224 */ /* 0x000fc400078e00a1 */
[----:B------:R-:W-:Y:S02]  /*f540*/  IMAD.MOV.U32 R21, RZ, RZ, R152 ;  /* 0x000000ffff157224 */ /* 0x000fe400078e0098 */
[----:B------:R-:W-:Y:S02]  /*f550*/  IMAD.MOV.U32 R20, RZ, RZ, R153 ;  /* 0x000000ffff147224 */ /* 0x000fe400078e0099 */
[----:B------:R-:W-:Y:S02]  /*f560*/  IMAD.MOV.U32 R207, RZ, RZ, R208 ;  /* 0x000000ffffcf7224 */ /* 0x000fe400078e00d0 */
[----:B------:R-:W-:Y:S02]  /*f570*/  IMAD.MOV.U32 R206, RZ, RZ, R209 ;  /* 0x000000ffffce7224 */ /* 0x000fe400078e00d1 */
[----:B------:R-:W-:Y:S02]  /*f580*/  IMAD.MOV.U32 R209, RZ, RZ, R148 ;  /* 0x000000ffffd17224 */ /* 0x000fe400078e0094 */
[----:B------:R-:W-:-:S02]  /*f590*/  IMAD.MOV.U32 R208, RZ, RZ, R149 ;  /* 0x000000ffffd07224 */ /* 0x000fc400078e0095 */
[----:B------:R-:W2:Y:S01]  /*f5a0*/  LDL.LU.64 R148, [R1+0x3d0] ;  /* 0x0003d00001947983 */ /* 0x000ea20000300a00 */
[----:B------:R-:W-:Y:S02]  /*f5b0*/  IMAD.MOV.U32 R177, RZ, RZ, R178 ;  /* 0x000000ffffb17224 */ /* 0x000fe400078e00b2 */
[----:B------:R-:W-:Y:S02]  /*f5c0*/  IMAD.MOV.U32 R176, RZ, RZ, R179 ;  /* 0x000000ffffb07224 */ /* 0x000fe400078e00b3 */
[----:B------:R-:W-:Y:S02]  /*f5d0*/  IMAD.MOV.U32 R179, RZ, RZ, R180 ;  /* 0x000000ffffb37224 */ /* 0x000fe400078e00b4 */
[----:B------:R-:W-:Y:S02]  /*f5e0*/  IMAD.MOV.U32 R178, RZ, RZ, R181 ;  /* 0x000000ffffb27224 */ /* 0x000fe400078e00b5 */
[----:B------:R-:W-:Y:S02]  /*f5f0*/  IMAD.MOV.U32 R181, RZ, RZ, R182 ;  /* 0x000000ffffb57224 */ /* 0x000fe400078e00b6 */
[----:B------:R-:W-:-:S02]  /*f600*/  IMAD.MOV.U32 R180, RZ, RZ, R183 ;  /* 0x000000ffffb47224 */ /* 0x000fc400078e00b7 */
[----:B------:R-:W-:Y:S02]  /*f610*/  IMAD.MOV.U32 R183, RZ, RZ, R210 ;  /* 0x000000ffffb77224 */ /* 0x000fe400078e00d2 */
[----:B------:R-:W-:Y:S02]  /*f620*/  IMAD.MOV.U32 R182, RZ, RZ, R211 ;  /* 0x000000ffffb67224 */ /* 0x000fe400078e00d3 */
[----:B------:R-:W-:Y:S02]  /*f630*/  IMAD.MOV.U32 R211, RZ, RZ, R236 ;  /* 0x000000ffffd37224 */ /* 0x000fe400078e00ec */
[----:B------:R-:W-:Y:S02]  /*f640*/  IMAD.MOV.U32 R210, RZ, RZ, R237 ;  /* 0x000000ffffd27224 */ /* 0x000fe400078e00ed */
[----:B------:R-:W3:Y:S01]  /*f650*/  LDL.LU.64 R236, [R1+0x3f8] ;  /* 0x0003f80001ec7983 */ /* 0x000ee20000300a00 */
[----:B------:R-:W-:Y:S02]  /*f660*/  IMAD.MOV.U32 R213, RZ, RZ, R150 ;  /* 0x000000ffffd57224 */ /* 0x000fe400078e0096 */
[----:B------:R-:W-:-:S02]  /*f670*/  IMAD.MOV.U32 R212, RZ, RZ, R151 ;  /* 0x000000ffffd47224 */ /* 0x000fc400078e0097 */
[----:B------:R-:W4:Y:S01]  /*f680*/  LDL.LU.64 R150, [R1+0x418] ;  /* 0x0004180001967983 */ /* 0x000f220000300a00 */
[----:B------:R-:W-:Y:S02]  /*f690*/  IMAD.MOV.U32 R163, RZ, RZ, R190 ;  /* 0x000000ffffa37224 */ /* 0x000fe400078e00be */
[----:B------:R-:W-:Y:S01]  /*f6a0*/  IMAD.MOV.U32 R162, RZ, RZ, R191 ;  /* 0x000000ffffa27224 */ /* 0x000fe200078e00bf */
[----:B------:R-:W4:Y:S01]  /*f6b0*/  LDL.LU.64 R140, [R1+0x3a8] ;  /* 0x0003a800018c7983 */ /* 0x000f220000300a00 */
[----:B------:R-:W-:Y:S01]  /*f6c0*/  MOV R191, R214 ;  /* 0x000000d600bf7202 */ /* 0x000fe20000000f00 */
[----:B------:R-:W-:Y:S02]  /*f6d0*/  IMAD.MOV.U32 R190, RZ, RZ, R215 ;  /* 0x000000ffffbe7224 */ /* 0x000fe400078e00d7 */
[----:B------:R-:W-:Y:S02]  /*f6e0*/  IMAD.MOV.U32 R215, RZ, RZ, R142 ;  /* 0x000000ffffd77224 */ /* 0x000fe400078e008e */
[----:B------:R-:W-:-:S02]  /*f6f0*/  IMAD.MOV.U32 R214, RZ, RZ, R143 ;  /* 0x000000ffffd67224 */ /* 0x000fc400078e008f */
[----:B------:R-:W4:Y:S01]  /*f700*/  LDL.LU.64 R142, [R1+0x3c8] ;  /* 0x0003c800018e7983 */ /* 0x000f220000300a00 */
        /* <DEDUP_REMOVED lines=13> */
[----:B------:R-:W-:Y:S01]  /*f7e0*/  IMAD.MOV.U32 R218, RZ, RZ, R221 ;  /* 0x000000ffffda7224 */ /* 0x000fe200078e00dd */
[----:B------:R-:W-:Y:S01]  /*f7f0*/  MOV R221, R222 ;  /* 0x000000de00dd7202 */ /* 0x000fe20000000f00 */
        /* <DEDUP_REMOVED lines=15> */
[----:B------:R-:W4:Y:S01]  /*f8f0*/  LDL.LU.64 R246, [R1+0x3f0] ;  /* 0x0003f00001f67983 */ /* 0x000f220000300a00 */
[----:B------:R-:W-:-:S02]  /*f900*/  IMAD.MOV.U32 R229, RZ, RZ, R146 ;  /* 0x000000ffffe57224 */ /* 0x000fc400078e0092 */
[----:B------:R-:W-:Y:S02]  /*f910*/  IMAD.MOV.U32 R228, RZ, RZ, R147 ;  /* 0x000000ffffe47224 */ /* 0x000fe400078e0093 */
[----:B------:R-:W4:Y:S01]  /*f920*/  LDL.LU.64 R146, [R1+0x368] ;  /* 0x0003680001927983 */ /* 0x000f220000300a00 */
[----:B------:R-:W-:Y:S02]  /*f930*/  IMAD.MOV.U32 R231, RZ, RZ, R250 ;  /* 0x000000ffffe77224 */ /* 0x000fe400078e00fa */
[----:B------:R-:W-:Y:S02]  /*f940*/  IMAD.MOV.U32 R230, RZ, RZ, R251 ;  /* 0x000000ffffe67224 */ /* 0x000fe400078e00fb */
[----:B------:R-:W4:Y:S01]  /*f950*/  LDL.LU.64 R250, [R1+0x388] ;  /* 0x0003880001fa7983 */ /* 0x000f220000300a00 */
[----:B--2---:R-:W-:Y:S01]  /*f960*/  IMAD.MOV.U32 R233, RZ, RZ, R148 ;  /* 0x000000ffffe97224 */ /* 0x004fe200078e0094 */
[----:B------:R-:W-:Y:S02]  /*f970*/  MOV R232, R149 ;  /* 0x0000009500e87202 */ /* 0x000fe40000000f00 */
[----:B------:R-:W2:Y:S04]  /*f980*/  LDL.LU.64 R148, [R1+0x398] ;  /* 0x0003980001947983 */ /* 0x000ea80000300a00 */
[----:B------:R-:W2:Y:S04]  /*f990*/  LDL.LU.64 R120, [R1+0x3b8] ;  /* 0x0003b80001787983 */ /* 0x000ea80000300a00 */
[----:B------:R-:W2:Y:S04]  /*f9a0*/  LDL.LU.64 R122, [R1+0x328] ;  /* 0x00032800017a7983 */ /* 0x000ea80000300a00 */
[----:B------:R-:W2:Y:S04]  /*f9b0*/  LDL.LU.64 R124, [R1+0x350] ;  /* 0x00035000017c7983 */ /* 0x000ea80000300a00 */
[----:B------:R-:W2:Y:S04]  /*f9c0*/  LDL.LU.64 R126, [R1+0x370] ;  /* 0x00037000017e7983 */ /* 0x000ea80000300a00 */
[----:B------:R-:W2:Y:S04]  /*f9d0*/  LDL.LU.64 R128, [R1+0x390] ;  /* 0x0003900001807983 */ /* 0x000ea80000300a00 */
[----:B------:R-:W2:Y:S04]  /*f9e0*/  LDL.LU.64 R130, [R1+0x2f0] ;  /* 0x0002f00001827983 */ /* 0x000ea80000300a00 */
[----:B------:R-:W2:Y:S01]  /*f9f0*/  LDL.LU.64 R134, [R1+0x308] ;  /* 0x0003080001867983 */ /* 0x000ea20000300a00 */
[----:B------:R-:W-:Y:S01]  /*fa00*/  MOV R161, R166 ;  /* 0x000000a600a17202 */ /* 0x000fe20000000f00 */
        /* <DEDUP_REMOVED lines=11> */
[----:B---3--:R-:W-:Y:S02]  /*fac0*/  IMAD.MOV.U32 R235, RZ, RZ, R236 ;  /* 0x000000ffffeb7224 */ /* 0x008fe400078e00ec */
[----:B------:R-:W-:Y:S02]  /*fad0*/  IMAD.MOV.U32 R234, RZ, RZ, R237 ;  /* 0x000000ffffea7224 */ /* 0x000fe400078e00ed */
[----:B----4-:R-:W-:Y:S02]  /*fae0*/  IMAD.MOV.U32 R237, RZ, RZ, R150 ;  /* 0x000000ffffed7224 */ /* 0x010fe400078e0096 */
        /* <DEDUP_REMOVED lines=8> */
[----:B------:R-:W-:Y:S02]  /*fb70*/  IMAD.MOV.U32 R243, RZ, RZ, R142 ;  /* 0x000000fffff37224 */ /* 0x000fe400078e008e */
[----:B------:R-:W-:Y:S02]  /*fb80*/  IMAD.MOV.U32 R242, RZ, RZ, R143 ;  /* 0x000000fffff27224 */ /* 0x000fe400078e008f */
[----:B------:R-:W4:Y:S01]  /*fb90*/  LDL.LU.64 R142, [R1+0x250] ;  /* 0x00025000018e7983 */ /* 0x000f220000300a00 */
        /* <DEDUP_REMOVED lines=10> */
[----:B------:R-:W4:Y:S01]  /*fc40*/  LDL.LU.64 R146, [R1+0x458] ;  /* 0x0004580001927983 */ /* 0x000f220000300a00 */
[----:B------:R-:W-:-:S02]  /*fc50*/  IMAD.MOV.U32 R249, RZ, RZ, R250 ;  /* 0x000000fffff97224 */ /* 0x000fc400078e00fa */
[----:B------:R-:W-:Y:S02]  /*fc60*/  IMAD.MOV.U32 R248, RZ, RZ, R251 ;  /* 0x000000fffff87224 */ /* 0x000fe400078e00fb */
[----:B--2---:R-:W-:Y:S02]  /*fc70*/  IMAD.MOV.U32 R251, RZ, RZ, R148 ;  /* 0x000000fffffb7224 */ /* 0x004fe400078e0094 */
[----:B------:R-:W-:Y:S01]  /*fc80*/  IMAD.MOV.U32 R250, RZ, RZ, R149 ;  /* 0x000000fffffa7224 */ /* 0x000fe200078e0095 */
[----:B------:R-:W-:Y:S04]  /*fc90*/  STL [R1+0x200], R120 ;  /* 0x0002007801007387 */ /* 0x000fe80000100800 */
[----:B------:R-:W2:Y:S04]  /*fca0*/  LDL.LU.64 R148, [R1+0x2b0] ;  /* 0x0002b00001947983 */ /* 0x000ea80000300a00 */
[----:B------:R-:W2:Y:S01]  /*fcb0*/  LDL.LU.64 R94, [R1+0x278] ;  /* 0x00027800015e7983 */ /* 0x000ea20000300a00 */
[----:B------:R-:W-:-:S03]  /*fcc0*/  IMAD.MOV.U32 R0, RZ, RZ, R123 ;  /* 0x000000ffff007224 */ /* 0x000fc600078e007b */
[----:B------:R-:W-:Y:S04]  /*fcd0*/  STL [R1+0x208], R122 ;  /* 0x0002087a01007387 */ /* 0x000fe80000100800 */
[----:B------:R-:W-:Y:S04]  /*fce0*/  STL [R1+0x210], R124 ;  /* 0x0002107c01007387 */ /* 0x000fe80000100800 */
[----:B------:R1:W-:Y:S04]  /*fcf0*/  STL [R1+0x204], R0 ;  /* 0x0002040001007387 */ /* 0x0003e80000100800 */
[----:B------:R-:W-:Y:S01]  /*fd00*/  STL [R1+0x218], R126 ;  /* 0x0002187e01007387 */ /* 0x000fe20000100800 */
[----:B-1----:R-:W-:-:S05]  /*fd10*/  IMAD.MOV.U32 R0, RZ, RZ, R125 ;  /* 0x000000ffff007224 */ /* 0x002fca00078e007d */
        /* <DEDUP_REMOVED lines=8> */
[----:B-1----:R-:W-:-:S05]  /*fda0*/  MOV R0, R131 ;  /* 0x0000008300007202 */ /* 0x002fca0000000f00 */
[----:B------:R1:W-:Y:S04]  /*fdb0*/  STL [R1+0x224], R0 ;  /* 0x0002240001007387 */ /* 0x0003e80000100800 */
[----:B------:R-:W-:Y:S01]  /*fdc0*/  STL [R1+0x238], R136 ;  /* 0x0002388801007387 */ /* 0x000fe20000100800 */
[----:B-1----:R-:W-:-:S05]  /*fdd0*/  IMAD.MOV.U32 R0, RZ, RZ, R135 ;  /* 0x000000ffff007224 */ /* 0x002fca00078e0087 */
[----:B------:R1:W-:Y:S04]  /*fde0*/  STL [R1+0x22c], R0 ;  /* 0x00022c0001007387 */ /* 0x0003e80000100800 */
[----:B------:R-:W-:Y:S01]  /*fdf0*/  STL [R1+0x240], R138 ;  /* 0x0002408a01007387 */ /* 0x000fe20000100800 */
[----:B-1----:R-:W-:-:S05]  /*fe00*/  IMAD.MOV.U32 R0, RZ, RZ, R137 ;  /* 0x000000ffff007224 */ /* 0x002fca00078e0089 */
[----:B------:R1:W-:Y:S04]  /*fe10*/  STL [R1+0x234], R0 ;  /* 0x0002340001007387 */ /* 0x0003e80000100800 */
[----:B---3--:R-:W-:Y:S01]  /*fe20*/  STL [R1+0x248], R140 ;  /* 0x0002488c01007387 */ /* 0x008fe20000100800 */
[----:B-1----:R-:W-:-:S05]  /*fe30*/  IMAD.MOV.U32 R0, RZ, RZ, R139 ;  /* 0x000000ffff007224 */ /* 0x002fca00078e008b */
[----:B------:R1:W-:Y:S04]  /*fe40*/  STL [R1+0x23c], R0 ;  /* 0x00023c0001007387 */ /* 0x0003e80000100800 */
[----:B----4-:R-:W-:Y:S01]  /*fe50*/  STL [R1+0x250], R142 ;  /* 0x0002508e01007387 */ /* 0x010fe20000100800 */
        /* <DEDUP_REMOVED lines=9> */
[----:B-1----:R-:W-:-:S03]  /*fef0*/  IMAD.MOV.U32 R0, RZ, RZ, R147 ;  /* 0x000000ffff007224 */ /* 0x002fc600078e0093 */
[----:B------:R-:W-:Y:S01]  /*ff00*/  STL [R1+0x268], R146 ;  /* 0x0002689201007387 */ /* 0x000fe20000100800 */
[----:B------:R-:W-:Y:S02]  /*ff10*/  IMAD.MOV.U32 R96, RZ, RZ, R150 ;  /* 0x000000ffff607224 */ /* 0x000fe400078e0096 */
[----:B------:R-:W-:Y:S02]  /*ff20*/  IMAD.MOV.U32 R97, RZ, RZ, R151 ;  /* 0x000000ffff617224 */ /* 0x000fe400078e0097 */
[----:B------:R-:W-:Y:S02]  /*ff30*/  IMAD.MOV.U32 R90, RZ, RZ, R132 ;  /* 0x000000ffff5a7224 */ /* 0x000fe400078e0084 */
[----:B------:R-:W-:Y:S01]  /*ff40*/  IMAD.MOV.U32 R91, RZ, RZ, R133 ;  /* 0x000000ffff5b7224 */ /* 0x000fe200078e0085 */
[----:B--2---:R-:W-:Y:S04]  /*ff50*/  STL [R1+0x270], R148 ;  /* 0x0002709401007387 */ /* 0x004fe80000100800 */
[----:B------:R1:W-:Y:S02]  /*ff60*/  STL [R1+0x264], R0 ;  /* 0x0002640001007387 */ /* 0x0003e40000100800 */
[----:B-1----:R-:W-:-:S05]  /*ff70*/  IMAD.MOV.U32 R0, RZ, RZ, R149 ;  /* 0x000000ffff007224 */ /* 0x002fca00078e0095 */
[----:B------:R1:W-:Y:S04]  /*ff80*/  STL [R1+0x26c], R0 ;  /* 0x00026c0001007387 */ /* 0x0003e80000100800 */
[----:B------:R2:W-:Y:S04]  /*ff90*/  STL [R1+0x278], R94 ;  /* 0x0002785e01007387 */ /* 0x0005e80000100800 */
[----:B------:R-:W3:Y:S04]  /*ffa0*/  LDL.LU.64 R98, [R1+0x2b8] ;  /* 0x0002b80001627983 */ /* 0x000ee80000300a00 */
        /* <DEDUP_REMOVED lines=13> */
[----:B------:R-:W3:Y:S04]  /*10080*/  LDL.LU.64 R100, [R1+0x2c0] ;  /* 0x0002c00001647983 */ /* 0x000ee80000300a00 */
        /* <DEDUP_REMOVED lines=8> */
[----:B-1----:R-:W-:-:S03]  /*10110*/  IMAD.MOV.U32 R0, RZ, RZ, R95 ;  /* 0x000000ffff007224 */ /* 0x002fc600078e005f */
[----:B------:R-:W4:Y:S04]  /*10120*/  LDL.LU.64 R116, [R1+0x470] ;  /* 0x0004700001747983 */ /* 0x000f280000300a00 */
[----:B------:R-:W4:Y:S04]  /*10130*/  LDL.LU.64 R144, [R1+0x340] ;  /* 0x0003400001907983 */ /* 0x000f280000300a00 */
[----:B------:R-:W4:Y:S04]  /*10140*/  LDL.LU.64 R118, [R1+0x3a0] ;  /* 0x0003a00001767983 */ /* 0x000f280000300a00 */
[----:B------:R-:W4:Y:S04]  /*10150*/  LDL.LU.64 R120, [R1+0x4e0] ;  /* 0x0004e00001787983 */ /* 0x000f280000300a00 */
[----:B------:R-:W4:Y:S04]  /*10160*/  LDL.LU.64 R124, [R1+0x378] ;  /* 0x00037800017c7983 */ /* 0x000f280000300a00 */
[----:B------:R-:W4:Y:S04]  /*10170*/  LDL.LU.64 R92, [R1+0x490] ;  /* 0x00049000015c7983 */ /* 0x000f280000300a00 */
[----:B------:R1:W-:Y:S04]  /*10180*/  STL [R1+0x274], R0 ;  /* 0x0002740001007387 */ /* 0x0003e80000100800 */
[----:B------:R3:W-:Y:S04]  /*10190*/  STL [R1+0x280], R96 ;  /* 0x0002806001007387 */ /* 0x0007e80000100800 */
[----:B--2---:R-:W2:Y:S01]  /*101a0*/  LDL.LU.64 R94, [R1+0x2c8] ;  /* 0x0002c800015e7983 */ /* 0x004ea20000300a00 */
[----:B-1----:R-:W-:-:S05]  /*101b0*/  IMAD.MOV.U32 R0, RZ, RZ, R97 ;  /* 0x000000ffff007224 */ /* 0x002fca00078e0061 */
[----:B------:R4:W-:Y:S01]  /*101c0*/  STL [R1+0x27c], R0 ;  /* 0x00027c0001007387 */ /* 0x0009e20000100800 */
[----:B---3--:R-:W-:Y:S01]  /*101d0*/  MOV R96, R100 ;  /* 0x0000006400607202 */ /* 0x008fe20000000f00 */
[----:B------:R-:W-:Y:S02]  /*101e0*/  IMAD.MOV.U32 R97, RZ, RZ, R101 ;  /* 0x000000ffff617224 */ /* 0x000fe400078e0065 */
[----:B------:R-:W3:Y:S01]  /*101f0*/  LDL.LU.64 R100, [R1+0x2a8] ;  /* 0x0002a80001647983 */ /* 0x000ee20000300a00 */
[----:B----4-:R-:W-:-:S03]  /*10200*/  IMAD.MOV.U32 R0, RZ, RZ, R93 ;  /* 0x000000ffff007224 */ /* 0x010fc600078e005d */
[----:B------:R-:W-:Y:S04]  /*10210*/  STL [R1+0x288], R92 ;  /* 0x0002885c01007387 */ /* 0x000fe80000100800 */
[----:B--2---:R-:W-:Y:S04]  /*10220*/  STL [R1+0x290], R94 ;  /* 0x0002905e01007387 */ /* 0x004fe80000100800 */
[----:B------:R1:W-:Y:S02]  /*10230*/  STL [R1+0x284], R0 ;  /* 0x0002840001007387 */ /* 0x0003e40000100800 */
[----:B-1----:R-:W-:-:S05]  /*10240*/  IMAD.MOV.U32 R0, RZ, RZ, R95 ;  /* 0x000000ffff007224 */ /* 0x002fca00078e005f */
[----:B------:R3:W-:Y:S01]  /*10250*/  STL [R1+0x28c], R0 ;  /* 0x00028c0001007387 */ /* 0x0007e20000100800 */
[----:B------:R-:W-:Y:S02]  /*10260*/  IMAD.MOV.U32 R94, RZ, RZ, R96 ;  /* 0x000000ffff5e7224 */ /* 0x000fe400078e0060 */
[----:B------:R-:W-:Y:S02]  /*10270*/  IMAD.MOV.U32 R95, RZ, RZ, R97 ;  /* 0x000000ffff5f7224 */ /* 0x000fe400078e0061 */
[----:B---3--:R-:W-:Y:S01]  /*10280*/  IMAD.MOV.U32 R0, RZ, RZ, R101 ;  /* 0x000000ffff007224 */ /* 0x008fe200078e0065 */
[----:B------:R1:W-:Y:S04]  /*10290*/  STL [R1+0x298], R100 ;  /* 0x0002986401007387 */ /* 0x0003e80000100800 */
[----:B-1----:R-:W2:Y:S04]  /*102a0*/  LDL.LU.64 R100, [R1+0x2d8] ;  /* 0x0002d80001647983 */ /* 0x002ea80000300a00 */
[----:B------:R1:W-:Y:S04]  /*102b0*/  STL [R1+0x294], R0 ;  /* 0x0002940001007387 */ /* 0x0003e80000100800 */
[----:B------:R-:W3:Y:S04]  /*102c0*/  LDL.LU.64 R92, [R1+0x4b0] ;  /* 0x0004b000015c7983 */ /* 0x000ee80000300a00 */
[----:B------:R-:W-:Y:S04]  /*102d0*/  STL [R1+0x2a0], R90 ;  /* 0x0002a05a01007387 */ /* 0x000fe80000100800 */
[----:B------:R-:W4:Y:S01]  /*102e0*/  LDL.LU.64 R96, [R1+0x2d0] ;  /* 0x0002d00001607983 */ /* 0x000f220000300a00 */
[----:B-1----:R-:W-:-:S05]  /*102f0*/  IMAD.MOV.U32 R0, RZ, RZ, R91 ;  /* 0x000000ffff007224 */ /* 0x002fca00078e005b */
[----:B------:R3:W-:Y:S02]  /*10300*/  STL [R1+0x29c], R0 ;  /* 0x00029c0001007387 */ /* 0x0007e40000100800 */
[----:B---3--:R-:W-:Y:S02]  /*10310*/  IMAD.MOV.U32 R0, RZ, RZ, R93 ;  /* 0x000000ffff007224 */ /* 0x008fe400078e005d */
[----:B------:R1:W-:Y:S04]  /*10320*/  STL [R1+0x2a8], R92 ;  /* 0x0002a85c01007387 */ /* 0x0003e80000100800 */
[----:B------:R4:W-:Y:S01]  /*10330*/  STL [R1+0x2a4], R0 ;  /* 0x0002a40001007387 */ /* 0x0009e20000100800 */
[----:B-1----:R-:W-:Y:S02]  /*10340*/  IMAD.MOV.U32 R92, RZ, RZ, R94 ;  /* 0x000000ffff5c7224 */ /* 0x002fe400078e005e */
[----:B----4-:R-:W-:-:S02]  /*10350*/  IMAD.MOV.U32 R0, RZ, RZ, R97 ;  /* 0x000000ffff007224 */ /* 0x010fc400078e0061 */
[----:B------:R-:W-:Y:S02]  /*10360*/  IMAD.MOV.U32 R93, RZ, RZ, R95 ;  /* 0x000000ffff5d7224 */ /* 0x000fe400078e005f */
[----:B------:R-:W3:Y:S04]  /*10370*/  LDL.LU.64 R94, [R1+0x4d0] ;  /* 0x0004d000015e7983 */ /* 0x000ee80000300a00 */
[----:B------:R-:W-:Y:S04]  /*10380*/  STL [R1+0x2b0], R96 ;  /* 0x0002b06001007387 */ /* 0x000fe80000100800 */
[----:B------:R-:W-:Y:S04]  /*10390*/  STL [R1+0x2b8], R98 ;  /* 0x0002b86201007387 */ /* 0x000fe80000100800 */
[----:B------:R1:W-:Y:S02]  /*103a0*/  STL [R1+0x2ac], R0 ;  /* 0x0002ac0001007387 */ /* 0x0003e40000100800 */
[----:B-1----:R-:W-:-:S05]  /*103b0*/  IMAD.MOV.U32 R0, RZ, RZ, R99 ;  /* 0x000000ffff007224 */ /* 0x002fca00078e0063 */
[----:B------:R1:W-:Y:S04]  /*103c0*/  STL [R1+0x2b4], R0 ;  /* 0x0002b40001007387 */ /* 0x0003e80000100800 */
[----:B------:R-:W-:Y:S04]  /*103d0*/  STL [R1+0x2c0], R92 ;  /* 0x0002c05c01007387 */ /* 0x000fe80000100800 */
[----:B------:R-:W4:Y:S04]  /*103e0*/  LDL.LU.64 R98, [R1+0x2e8] ;  /* 0x0002e80001627983 */ /* 0x000f280000300a00 */
[----:B------:R-:W2:Y:S01]  /*103f0*/  LDL.LU.64 R96, [R1+0x4f0] ;  /* 0x0004f00001607983 */ /* 0x000ea20000300a00 */
[----:B-1----:R-:W-:-:S05]  /*10400*/  IMAD.MOV.U32 R0, RZ, RZ, R93 ;  /* 0x000000ffff007224 */ /* 0x002fca00078e005d */
[----:B------:R3:W-:Y:S02]  /*10410*/  STL [R1+0x2bc], R0 ;  /* 0x0002bc0001007387 */ /* 0x0007e40000100800 */
[----:B---3--:R-:W-:Y:S02]  /*10420*/  IMAD.MOV.U32 R0, RZ, RZ, R95 ;  /* 0x000000ffff007224 */ /* 0x008fe400078e005f */
[----:B------:R1:W-:Y:S04]  /*10430*/  STL [R1+0x2c8], R94 ;  /* 0x0002c85e01007387 */ /* 0x0003e80000100800 */
[----:B------:R4:W-:Y:S04]  /*10440*/  STL [R1+0x2c4], R0 ;  /* 0x0002c40001007387 */ /* 0x0009e80000100800 */
[----:B-1----:R-:W3:Y:S01]  /*10450*/  LDL.LU.64 R94, [R1+0x3e8] ;  /* 0x0003e800015e7983 */ /* 0x002ee20000300a00 */
[----:B----4-:R-:W-:-:S03]  /*10460*/  MOV R0, R99 ;  /* 0x0000006300007202 */ /* 0x010fc60000000f00 */
[----:B------:R-:W-:Y:S04]  /*10470*/  STL [R1+0x2d0], R98 ;  /* 0x0002d06201007387 */ /* 0x000fe80000100800 */
[----:B--2---:R-:W-:Y:S04]  /*10480*/  STL [R1+0x2d8], R100 ;  /* 0x0002d86401007387 */ /* 0x004fe80000100800 */
[----:B------:R1:W-:Y:S02]  /*10490*/  STL [R1+0x2cc], R0 ;  /* 0x0002cc0001007387 */ /* 0x0003e40000100800 */
[----:B-1----:R-:W-:-:S05]  /*104a0*/  IMAD.MOV.U32 R0, RZ, RZ, R101 ;  /* 0x000000ffff007224 */ /* 0x002fca00078e0065 */
[----:B------:R1:W-:Y:S01]  /*104b0*/  STL [R1+0x2d4], R0 ;  /* 0x0002d40001007387 */ /* 0x0003e20000100800 */
[----:B------:R-:W-:-:S03]  /*104c0*/  IMAD.MOV.U32 R98, RZ, RZ, R102 ;  /* 0x000000ffff627224 */ /* 0x000fc600078e0066 */
[----:B------:R2:W-:Y:S01]  /*104d0*/  STL [R1+0x2e0], R106 ;  /* 0x0002e06a01007387 */ /* 0x0005e20000100800 */
[----:B-1----:R-:W-:Y:S02]  /*104e0*/  IMAD.MOV.U32 R0, RZ, RZ, R107 ;  /* 0x000000ffff007224 */ /* 0x002fe400078e006b */
[----:B------:R-:W-:-:S03]  /*104f0*/  IMAD.MOV.U32 R99, RZ, RZ, R103 ;  /* 0x000000ffff637224 */ /* 0x000fc600078e0067 */
[----:B------:R1:W-:Y:S01]  /*10500*/  STL [R1+0x2dc], R0 ;  /* 0x0002dc0001007387 */ /* 0x0003e20000100800 */
[----:B------:R-:W-:-:S03]  /*10510*/  IMAD.MOV.U32 R102, RZ, RZ, R114 ;  /* 0x000000ffff667224 */ /* 0x000fc600078e0072 */
[----:B------:R-:W-:Y:S01]  /*10520*/  STL [R1+0x2e8], R96 ;  /* 0x0002e86001007387 */ /* 0x000fe20000100800 */
[----:B------:R-:W-:-:S03]  /*10530*/  IMAD.MOV.U32 R103, RZ, RZ, R115 ;  /* 0x000000ffff677224 */ /* 0x000fc600078e0073 */
[----:B------:R-:W4:Y:S01]  /*10540*/  LDL.LU.64 R100, [R1+0x300] ;  /* 0x0003000001647983 */ /* 0x000f220000300a00 */
[----:B------:R-:W-:Y:S02]  /*10550*/  IMAD.MOV.U32 R114, RZ, RZ, R116 ;  /* 0x000000ffff727224 */ /* 0x000fe400078e0074 */
[----:B------:R-:W-:Y:S02]  /*10560*/  IMAD.MOV.U32 R115, RZ, RZ, R117 ;  /* 0x000000ffff737224 */ /* 0x000fe400078e0075 */
[----:B------:R-:W-:Y:S02]  /*10570*/  IMAD.MOV.U32 R116, RZ, RZ, R120 ;  /* 0x000000ffff747224 */ /* 0x000fe400078e0078 */
[----:B------:R-:W-:Y:S02]  /*10580*/  IMAD.MOV.U32 R117, RZ, RZ, R121 ;  /* 0x000000ffff757224 */ /* 0x000fe400078e0079 */
[----:B------:R-:W-:Y:S02]  /*10590*/  IMAD.MOV.U32 R120, RZ, RZ, R124 ;  /* 0x000000ffff787224 */ /* 0x000fe400078e007c */
[----:B------:R-:W-:-:S02]  /*105a0*/  IMAD.MOV.U32 R121, RZ, RZ, R125 ;  /* 0x000000ffff797224 */ /* 0x000fc400078e007d */
[----:B------:R-:W4:Y:S04]  /*105b0*/  LDL.LU.64 R124, [R1+0x380] ;  /* 0x00038000017c7983 */ /* 0x000f280000300a00 */
[----:B--2---:R-:W2:Y:S01]  /*105c0*/  LDL.LU.64 R106, [R1+0x510] ;  /* 0x00051000016a7983 */ /* 0x004ea20000300a00 */
[----:B-1----:R-:W-:-:S05]  /*105d0*/  IMAD.MOV.U32 R0, RZ, RZ, R97 ;  /* 0x000000ffff007224 */ /* 0x002fca00078e0061 */
[----:B------:R1:W-:Y:S04]  /*105e0*/  STL [R1+0x2e4], R0 ;  /* 0x0002e40001007387 */ /* 0x0003e80000100800 */
[----:B---3--:R-:W-:Y:S01]  /*105f0*/  STL [R1+0x2f0], R94 ;  /* 0x0002f05e01007387 */ /* 0x008fe20000100800 */
[----:B-1----:R-:W-:-:S03]  /*10600*/  IMAD.MOV.U32 R0, RZ, RZ, R95 ;  /* 0x000000ffff007224 */ /* 0x002fc600078e005f */
[----:B------:R-:W3:Y:S04]  /*10610*/  LDL.LU.64 R96, [R1+0x480] ;  /* 0x0004800001607983 */ /* 0x000ee80000300a00 */
[----:B------:R-:W-:Y:S04]  /*10620*/  STL [R1+0x2f8], R104 ;  /* 0x0002f86801007387 */ /* 0x000fe80000100800 */
[----:B------:R1:W-:Y:S02]  /*10630*/  STL [R1+0x2ec], R0 ;  /* 0x0002ec0001007387 */ /* 0x0003e40000100800 */
[----:B-1----:R-:W-:Y:S01]  /*10640*/  MOV R0, R105 ;  /* 0x0000006900007202 */ /* 0x002fe20000000f00 */
[----:B------:R-:W-:-:S04]  /*10650*/  IMAD.MOV.U32 R104, RZ, RZ, R144 ;  /* 0x000000ffff687224 */ /* 0x000fc800078e0090 */
[----:B------:R4:W-:Y:S01]  /*10660*/  STL [R1+0x2f4], R0 ;  /* 0x0002f40001007387 */ /* 0x0009e20000100800 */
[----:B------:R-:W-:-:S03]  /*10670*/  IMAD.MOV.U32 R105, RZ, RZ, R145 ;  /* 0x000000ffff697224 */ /* 0x000fc600078e0091 */
[----:B------:R-:W3:Y:S01]  /*10680*/  LDL.LU.64 R144, [R1+0x550] ;  /* 0x0005500001907983 */ /* 0x000ee20000300a00 */
[----:B----4-:R-:W-:-:S03]  /*10690*/  IMAD.MOV.U32 R0, RZ, RZ, R101 ;  /* 0x000000ffff007224 */ /* 0x010fc600078e0065 */
[----:B------:R-:W-:Y:S04]  /*106a0*/  STL [R1+0x300], R100 ;  /* 0x0003006401007387 */ /* 0x000fe80000100800 */
[----:B------:R1:W-:Y:S04]  /*106b0*/  STL [R1+0x2fc], R0 ;  /* 0x0002fc0001007387 */ /* 0x0003e80000100800 */
[----:B--2---:R2:W-:Y:S01]  /*106c0*/  STL [R1+0x308], R106 ;  /* 0x0003086a01007387 */ /* 0x0045e20000100800 */
[----:B-1----:R-:W-:-:S03]  /*106d0*/  IMAD.MOV.U32 R0, RZ, RZ, R107 ;  /* 0x000000ffff007224 */ /* 0x002fc600078e006b */
[----:B------:R-:W4:Y:S04]  /*106e0*/  LDL.LU.64 R100, [R1+0x530] ;  /* 0x0005300001647983 */ /* 0x000f280000300a00 */
[----:B------:R3:W-:Y:S01]  /*106f0*/  STL [R1+0x304], R0 ;  /* 0x0003040001007387 */ /* 0x0007e20000100800 */
[----:B--2---:R-:W-:Y:S02]  /*10700*/  IMAD.MOV.U32 R106, RZ, RZ, R108 ;  /* 0x000000ffff6a7224 */ /* 0x004fe400078e006c */
[----:B------:R-:W-:Y:S02]  /*10710*/  IMAD.MOV.U32 R107, RZ, RZ, R109 ;  /* 0x000000ffff6b7224 */ /* 0x000fe400078e006d */
[----:B------:R-:W-:Y:S02]  /*10720*/  IMAD.MOV.U32 R108, RZ, RZ, R112 ;  /* 0x000000ffff6c7224 */ /* 0x000fe400078e0070 */
[----:B------:R-:W-:-:S02]  /*10730*/  IMAD.MOV.U32 R109, RZ, RZ, R113 ;  /* 0x000000ffff6d7224 */ /* 0x000fc400078e0071 */
[----:B------:R-:W2:Y:S01]  /*10740*/  LDL.LU.64 R112, [R1+0x4a0] ;  /* 0x0004a00001707983 */ /* 0x000ea20000300a00 */
[----:B---3--:R-:W-:-:S03]  /*10750*/  IMAD.MOV.U32 R0, RZ, RZ, R97 ;  /* 0x000000ffff007224 */ /* 0x008fc600078e0061 */
[----:B------:R-:W-:Y:S04]  /*10760*/  STL [R1+0x310], R96 ;  /* 0x0003106001007387 */ /* 0x000fe80000100800 */
[----:B------:R1:W-:Y:S04]  /*10770*/  STL [R1+0x318], R122 ;  /* 0x0003187a01007387 */ /* 0x0003e80000100800 */
[----:B------:R3:W-:Y:S01]  /*10780*/  STL [R1+0x30c], R0 ;  /* 0x00030c0001007387 */ /* 0x0007e20000100800 */
[----:B-1----:R-:W-:Y:S02]  /*10790*/  IMAD.MOV.U32 R122, RZ, RZ, R124 ;  /* 0x000000ffff7a7224 */ /* 0x002fe400078e007c */
[----:B---3--:R-:W-:-:S02]  /*107a0*/  IMAD.MOV.U32 R0, RZ, RZ, R123 ;  /* 0x000000ffff007224 */ /* 0x008fc400078e007b */
[----:B------:R-:W-:Y:S02]  /*107b0*/  IMAD.MOV.U32 R123, RZ, RZ, R125 ;  /* 0x000000ffff7b7224 */ /* 0x000fe400078e007d */
[----:B------:R-:W-:Y:S01]  /*107c0*/  IMAD.MOV.U32 R124, RZ, RZ, R126 ;  /* 0x000000ffff7c7224 */ /* 0x000fe200078e007e */
[----:B------:R-:W-:Y:S01]  /*107d0*/  MOV R126, R128 ;  /* 0x00000080007e7202 */ /* 0x000fe20000000f00 */
[----:B------:R-:W-:Y:S02]  /*107e0*/  IMAD.MOV.U32 R125, RZ, RZ, R127 ;  /* 0x000000ffff7d7224 */ /* 0x000fe400078e007f */
[----:B------:R-:W-:Y:S02]  /*107f0*/  IMAD.MOV.U32 R127, RZ, RZ, R129 ;  /* 0x000000ffff7f7224 */ /* 0x000fe400078e0081 */
[----:B------:R-:W-:Y:S02]  /*10800*/  IMAD.MOV.U32 R128, RZ, RZ, R130 ;  /* 0x000000ffff807224 */ /* 0x000fe400078e0082 */
[----:B------:R-:W-:Y:S01]  /*10810*/  IMAD.MOV.U32 R129, RZ, RZ, R131 ;  /* 0x000000ffff817224 */ /* 0x000fe200078e0083 */
[----:B------:R1:W-:Y:S01]  /*10820*/  STL [R1+0x314], R0 ;  /* 0x0003140001007387 */ /* 0x0003e20000100800 */
[----:B------:R-:W-:-:S02]  /*10830*/  IMAD.MOV.U32 R130, RZ, RZ, R132 ;  /* 0x000000ffff827224 */ /* 0x000fc400078e0084 */
[----:B------:R-:W-:Y:S02]  /*10840*/  IMAD.MOV.U32 R131, RZ, RZ, R133 ;  /* 0x000000ffff837224 */ /* 0x000fe400078e0085 */
[----:B------:R-:W-:Y:S02]  /*10850*/  IMAD.MOV.U32 R132, RZ, RZ, R134 ;  /* 0x000000ffff847224 */ /* 0x000fe400078e0086 */
[----:B------:R-:W-:Y:S02]  /*10860*/  IMAD.MOV.U32 R133, RZ, RZ, R135 ;  /* 0x000000ffff857224 */ /* 0x000fe400078e0087 */
[----:B------:R-:W-:Y:S02]  /*10870*/  IMAD.MOV.U32 R134, RZ, RZ, R136 ;  /* 0x000000ffff867224 */ /* 0x000fe400078e0088 */
[----:B------:R-:W-:Y:S02]  /*10880*/  IMAD.MOV.U32 R135, RZ, RZ, R137 ;  /* 0x000000ffff877224 */ /* 0x000fe400078e0089 */
[----:B-1----:R-:W-:-:S02]  /*10890*/  IMAD.MOV.U32 R0, RZ, RZ, R99 ;  /* 0x000000ffff007224 */ /* 0x002fc400078e0063 */
[----:B------:R-:W-:Y:S02]  /*108a0*/  IMAD.MOV.U32 R136, RZ, RZ, R138 ;  /* 0x000000ffff887224 */ /* 0x000fe400078e008a */
[----:B------:R-:W-:Y:S01]  /*108b0*/  IMAD.MOV.U32 R137, RZ, RZ, R139 ;  /* 0x000000ffff897224 */ /* 0x000fe200078e008b */
[----:B------:R-:W-:Y:S01]  /*108c0*/  STL [R1+0x320], R98 ;  /* 0x0003206201007387 */ /* 0x000fe20000100800 */
[----:B------:R-:W-:Y:S02]  /*108d0*/  IMAD.MOV.U32 R138, RZ, RZ, R140 ;  /* 0x000000ffff8a7224 */ /* 0x000fe400078e008c */
[----:B------:R-:W-:Y:S01]  /*108e0*/  IMAD.MOV.U32 R139, RZ, RZ, R141 ;  /* 0x000000ffff8b7224 */ /* 0x000fe200078e008d */
[----:B------:R-:W-:Y:S01]  /*108f0*/  MOV R141, R143 ;  /* 0x0000008f008d7202 */ /* 0x000fe20000000f00 */
[----:B------:R-:W-:Y:S02]  /*10900*/  IMAD.MOV.U32 R140, RZ, RZ, R142 ;  /* 0x000000ffff8c7224 */ /* 0x000fe400078e008e */
[----:B------:R-:W3:Y:S04]  /*10910*/  LDL.LU.64 R142, [R1+0x590] ;  /* 0x00059000018e7983 */ /* 0x000ee80000300a00 */
[----:B------:R4:W-:Y:S02]  /*10920*/  STL [R1+0x31c], R0 ;  /* 0x00031c0001007387 */ /* 0x0009e40000100800 */
[----:B----4-:R-:W-:-:S02]  /*10930*/  IMAD.MOV.U32 R0, RZ, RZ, R101 ;  /* 0x000000ffff007224 */ /* 0x010fc400078e0065 */
[----:B------:R-:W-:Y:S04]  /*10940*/  STL [R1+0x328], R100 ;  /* 0x0003286401007387 */ /* 0x000fe80000100800 */
[----:B------:R1:W-:Y:S04]  /*10950*/  STL [R1+0x324], R0 ;  /* 0x0003240001007387 */ /* 0x0003e80000100800 */
[----:B--2---:R2:W-:Y:S01]  /*10960*/  STL [R1+0x330], R112 ;  /* 0x0003307001007387 */ /* 0x0045e20000100800 */
[----:B-1----:R-:W-:Y:S02]  /*10970*/  IMAD.MOV.U32 R0, RZ, RZ, R113 ;  /* 0x000000ffff007224 */ /* 0x002fe400078e0071 */
[----:B--2---:R-:W-:-:S02]  /*10980*/  IMAD.MOV.U32 R112, RZ, RZ, R114 ;  /* 0x000000ffff707224 */ /* 0x004fc400078e0072 */
[----:B------:R-:W-:Y:S02]  /*10990*/  IMAD.MOV.U32 R113, RZ, RZ, R115 ;  /* 0x000000ffff717224 */ /* 0x000fe400078e0073 */
[----:B------:R-:W2:Y:S04]  /*109a0*/  LDL.LU.64 R114, [R1+0x570] ;  /* 0x0005700001727983 */ /* 0x000ea80000300a00 */
[----:B------:R1:W-:Y:S04]  /*109b0*/  STL [R1+0x32c], R0 ;  /* 0x00032c0001007387 */ /* 0x0003e80000100800 */
[----:B------:R-:W-:Y:S01]  /*109c0*/  STL [R1+0x338], R102 ;  /* 0x0003386601007387 */ /* 0x000fe20000100800 */
[----:B-1----:R-:W-:-:S05]  /*109d0*/  IMAD.MOV.U32 R0, RZ, RZ, R103 ;  /* 0x000000ffff007224 */ /* 0x002fca00078e0067 */
[----:B------:R1:W-:Y:S04]  /*109e0*/  STL [R1+0x334], R0 ;  /* 0x0003340001007387 */ /* 0x0003e80000100800 */
[----:B------:R-:W-:Y:S01]  /*109f0*/  STL [R1+0x340], R104 ;  /* 0x0003406801007387 */ /* 0x000fe20000100800 */
[----:B-1----:R-:W-:-:S03]  /*10a00*/  IMAD.MOV.U32 R0, RZ, RZ, R105 ;  /* 0x000000ffff007224 */ /* 0x002fc600078e0069 */
[----:B------:R-:W-:Y:S04]  /*10a10*/  STL [R1+0x348], R144 ;  /* 0x0003489001007387 */ /* 0x000fe80000100800 */
[----:B------:R1:W-:Y:S02]  /*10a20*/  STL [R1+0x33c], R0 ;  /* 0x00033c0001007387 */ /* 0x0003e40000100800 */
[----:B-1----:R-:W-:Y:S02]  /*10a30*/  IMAD.MOV.U32 R0, RZ, RZ, R145 ;  /* 0x000000ffff007224 */ /* 0x002fe400078e0091 */
[----:B------:R-:W-:Y:S02]  /*10a40*/  IMAD.MOV.U32 R144, RZ, RZ, R146 ;  /* 0x000000ffff907224 */ /* 0x000fe400078e0092 */
[----:B------:R-:W-:Y:S01]  /*10a50*/  IMAD.MOV.U32 R145, RZ, RZ, R147 ;  /* 0x000000ffff917224 */ /* 0x000fe200078e0093 */
[----:B------:R1:W-:Y:S01]  /*10a60*/  STL [R1+0x344], R0 ;  /* 0x0003440001007387 */ /* 0x0003e20000100800 */
[----:B------:R-:W-:-:S02]  /*10a70*/  IMAD.MOV.U32 R146, RZ, RZ, R148 ;  /* 0x000000ffff927224 */ /* 0x000fc400078e0094 */
[----:B------:R-:W-:Y:S02]  /*10a80*/  IMAD.MOV.U32 R147, RZ, RZ, R149 ;  /* 0x000000ffff937224 */ /* 0x000fe400078e0095 */
[----:B------:R-:W4:Y:S01]  /*10a90*/  LDL.LU.64 R148, [R1+0x500] ;  /* 0x0005000001947983 */ /* 0x000f220000300a00 */
[----:B-1----:R-:W-:-:S03]  /*10aa0*/  IMAD.MOV.U32 R0, RZ, RZ, R107 ;  /* 0x000000ffff007224 */ /* 0x002fc600078e006b */
[----:B------:R-:W-:Y:S04]  /*10ab0*/  STL [R1+0x350], R106 ;  /* 0x0003506a01007387 */ /* 0x000fe80000100800 */
[----:B------:R-:W-:Y:S04]  /*10ac0*/  STL [R1+0x358], R108 ;  /* 0x0003586c01007387 */ /* 0x000fe80000100800 */
[----:B------:R1:W-:Y:S04]  /*10ad0*/  STL [R1+0x34c], R0 ;  /* 0x00034c0001007387 */ /* 0x0003e80000100800 */
[----:B------:R-:W-:Y:S01]  /*10ae0*/  STL [R1+0x360], R110 ;  /* 0x0003606e01007387 */ /* 0x000fe20000100800 */
[----:B-1----:R-:W-:-:S05]  /*10af0*/  IMAD.MOV.U32 R0, RZ, RZ, R109 ;  /* 0x000000ffff007224 */ /* 0x002fca00078e006d */
[----:B------:R1:W-:Y:S02]  /*10b00*/  STL [R1+0x354], R0 ;  /* 0x0003540001007387 */ /* 0x0003e40000100800 */
[----:B-1----:R-:W-:-:S05]  /*10b10*/  MOV R0, R111 ;  /* 0x0000006f00007202 */ /* 0x002fca0000000f00 */
[----:B------:R2:W-:Y:S01]  /*10b20*/  STL [R1+0x35c], R0 ;  /* 0x00035c0001007387 */ /* 0x0005e20000100800 */
        /* <DEDUP_REMOVED lines=11> */
[----:B------:R-:W-:Y:S01]  /*10be0*/  IMAD.MOV.U32 R127, RZ, RZ, R141 ;  /* 0x000000ffff7f7224 */ /* 0x000fe200078e008d */
[----:B------:R-:W-:Y:S01]  /*10bf0*/  MOV R106, R130 ;  /* 0x00000082006a7202 */ /* 0x000fe20000000f00 */
[----:B------:R-:W-:Y:S01]  /*10c00*/  IMAD.MOV.U32 R107, RZ, RZ, R131 ;  /* 0x000000ffff6b7224 */ /* 0x000fe200078e0083 */
[----:B------:R-:W-:Y:S01]  /*10c10*/  MOV R130, R146 ;  /* 0x0000009200827202 */ /* 0x000fe20000000f00 */
[----:B------:R-:W-:-:S02]  /*10c20*/  IMAD.MOV.U32 R96, RZ, RZ, R144 ;  /* 0x000000ffff607224 */ /* 0x000fc400078e0090 */
[----:B------:R-:W-:Y:S02]  /*10c30*/  IMAD.MOV.U32 R97, RZ, RZ, R145 ;  /* 0x000000ffff617224 */ /* 0x000fe400078e0091 */
[----:B------:R-:W-:Y:S02]  /*10c40*/  IMAD.MOV.U32 R131, RZ, RZ, R147 ;  /* 0x000000ffff837224 */ /* 0x000fe400078e0093 */
[----:B--2---:R-:W-:Y:S01]  /*10c50*/  IMAD.MOV.U32 R0, RZ, RZ, R115 ;  /* 0x000000ffff007224 */ /* 0x004fe200078e0073 */
        /* <DEDUP_REMOVED lines=11> */
[----:B------:R1:W-:Y:S01]  /*10d10*/  STL [R1+0x37c], R0 ;  /* 0x00037c0001007387 */ /* 0x0003e20000100800 */
[----:B------:R-:W-:Y:S02]  /*10d20*/  IMAD.MOV.U32 R114, RZ, RZ, R124 ;  /* 0x000000ffff727224 */ /* 0x000fe400078e007c */
[----:B-1----:R-:W-:-:S05]  /*10d30*/  IMAD.MOV.U32 R0, RZ, RZ, R143 ;  /* 0x000000ffff007224 */ /* 0x002fca00078e008f */
[----:B------:R1:W-:Y:S01]  /*10d40*/  STL [R1+0x384], R0 ;  /* 0x0003840001007387 */ /* 0x0003e20000100800 */
[----:B------:R-:W-:-:S03]  /*10d50*/  IMAD.MOV.U32 R115, RZ, RZ, R125 ;  /* 0x000000ffff737224 */ /* 0x000fc600078e007d */
[----:B----4-:R2:W-:Y:S01]  /*10d60*/  STL [R1+0x390], R148 ;  /* 0x0003909401007387 */ /* 0x0105e20000100800 */
[----:B------:R-:W-:-:S03]  /*10d70*/  IMAD.MOV.U32 R124, RZ, RZ, R134 ;  /* 0x000000ffff7c7224 */ /* 0x000fc600078e0086 */
[----:B------:R-:W3:Y:S01]  /*10d80*/  LDL.LU.64 R128, [R1+0x538] ;  /* 0x0005380001807983 */ /* 0x000ee20000300a00 */
[----:B------:R-:W-:Y:S02]  /*10d90*/  IMAD.MOV.U32 R125, RZ, RZ, R135 ;  /* 0x000000ffff7d7224 */ /* 0x000fe400078e0087 */
[----:B-1----:R-:W-:Y:S01]  /*10da0*/  IMAD.MOV.U32 R0, RZ, RZ, R149 ;  /* 0x000000ffff007224 */ /* 0x002fe200078e0095 */
[----:B------:R-:W4:Y:S01]  /*10db0*/  LDL.LU.64 R110, [R1+0x580] ;  /* 0x00058000016e7983 */ /* 0x000f220000300a00 */
[----:B------:R-:W-:-:S03]  /*10dc0*/  IMAD.MOV.U32 R120, RZ, RZ, R136 ;  /* 0x000000ffff787224 */ /* 0x000fc600078e0088 */
[----:B------:R-:W3:Y:S01]  /*10dd0*/  LDL.LU.64 R132, [R1+0x4a8] ;  /* 0x0004a80001847983 */ /* 0x000ee20000300a00 */
[----:B------:R-:W-:-:S03]  /*10de0*/  IMAD.MOV.U32 R121, RZ, RZ, R137 ;  /* 0x000000ffff797224 */ /* 0x000fc600078e0089 */
[----:B------:R-:W4:Y:S04]  /*10df0*/  LDL.LU.64 R100, [R1+0x3c0] ;  /* 0x0003c00001647983 */ /* 0x000f280000300a00 */
[----:B------:R-:W3:Y:S04]  /*10e00*/  LDL.LU.64 R134, [R1+0x4c8] ;  /* 0x0004c80001867983 */ /* 0x000ee80000300a00 */
[----:B------:R-:W3:Y:S01]  /*10e10*/  LDL.LU.64 R104, [R1+0x3e0] ;  /* 0x0003e00001687983 */ /* 0x000ee20000300a00 */
[----:B------:R-:W-:-:S03]  /*10e20*/  IMAD.MOV.U32 R122, RZ, RZ, R138 ;  /* 0x000000ffff7a7224 */ /* 0x000fc600078e008a */
[----:B------:R-:W3:Y:S01]  /*10e30*/  LDL.LU.64 R136, [R1+0x5e0] ;  /* 0x0005e00001887983 */ /* 0x000ee20000300a00 */
[----:B------:R-:W-:-:S03]  /*10e40*/  IMAD.MOV.U32 R123, RZ, RZ, R139 ;  /* 0x000000ffff7b7224 */ /* 0x000fc600078e008b */
[----:B------:R1:W-:Y:S04]  /*10e50*/  STL [R1+0x38c], R0 ;  /* 0x00038c0001007387 */ /* 0x0003e80000100800 */
[----:B------:R-:W3:Y:S04]  /*10e60*/  LDL.LU.64 R116, [R1+0x560] ;  /* 0x0005600001747983 */ /* 0x000ee80000300a00 */
[----:B--2---:R-:W2:Y:S04]  /*10e70*/  LDL.LU.64 R148, [R1+0x578] ;  /* 0x0005780001947983 */ /* 0x004ea80000300a00 */
[----:B------:R-:W2:Y:S04]  /*10e80*/  LDL.LU.64 R138, [R1+0x5f8] ;  /* 0x0005f800018a7983 */ /* 0x000ea80000300a00 */
[----:B------:R-:W2:Y:S04]  /*10e90*/  LDL.LU.64 R140, [R1+0x760] ;  /* 0x00076000018c7983 */ /* 0x000ea80000300a00 */
[----:B------:R-:W2:Y:S04]  /*10ea0*/  LDL.LU.64 R142, [R1+0x748] ;  /* 0x00074800018e7983 */ /* 0x000ea80000300a00 */
[----:B------:R-:W2:Y:S04]  /*10eb0*/  LDL.LU.64 R144, [R1+0x728] ;  /* 0x0007280001907983 */ /* 0x000ea80000300a00 */
[----:B------:R-:W2:Y:S04]  /*10ec0*/  LDL.LU.64 R146, [R1+0x6c0] ;  /* 0x0006c00001927983 */ /* 0x000ea80000300a00 */
[----:B------:R-:W4:Y:S01]  /*10ed0*/  LDL.LU.64 R102, [R1+0x5b0] ;  /* 0x0005b00001667983 */ /* 0x000f220000300a00 */
[----:B-1----:R-:W-:-:S03]  /*10ee0*/  IMAD.MOV.U32 R0, RZ, RZ, R95 ;  /* 0x000000ffff007224 */ /* 0x002fc600078e005f */
[----:B------:R-:W-:Y:S04]  /*10ef0*/  STL [R1+0x398], R94 ;  /* 0x0003985e01007387 */ /* 0x000fe80000100800 */
[----:B------:R1:W-:Y:S04]  /*10f00*/  STL [R1+0x394], R0 ;  /* 0x0003940001007387 */ /* 0x0003e80000100800 */
[----:B------:R1:W-:Y:S02]  /*10f10*/  STL [R1+0x3a0], R108 ;  /* 0x0003a06c01007387 */ /* 0x0003e40000100800 */
[----:B-1----:R-:W-:-:S05]  /*10f20*/  IMAD.MOV.U32 R0, RZ, RZ, R109 ;  /* 0x000000ffff007224 */ /* 0x002fca00078e006d */
[----:B------:R4:W-:Y:S04]  /*10f30*/  STL [R1+0x39c], R0 ;  /* 0x00039c0001007387 */ /* 0x0009e80000100800 */
[----:B------:R-:W3:Y:S01]  /*10f40*/  LDL.LU.64 R108, [R1+0x5d0] ;  /* 0x0005d000016c7983 */ /* 0x000ee20000300a00 */
[----:B----4-:R-:W-:-:S03]  /*10f50*/  IMAD.MOV.U32 R0, RZ, RZ, R103 ;  /* 0x000000ffff007224 */ /* 0x010fc600078e0067 */
[----:B------:R1:W-:Y:S04]  /*10f60*/  STL [R1+0x3a8], R102 ;  /* 0x0003a86601007387 */ /* 0x0003e80000100800 */
[----:B------:R4:W-:Y:S01]  /*10f70*/  STL [R1+0x3a4], R0 ;  /* 0x0003a40001007387 */ /* 0x0009e20000100800 */
[----:B-1----:R-:W-:Y:S02]  /*10f80*/  IMAD.MOV.U32 R102, RZ, RZ, R106 ;  /* 0x000000ffff667224 */ /* 0x002fe400078e006a */
[----:B------:R-:W-:Y:S02]  /*10f90*/  IMAD.MOV.U32 R103, RZ, RZ, R107 ;  /* 0x000000ffff677224 */ /* 0x000fe400078e006b */
[----:B------:R-:W2:Y:S01]  /*10fa0*/  LDL.LU.64 R106, [R1+0x5f0] ;  /* 0x0005f000016a7983 */ /* 0x000ea20000300a00 */
[----:B----4-:R-:W-:-:S03]  /*10fb0*/  IMAD.MOV.U32 R0, RZ, RZ, R97 ;  /* 0x000000ffff007224 */ /* 0x010fc600078e0061 */
[----:B------:R-:W-:Y:S04]  /*10fc0*/  STL [R1+0x3b0], R96 ;  /* 0x0003b06001007387 */ /* 0x000fe80000100800 */
[----:B------:R-:W-:Y:S04]  /*10fd0*/  STL [R1+0x3b8], R98 ;  /* 0x0003b86201007387 */ /* 0x000fe80000100800 */
[----:B------:R1:W-:Y:S02]  /*10fe0*/  STL [R1+0x3ac], R0 ;  /* 0x0003ac0001007387 */ /* 0x0003e40000100800 */
[----:B-1----:R-:W-:-:S05]  /*10ff0*/  IMAD.MOV.U32 R0, RZ, RZ, R99 ;  /* 0x000000ffff007224 */ /* 0x002fca00078e0063 */
[----:B------:R1:W-:Y:S04]  /*11000*/  STL [R1+0x3b4], R0 ;  /* 0x0003b40001007387 */ /* 0x0003e80000100800 */
[----:B------:R-:W-:Y:S01]  /*11010*/  STL [R1+0x3c0], R100 ;  /* 0x0003c06401007387 */ /* 0x000fe20000100800 */
[----:B-1----:R-:W-:-:S05]  /*11020*/  IMAD.MOV.U32 R0, RZ, RZ, R101 ;  /* 0x000000ffff007224 */ /* 0x002fca00078e0065 */
[----:B------:R1:W-:Y:S04]  /*11030*/  STL [R1+0x3bc], R0 ;  /* 0x0003bc0001007387 */ /* 0x0003e80000100800 */
[----:B---3--:R3:W-:Y:S01]  /*11040*/  STL [R1+0x3c8], R108 ;  /* 0x0003c86c01007387 */ /* 0x0087e20000100800 */
[----:B-1----:R-:W-:-:S05]  /*11050*/  IMAD.MOV.U32 R0, RZ, RZ, R109 ;  /* 0x000000ffff007224 */ /* 0x002fca00078e006d */
[----:B------:R1:W-:Y:S01]  /*11060*/  STL [R1+0x3c4], R0 ;  /* 0x0003c40001007387 */ /* 0x0003e20000100800 */
[----:B---3--:R-:W-:Y:S02]  /*11070*/  IMAD.MOV.U32 R108, RZ, RZ, R112 ;  /* 0x000000ffff6c7224 */ /* 0x008fe400078e0070 */
[----:B------:R-:W-:Y:S01]  /*11080*/  IMAD.MOV.U32 R109, RZ, RZ, R113 ;  /* 0x000000ffff6d7224 */ /* 0x000fe200078e0071 */
[----:B------:R-:W-:Y:S01]  /*11090*/  MOV R113, R123 ;  /* 0x0000007b00717202 */ /* 0x000fe20000000f00 */
[----:B------:R-:W-:Y:S01]  /*110a0*/  IMAD.MOV.U32 R112, RZ, RZ, R122 ;  /* 0x000000ffff707224 */ /* 0x000fe200078e007a */
[----:B------:R3:W-:Y:S01]  /*110b0*/  STL [R1+0x3d0], R130 ;  /* 0x0003d08201007387 */ /* 0x0007e20000100800 */
[----:B------:R-:W-:Y:S02]  /*110c0*/  IMAD.MOV.U32 R122, RZ, RZ, R126 ;  /* 0x000000ffff7a7224 */ /* 0x000fe400078e007e */
[----:B-1----:R-:W-:Y:S02]  /*110d0*/  IMAD.MOV.U32 R0, RZ, RZ, R131 ;  /* 0x000000ffff007224 */ /* 0x002fe400078e0083 */
[----:B------:R-:W-:-:S02]  /*110e0*/  IMAD.MOV.U32 R123, RZ, RZ, R127 ;  /* 0x000000ffff7b7224 */ /* 0x000fc400078e007f */
[----:B------:R-:W-:Y:S02]  /*110f0*/  IMAD.MOV.U32 R126, RZ, RZ, R150 ;  /* 0x000000ffff7e7224 */ /* 0x000fe400078e0096 */
[----:B------:R-:W-:Y:S02]  /*11100*/  IMAD.MOV.U32 R127, RZ, RZ, R151 ;  /* 0x000000ffff7f7224 */ /* 0x000fe400078e0097 */
[----:B------:R-:W4:Y:S04]  /*11110*/  LDL.LU.64 R150, [R1+0x558] ;  /* 0x0005580001967983 */ /* 0x000f280000300a00 */
[----:B------:R1:W-:Y:S04]  /*11120*/  STL [R1+0x3cc], R0 ;  /* 0x0003cc0001007387 */ /* 0x0003e80000100800 */
[----:B---3--:R-:W3:Y:S01]  /*11130*/  LDL.LU.64 R130, [R1+0x610] ;  /* 0x0006100001827983 */ /* 0x008ee20000300a00 */
[----:B-1----:R-:W-:-:S03]  /*11140*/  IMAD.MOV.U32 R0, RZ, RZ, R103 ;  /* 0x000000ffff007224 */ /* 0x002fc600078e0067 */
[----:B------:R-:W-:Y:S04]  /*11150*/  STL [R1+0x3d8], R102 ;  /* 0x0003d86601007387 */ /* 0x000fe80000100800 */
[----:B------:R1:W-:Y:S04]  /*11160*/  STL [R1+0x3d4], R0 ;  /* 0x0003d40001007387 */ /* 0x0003e80000100800 */
[----:B------:R-:W-:Y:S01]  /*11170*/  STL [R1+0x3e0], R104 ;  /* 0x0003e06801007387 */ /* 0x000fe20000100800 */
[----:B-1----:R-:W-:-:S05]  /*11180*/  IMAD.MOV.U32 R0, RZ, RZ, R105 ;  /* 0x000000ffff007224 */ /* 0x002fca00078e0069 */
[----:B------:R2:W-:Y:S02]  /*11190*/  STL [R1+0x3dc], R0 ;  /* 0x0003dc0001007387 */ /* 0x0005e40000100800 */
[----:B--2---:R-:W-:Y:S02]  /*111a0*/  IMAD.MOV.U32 R0, RZ, RZ, R107 ;  /* 0x000000ffff007224 */ /* 0x004fe400078e006b */
[----:B------:R-:W-:Y:S04]  /*111b0*/  STL [R1+0x3e8], R106 ;  /* 0x0003e86a01007387 */ /* 0x000fe80000100800 */
[----:B------:R-:W-:Y:S04]  /*111c0*/  STL [R1+0x3f0], R116 ;  /* 0x0003f07401007387 */ /* 0x000fe80000100800 */
[----:B------:R1:W-:Y:S02]  /*111d0*/  STL [R1+0x3e4], R0 ;  /* 0x0003e40001007387 */ /* 0x0003e40000100800 */
[----:B-1----:R-:W-:-:S02]  /*111e0*/  IMAD.MOV.U32 R0, RZ, RZ, R117 ;  /* 0x000000ffff007224 */ /* 0x002fc400078e0075 */
[----:B------:R-:W2:Y:S04]  /*111f0*/  LDL.LU.64 R116, [R1+0x630] ;  /* 0x0006300001747983 */ /* 0x000ea80000300a00 */
[----:B------:R1:W-:Y:S04]  /*11200*/  STL [R1+0x3ec], R0 ;  /* 0x0003ec0001007387 */ /* 0x0003e80000100800 */
[----:B------:R-:W-:Y:S01]  /*11210*/  STL [R1+0x3f8], R108 ;  /* 0x0003f86c01007387 */ /* 0x000fe20000100800 */
[----:B-1----:R-:W-:-:S05]  /*11220*/  IMAD.MOV.U32 R0, RZ, RZ, R109 ;  /* 0x000000ffff007224 */ /* 0x002fca00078e006d */
[----:B------:R1:W-:Y:S04]  /*11230*/  STL [R1+0x3f4], R0 ;  /* 0x0003f40001007387 */ /* 0x0003e80000100800 */
[----:B------:R1:W-:Y:S02]  /*11240*/  STL [R1+0x400], R124 ;  /* 0x0004007c01007387 */ /* 0x0003e40000100800 */
[----:B-1----:R-:W-:Y:S02]  /*11250*/  IMAD.MOV.U32 R0, RZ, RZ, R125 ;  /* 0x000000ffff007224 */ /* 0x002fe400078e007d */
[----:B------:R-:W4:Y:S04]  /*11260*/  LDL.LU.64 R124, [R1+0x660] ;  /* 0x00066000017c7983 */ /* 0x000f280000300a00 */
[----:B------:R3:W-:Y:S02]  /*11270*/  STL [R1+0x3fc], R0 ;  /* 0x0003fc0001007387 */ /* 0x0007e40000100800 */
[----:B---3--:R-:W-:-:S02]  /*11280*/  IMAD.MOV.U32 R0, RZ, RZ, R131 ;  /* 0x000000ffff007224 */ /* 0x008fc400078e0083 */
[----:B------:R1:W-:Y:S04]  /*11290*/  STL [R1+0x408], R130 ;  /* 0x0004088201007387 */ /* 0x0003e80000100800 */
[----:B------:R3:W-:Y:S04]  /*112a0*/  STL [R1+0x404], R0 ;  /* 0x0004040001007387 */ /* 0x0007e80000100800 */
[----:B------:R-:W-:Y:S01]  /*112b0*/  STL [R1+0x410], R110 ;  /* 0x0004106e01007387 */ /* 0x000fe20000100800 */
[----:B-1----:R-:W-:Y:S01]  /*112c0*/  IMAD.MOV.U32 R130, RZ, RZ, R132 ;  /* 0x000000ffff827224 */ /* 0x002fe200078e0084 */
[----:B------:R-:W-:Y:S01]  /*112d0*/  MOV R132, R134 ;  /* 0x0000008600847202 */ /* 0x000fe20000000f00 */
[----:B------:R-:W-:-:S02]  /*112e0*/  IMAD.MOV.U32 R131, RZ, RZ, R133 ;  /* 0x000000ffff837224 */ /* 0x000fc400078e0085 */
[----:B------:R-:W-:Y:S02]  /*112f0*/  IMAD.MOV.U32 R133, RZ, RZ, R135 ;  /* 0x000000ffff857224 */ /* 0x000fe400078e0087 */
[----:B------:R-:W4:Y:S01]  /*11300*/  LDL.LU.64 R134, [R1+0x680] ;  /* 0x0006800001867983 */ /* 0x000f220000300a00 */
[----:B---3--:R-:W-:-:S05]  /*11310*/  IMAD.MOV.U32 R0, RZ, RZ, R111 ;  /* 0x000000ffff007224 */ /* 0x008fca00078e006f */
[----:B------:R1:W-:Y:S04]  /*11320*/  STL [R1+0x40c], R0 ;  /* 0x00040c0001007387 */ /* 0x0003e80000100800 */
[----:B------:R-:W-:Y:S04]  /*11330*/  STL [R1+0x418], R112 ;  /* 0x0004187001007387 */ /* 0x000fe80000100800 */
[----:B------:R-:W3:Y:S01]  /*11340*/  LDL.LU.64 R106, [R1+0x6a0] ;  /* 0x0006a000016a7983 */ /* 0x000ee20000300a00 */
[----:B-1----:R-:W-:-:S03]  /*11350*/  IMAD.MOV.U32 R0, RZ, RZ, R113 ;  /* 0x000000ffff007224 */ /* 0x002fc600078e0071 */
[----:B------:R-:W-:Y:S04]  /*11360*/  STL [R1+0x420], R114 ;  /* 0x0004207201007387 */ /* 0x000fe80000100800 */
[----:B------:R1:W-:Y:S02]  /*11370*/  STL [R1+0x414], R0 ;  /* 0x0004140001007387 */ /* 0x0003e40000100800 */
[----:B-1----:R-:W-:Y:S02]  /*11380*/  IMAD.MOV.U32 R0, RZ, RZ, R115 ;  /* 0x000000ffff007224 */ /* 0x002fe400078e0073 */
[----:B------:R-:W-:Y:S02]  /*11390*/  IMAD.MOV.U32 R96, RZ, RZ, R132 ;  /* 0x000000ffff607224 */ /* 0x000fe400078e0084 */
[----:B------:R-:W-:-:S02]  /*113a0*/  IMAD.MOV.U32 R97, RZ, RZ, R133 ;  /* 0x000000ffff617224 */ /* 0x000fc400078e0085 */
[----:B------:R-:W-:Y:S02]  /*113b0*/  IMAD.MOV.U32 R108, RZ, RZ, R138 ;  /* 0x000000ffff6c7224 */ /* 0x000fe400078e008a */
[----:B------:R-:W-:Y:S02]  /*113c0*/  IMAD.MOV.U32 R109, RZ, RZ, R139 ;  /* 0x000000ffff6d7224 */ /* 0x000fe400078e008b */
[----:B------:R-:W-:Y:S02]  /*113d0*/  IMAD.MOV.U32 R98, RZ, RZ, R148 ;  /* 0x000000ffff627224 */ /* 0x000fe400078e0094 */
[----:B------:R-:W-:Y:S01]  /*113e0*/  IMAD.MOV.U32 R99, RZ, RZ, R149 ;  /* 0x000000ffff637224 */ /* 0x000fe200078e0095 */
[----:B--2---:R-:W-:Y:S04]  /*113f0*/  STL [R1+0x428], R116 ;  /* 0x0004287401007387 */ /* 0x004fe80000100800 */
        /* <DEDUP_REMOVED lines=21> */
[----:B------:R1:W-:Y:S02]  /*11550*/  STL [R1+0x454], R0 ;  /* 0x0004540001007387 */ /* 0x0003e40000100800 */
[----:B-1----:R-:W-:-:S05]  /*11560*/  IMAD.MOV.U32 R0, RZ, RZ, R131 ;  /* 0x000000ffff007224 */ /* 0x002fca00078e0083 */
[----:B------:R1:W-:Y:S04]  /*11570*/  STL [R1+0x45c], R0 ;  /* 0x00045c0001007387 */ /* 0x0003e80000100800 */
[----:B------:R-:W-:Y:S01]  /*11580*/  STL [R1+0x468], R134 ;  /* 0x0004688601007387 */ /* 0x000fe20000100800 */
[----:B-1----:R-:W-:-:S03]  /*11590*/  MOV R0, R135 ;  /* 0x0000008700007202 */ /* 0x002fc60000000f00 */
[----:B------:R-:W-:Y:S04]  /*115a0*/  STL [R1+0x470], R136 ;  /* 0x0004708801007387 */ /* 0x000fe80000100800 */
[----:B------:R1:W-:Y:S04]  /*115b0*/  STL [R1+0x464], R0 ;  /* 0x0004640001007387 */ /* 0x0003e80000100800 */
[----:B------:R-:W-:Y:S01]  /*115c0*/  STL [R1+0x478], R150 ;  /* 0x0004789601007387 */ /* 0x000fe20000100800 */
[----:B-1----:R-:W-:-:S05]  /*115d0*/  IMAD.MOV.U32 R0, RZ, RZ, R137 ;  /* 0x000000ffff007224 */ /* 0x002fca00078e0089 */
[----:B------:R1:W-:Y:S04]  /*115e0*/  STL [R1+0x46c], R0 ;  /* 0x00046c0001007387 */ /* 0x0003e80000100800 */
[----:B------:R-:W2:Y:S04]  /*115f0*/  LDL.LU.64 R100, [R1+0x4e8] ;  /* 0x0004e80001647983 */ /* 0x000ea80000300a00 */
        /* <DEDUP_REMOVED lines=8> */
[----:B------:R-:W-:-:S03]  /*11680*/  IMAD.MOV.U32 R124, RZ, RZ, R140 ;  /* 0x000000ffff7c7224 */ /* 0x000fc600078e008c */
[----:B------:R-:W4:Y:S01]  /*11690*/  LDL.LU.64 R138, [R1+0x6d8] ;  /* 0x0006d800018a7983 */ /* 0x000f220000300a00 */
[----:B------:R-:W-:-:S03]  /*116a0*/  IMAD.MOV.U32 R125, RZ, RZ, R141 ;  /* 0x000000ffff7d7224 */ /* 0x000fc600078e008d */
[----:B------:R-:W4:Y:S04]  /*116b0*/  LDL.LU.64 R116, [R1+0x718] ;  /* 0x0007180001747983 */ /* 0x000f280000300a00 */
[----:B------:R-:W4:Y:S04]  /*116c0*/  LDL.LU.64 R144, [R1+0x770] ;  /* 0x0007700001907983 */ /* 0x000f280000300a00 */
[----:B------:R-:W4:Y:S01]  /*116d0*/  LDL.LU.64 R140, [R1+0x758] ;  /* 0x00075800018c7983 */ /* 0x000f220000300a00 */
[----:B------:R-:W-:-:S03]  /*116e0*/  IMAD.MOV.U32 R128, RZ, RZ, R142 ;  /* 0x000000ffff807224 */ /* 0x000fc600078e008e */
[----:B------:R-:W4:Y:S01]  /*116f0*/  LDL.LU.64 R118, [R1+0x738] ;  /* 0x0007380001767983 */ /* 0x000f220000300a00 */
[----:B------:R-:W-:-:S03]  /*11700*/  IMAD.MOV.U32 R129, RZ, RZ, R143 ;  /* 0x000000ffff817224 */ /* 0x000fc600078e008f */
[----:B------:R-:W4:Y:S01]  /*11710*/  LDL.LU.64 R130, [R1+0x6e8] ;  /* 0x0006e80001827983 */ /* 0x000f220000300a00 */
[----:B-1----:R-:W-:-:S03]  /*11720*/  IMAD.MOV.U32 R0, RZ, RZ, R151 ;  /* 0x000000ffff007224 */ /* 0x002fc600078e0097 */
[----:B------:R-:W4:Y:S04]  /*11730*/  LDL.LU.64 R120, [R1+0x618] ;  /* 0x0006180001787983 */ /* 0x000f280000300a00 */
[----:B------:R-:W4:Y:S04]  /*11740*/  LDL.LU.64 R122, [R1+0x700] ;  /* 0x00070000017a7983 */ /* 0x000f280000300a00 */
[----:B------:R-:W4:Y:S01]  /*11750*/  LDL.LU.64 R142, [R1+0x6f0] ;  /* 0x0006f000018e7983 */ /* 0x000f220000300a00 */
[----:B------:R-:W-:-:S03]  /*11760*/  IMAD.MOV.U32 R134, RZ, RZ, R146 ;  /* 0x000000ffff867224 */ /* 0x000fc600078e0092 */
[----:B------:R-:W2:Y:S01]  /*11770*/  LDL.LU.64 R112, [R1+0x598] ;  /* 0x0005980001707983 */ /* 0x000ea20000300a00 */
[----:B------:R-:W-:-:S03]  /*11780*/  IMAD.MOV.U32 R135, RZ, RZ, R147 ;  /* 0x000000ffff877224 */ /* 0x000fc600078e0093 */
[----:B------:R-:W4:Y:S04]  /*11790*/  LDL.LU.64 R148, [R1+0x6a8] ;  /* 0x0006a80001947983 */ /* 0x000f280000300a00 */
[----:B------:R-:W-:Y:S04]  /*117a0*/  STL [R1+0x480], R96 ;  /* 0x0004806001007387 */ /* 0x000fe80000100800 */
[----:B------:R1:W-:Y:S04]  /*117b0*/  STL [R1+0x474], R0 ;  /* 0x0004740001007387 */ /* 0x0003e80000100800 */
[----:B------:R-:W4:Y:S04]  /*117c0*/  LDL.LU.64 R146, [R1+0x778] ;  /* 0x0007780001927983 */ /* 0x000f280000300a00 */
[----:B------:R-:W4:Y:S04]  /*117d0*/  LDL.LU.64 R150, [R1+0x668] ;  /* 0x0006680001967983 */ /* 0x000f280000300a00 */
[----:B------:R-:W4:Y:S01]  /*117e0*/  LDL.LU.64 R94, [R1+0x600] ;  /* 0x00060000015e7983 */ /* 0x000f220000300a00 */
[----:B-1----:R-:W-:-:S03]  /*117f0*/  MOV R0, R97 ;  /* 0x0000006100007202 */ /* 0x002fc60000000f00 */
[----:B---3--:R-:W-:Y:S01]  /*11800*/  STL [R1+0x488], R106 ;  /* 0x0004886a01007387 */ /* 0x008fe20000100800 */
[----:B------:R-:W-:-:S03]  /*11810*/  IMAD.MOV.U32 R96, RZ, RZ, R98 ;  /* 0x000000ffff607224 */ /* 0x000fc600078e0062 */
[----:B------:R1:W-:Y:S01]  /*11820*/  STL [R1+0x47c], R0 ;  /* 0x00047c0001007387 */ /* 0x0003e20000100800 */
[----:B------:R-:W-:Y:S02]  /*11830*/  IMAD.MOV.U32 R97, RZ, RZ, R99 ;  /* 0x000000ffff617224 */ /* 0x000fe400078e0063 */
[----:B-1----:R-:W-:Y:S02]  /*11840*/  IMAD.MOV.U32 R0, RZ, RZ, R107 ;  /* 0x000000ffff007224 */ /* 0x002fe400078e006b */
[----:B--2---:R-:W-:Y:S02]  /*11850*/  IMAD.MOV.U32 R98, RZ, RZ, R112 ;  /* 0x000000ffff627224 */ /* 0x004fe400078e0070 */
[----:B------:R-:W-:Y:S02]  /*11860*/  IMAD.MOV.U32 R99, RZ, RZ, R113 ;  /* 0x000000ffff637224 */ /* 0x000fe400078e0071 */
[----:B------:R-:W2:Y:S04]  /*11870*/  LDL.LU.64 R112, [R1+0x620] ;  /* 0x0006200001707983 */ /* 0x000ea80000300a00 */
[----:B------:R1:W-:Y:S04]  /*11880*/  STL [R1+0x484], R0 ;  /* 0x0004840001007387 */ /* 0x0003e80000100800 */
[----:B----4-:R-:W-:Y:S04]  /*11890*/  STL [R1+0x490], R94 ;  /* 0x0004905e01007387 */ /* 0x010fe80000100800 */
[----:B------:R-:W3:Y:S01]  /*118a0*/  LDL.LU.64 R106, [R1+0x6b8] ;  /* 0x0006b800016a7983 */ /* 0x000ee20000300a00 */
[----:B-1----:R-:W-:-:S05]  /*118b0*/  IMAD.MOV.U32 R0, RZ, RZ, R95 ;  /* 0x000000ffff007224 */ /* 0x002fca00078e005f */
[----:B------:R1:W-:Y:S04]  /*118c0*/  STL [R1+0x48c], R0 ;  /* 0x00048c0001007387 */ /* 0x0003e80000100800 */
[----:B------:R-:W-:Y:S01]  /*118d0*/  STL [R1+0x498], R96 ;  /* 0x0004986001007387 */ /* 0x000fe20000100800 */
[----:B-1----:R-:W-:-:S05]  /*118e0*/  IMAD.MOV.U32 R0, RZ, RZ, R97 ;  /* 0x000000ffff007224 */ /* 0x002fca00078e0061 */
[----:B------:R1:W-:Y:S04]  /*118f0*/  STL [R1+0x494], R0 ;  /* 0x0004940001007387 */ /* 0x0003e80000100800 */
[----:B------:R4:W-:Y:S01]  /*11900*/  STL [R1+0x4a0], R100 ;  /* 0x0004a06401007387 */ /* 0x0009e20000100800 */
[----:B-1----:R-:W-:-:S05]  /*11910*/  IMAD.MOV.U32 R0, RZ, RZ, R101 ;  /* 0x000000ffff007224 */ /* 0x002fca00078e0065 */
[----:B------:R3:W-:Y:S04]  /*11920*/  STL [R1+0x49c], R0 ;  /* 0x00049c0001007387 */ /* 0x0007e80000100800 */
[----:B----4-:R-:W4:Y:S01]  /*11930*/  LDL.LU.64 R100, [R1+0x508] ;  /* 0x0005080001647983 */ /* 0x010f220000300a00 */
[----:B---3--:R-:W-:-:S03]  /*11940*/  IMAD.MOV.U32 R0, RZ, RZ, R107 ;  /* 0x000000ffff007224 */ /* 0x008fc600078e006b */
[----:B------:R1:W-:Y:S04]  /*11950*/  STL [R1+0x4a8], R106 ;  /* 0x0004a86a01007387 */ /* 0x0003e80000100800 */
[----:B------:R2:W-:Y:S04]  /*11960*/  STL [R1+0x4a4], R0 ;  /* 0x0004a40001007387 */ /* 0x0005e80000100800 */
[----:B-1----:R-:W3:Y:S01]  /*11970*/  LDL.LU.64 R106, [R1+0x650] ;  /* 0x00065000016a7983 */ /* 0x002ee20000300a00 */
[----:B--2---:R-:W-:-:S03]  /*11980*/  IMAD.MOV.U32 R0, RZ, RZ, R113 ;  /* 0x000000ffff007224 */ /* 0x004fc600078e0071 */
[----:B------:R1:W-:Y:S04]  /*11990*/  STL [R1+0x4b0], R112 ;  /* 0x0004b07001007387 */ /* 0x0003e80000100800 */
[----:B------:R2:W-:Y:S04]  /*119a0*/  STL [R1+0x4ac], R0 ;  /* 0x0004ac0001007387 */ /* 0x0005e80000100800 */
[----:B-1----:R-:W3:Y:S01]  /*119b0*/  LDL.LU.64 R112, [R1+0x528] ;  /* 0x0005280001707983 */ /* 0x002ee20000300a00 */
[----:B--2---:R-:W-:-:S03]  /*119c0*/  IMAD.MOV.U32 R0, RZ, RZ, R99 ;  /* 0x000000ffff007224 */ /* 0x004fc600078e0063 */
[----:B------:R-:W-:Y:S04]  /*119d0*/  STL [R1+0x4b8], R98 ;  /* 0x0004b86201007387 */ /* 0x000fe80000100800 */
[----:B------:R1:W-:Y:S04]  /*119e0*/  STL [R1+0x4b4], R0 ;  /* 0x0004b40001007387 */ /* 0x0003e80000100800 */
[----:B----4-:R-:W-:Y:S01]  /*119f0*/  STL [R1+0x4c0], R100 ;  /* 0x0004c06401007387 */ /* 0x010fe20000100800 */
[----:B-1----:R-:W-:-:S03]  /*11a00*/  IMAD.MOV.U32 R0, RZ, RZ, R101 ;  /* 0x000000ffff007224 */ /* 0x002fc600078e0065 */
[----:B------:R-:W-:Y:S04]  /*11a10*/  STL [R1+0x4c8], R104 ;  /* 0x0004c86801007387 */ /* 0x000fe80000100800 */
[----:B------:R1:W-:Y:S02]  /*11a20*/  STL [R1+0x4bc], R0 ;  /* 0x0004bc0001007387 */ /* 0x0003e40000100800 */
[----:B-1----:R-:W-:Y:S02]  /*11a30*/  IMAD.MOV.U32 R0, RZ, RZ, R105 ;  /* 0x000000ffff007224 */ /* 0x002fe400078e0069 */
[----:B------:R-:W2:Y:S04]  /*11a40*/  LDL.LU.64 R104, [R1+0x670] ;  /* 0x0006700001687983 */ /* 0x000ea80000300a00 */
[----:B------:R3:W-:Y:S02]  /*11a50*/  STL [R1+0x4c4], R0 ;  /* 0x0004c40001007387 */ /* 0x0007e40000100800 */
[----:B---3--:R-:W-:-:S02]  /*11a60*/  IMAD.MOV.U32 R0, RZ, RZ, R107 ;  /* 0x000000ffff007224 */ /* 0x008fc400078e006b */
[----:B------:R1:W-:Y:S04]  /*11a70*/  STL [R1+0x4d0], R106 ;  /* 0x0004d06a01007387 */ /* 0x0003e80000100800 */
[----:B------:R3:W-:Y:S04]  /*11a80*/  STL [R1+0x4cc], R0 ;  /* 0x0004cc0001007387 */ /* 0x0007e80000100800 */
[----:B-1----:R-:W4:Y:S01]  /*11a90*/  LDL.LU.64 R106, [R1+0x548] ;  /* 0x00054800016a7983 */ /* 0x002f220000300a00 */
[----:B---3--:R-:W-:-:S03]  /*11aa0*/  MOV R0, R103 ;  /* 0x0000006700007202 */ /* 0x008fc60000000f00 */
[----:B------:R-:W-:Y:S04]  /*11ab0*/  STL [R1+0x4d8], R102 ;  /* 0x0004d86601007387 */ /* 0x000fe80000100800 */
[----:B------:R1:W-:Y:S04]  /*11ac0*/  STL [R1+0x4d4], R0 ;  /* 0x0004d40001007387 */ /* 0x0003e80000100800 */
[----:B------:R3:W-:Y:S01]  /*11ad0*/  STL [R1+0x4e0], R112 ;  /* 0x0004e07001007387 */ /* 0x0007e20000100800 */
[----:B-1----:R-:W-:-:S03]  /*11ae0*/  IMAD.MOV.U32 R0, RZ, RZ, R113 ;  /* 0x000000ffff007224 */ /* 0x002fc600078e0071 */
[----:B------:R1:W-:Y:S04]  /*11af0*/  STL [R1+0x4e8], R130 ;  /* 0x0004e88201007387 */ /* 0x0003e80000100800 */
[----:B------:R1:W-:Y:S04]  /*11b00*/  STL [R1+0x4dc], R0 ;  /* 0x0004dc0001007387 */ /* 0x0003e80000100800 */
[----:B---3--:R-:W3:Y:S01]  /*11b10*/  LDL.LU.64 R112, [R1+0x690] ;  /* 0x0006900001707983 */ /* 0x008ee20000300a00 */
[----:B-1----:R-:W-:Y:S02]  /*11b20*/  IMAD.MOV.U32 R130, RZ, RZ, R134 ;  /* 0x000000ffff827224 */ /* 0x002fe400078e0086 */
[----:B------:R-:W-:-:S02]  /*11b30*/  IMAD.MOV.U32 R0, RZ, RZ, R131 ;  /* 0x000000ffff007224 */ /* 0x000fc400078e0083 */
[----:B------:R-:W-:Y:S02]  /*11b40*/  IMAD.MOV.U32 R131, RZ, RZ, R135 ;  /* 0x000000ffff837224 */ /* 0x000fe400078e0087 */
[----:B------:R-:W3:Y:S04]  /*11b50*/  LDL.LU.64 R134, [R1+0x568] ;  /* 0x0005680001867983 */ /* 0x000ee80000300a00 */
[----:B------:R1:W-:Y:S04]  /*11b60*/  STL [R1+0x4e4], R0 ;  /* 0x0004e40001007387 */ /* 0x0003e80000100800 */
[----:B--2---:R-:W-:Y:S01]  /*11b70*/  STL [R1+0x4f0], R104 ;  /* 0x0004f06801007387 */ /* 0x004fe20000100800 */
[----:B-1----:R-:W-:-:S05]  /*11b80*/  IMAD.MOV.U32 R0, RZ, RZ, R105 ;  /* 0x000000ffff007224 */ /* 0x002fca00078e0069 */
[----:B------:R1:W-:Y:S04]  /*11b90*/  STL [R1+0x4ec], R0 ;  /* 0x0004ec0001007387 */ /* 0x0003e80000100800 */
[----:B------:R2:W-:Y:S01]  /*11ba0*/  STL [R1+0x4f8], R110 ;  /* 0x0004f86e01007387 */ /* 0x0005e20000100800 */
[----:B-1----:R-:W-:-:S05]  /*11bb0*/  IMAD.MOV.U32 R0, RZ, RZ, R111 ;  /* 0x000000ffff007224 */ /* 0x002fca00078e006f */
[----:B------:R4:W-:Y:S04]  /*11bc0*/  STL [R1+0x4f4], R0 ;  /* 0x0004f40001007387 */ /* 0x0009e80000100800 */
[----:B--2---:R-:W2:Y:S01]  /*11bd0*/  LDL.LU.64 R110, [R1+0x6b0] ;  /* 0x0006b000016e7983 */ /* 0x004ea20000300a00 */
[----:B----4-:R-:W-:-:S03]  /*11be0*/  IMAD.MOV.U32 R0, RZ, RZ, R107 ;  /* 0x000000ffff007224 */ /* 0x010fc600078e006b */
[----:B------:R-:W-:Y:S04]  /*11bf0*/  STL [R1+0x500], R106 ;  /* 0x0005006a01007387 */ /* 0x000fe80000100800 */
[----:B------:R1:W-:Y:S04]  /*11c00*/  STL [R1+0x4fc], R0 ;  /* 0x0004fc0001007387 */ /* 0x0003e80000100800 */
[----:B------:R4:W-:Y:S01]  /*11c10*/  STL [R1+0x508], R122 ;  /* 0x0005087a01007387 */ /* 0x0009e20000100800 */
[----:B-1----:R-:W-:-:S03]  /*11c20*/  IMAD.MOV.U32 R0, RZ, RZ, R123 ;  /* 0x000000ffff007224 */ /* 0x002fc600078e007b */
[----:B----4-:R-:W4:Y:S04]  /*11c30*/  LDL.LU.64 R122, [R1+0x588] ;  /* 0x00058800017a7983 */ /* 0x010f280000300a00 */
[----:B------:R1:W-:Y:S04]  /*11c40*/  STL [R1+0x504], R0 ;  /* 0x0005040001007387 */ /* 0x0003e80000100800 */
[----:B---3--:R3:W-:Y:S01]  /*11c50*/  STL [R1+0x510], R112 ;  /* 0x0005107001007387 */ /* 0x0087e20000100800 */
[----:B-1----:R-:W-:-:S05]  /*11c60*/  IMAD.MOV.U32 R0, RZ, RZ, R113 ;  /* 0x000000ffff007224 */ /* 0x002fca00078e0071 */
[----:B------:R1:W-:Y:S01]  /*11c70*/  STL [R1+0x50c], R0 ;  /* 0x00050c0001007387 */ /* 0x0003e20000100800 */
[----:B---3--:R-:W-:Y:S02]  /*11c80*/  IMAD.MOV.U32 R112, RZ, RZ, R126 ;  /* 0x000000ffff707224 */ /* 0x008fe400078e007e */
[----:B------:R-:W-:Y:S01]  /*11c90*/  IMAD.MOV.U32 R113, RZ, RZ, R127 ;  /* 0x000000ffff717224 */ /* 0x000fe200078e007f */
[----:B------:R-:W-:Y:S01]  /*11ca0*/  STL [R1+0x518], R108 ;  /* 0x0005186c01007387 */ /* 0x000fe20000100800 */
[----:B------:R-:W-:Y:S02]  /*11cb0*/  IMAD.MOV.U32 R126, RZ, RZ, R130 ;  /* 0x000000ffff7e7224 */ /* 0x000fe400078e0082 */
[----:B------:R-:W-:Y:S02]  /*11cc0*/  IMAD.MOV.U32 R127, RZ, RZ, R131 ;  /* 0x000000ffff7f7224 */ /* 0x000fe400078e0083 */
[----:B------:R-:W3:Y:S01]  /*11cd0*/  LDL.LU.64 R130, [R1+0x6c8] ;  /* 0x0006c80001827983 */ /* 0x000ee20000300a00 */
[----:B-1----:R-:W-:-:S05]  /*11ce0*/  IMAD.MOV.U32 R0, RZ, RZ, R109 ;  /* 0x000000ffff007224 */ /* 0x002fca00078e006d */
[----:B------:R1:W-:Y:S04]  /*11cf0*/  STL [R1+0x514], R0 ;  /* 0x0005140001007387 */ /* 0x0003e80000100800 */
[----:B------:R1:W-:Y:S02]  /*11d00*/  STL [R1+0x520], R134 ;  /* 0x0005208601007387 */ /* 0x0003e40000100800 */
[----:B-1----:R-:W-:Y:S01]  /*11d10*/  MOV R0, R135 ;  /* 0x0000008700007202 */ /* 0x002fe20000000f00 */
[----:B------:R-:W-:Y:S02]  /*11d20*/  IMAD.MOV.U32 R134, RZ, RZ, R138 ;  /* 0x000000ffff867224 */ /* 0x000fe400078e008a */
[----:B------:R-:W-:Y:S02]  /*11d30*/  IMAD.MOV.U32 R135, RZ, RZ, R139 ;  /* 0x000000ffff877224 */ /* 0x000fe400078e008b */
[----:B------:R-:W3:Y:S04]  /*11d40*/  LDL.LU.64 R138, [R1+0x5a8] ;  /* 0x0005a800018a7983 */ /* 0x000ee80000300a00 */
[----:B------:R1:W-:Y:S04]  /*11d50*/  STL [R1+0x51c], R0 ;  /* 0x00051c0001007387 */ /* 0x0003e80000100800 */
[----:B------:R2:W-:Y:S01]  /*11d60*/  STL [R1+0x528], R116 ;  /* 0x0005287401007387 */ /* 0x0005e20000100800 */
[----:B-1----:R-:W-:-:S05]  /*11d70*/  IMAD.MOV.U32 R0, RZ, RZ, R117 ;  /* 0x000000ffff007224 */ /* 0x002fca00078e0075 */
[----:B------:R1:W-:Y:S01]  /*11d80*/  STL [R1+0x524], R0 ;  /* 0x0005240001007387 */ /* 0x0003e20000100800 */
[----:B--2---:R-:W-:Y:S02]  /*11d90*/  IMAD.MOV.U32 R116, RZ, RZ, R118 ;  /* 0x000000ffff747224 */ /* 0x004fe400078e0076 */
[----:B------:R-:W-:Y:S01]  /*11da0*/  IMAD.MOV.U32 R117, RZ, RZ, R119 ;  /* 0x000000ffff757224 */ /* 0x000fe200078e0077 */
[----:B------:R-:W-:Y:S04]  /*11db0*/  STL [R1+0x530], R110 ;  /* 0x0005306e01007387 */ /* 0x000fe80000100800 */
[----:B------:R-:W2:Y:S01]  /*11dc0*/  LDL.LU.64 R118, [R1+0x6e0] ;  /* 0x0006e00001767983 */ /* 0x000ea20000300a00 */
[----:B-1----:R-:W-:-:S05]  /*11dd0*/  IMAD.MOV.U32 R0, RZ, RZ, R111 ;  /* 0x000000ffff007224 */ /* 0x002fca00078e006f */
[----:B------:R1:W-:Y:S04]  /*11de0*/  STL [R1+0x52c], R0 ;  /* 0x00052c0001007387 */ /* 0x0003e80000100800 */
[----:B------:R4:W-:Y:S01]  /*11df0*/  STL [R1+0x538], R120 ;  /* 0x0005387801007387 */ /* 0x0009e20000100800 */
[----:B-1----:R-:W-:-:S03]  /*11e00*/  IMAD.MOV.U32 R0, RZ, RZ, R121 ;  /* 0x000000ffff007224 */ /* 0x002fc600078e0079 */
[----:B----4-:R-:W-:Y:S04]  /*11e10*/  STL [R1+0x540], R122 ;  /* 0x0005407a01007387 */ /* 0x010fe80000100800 */
[----:B------:R1:W-:Y:S04]  /*11e20*/  STL [R1+0x534], R0 ;  /* 0x0005340001007387 */ /* 0x0003e80000100800 */
[----:B------:R-:W4:Y:S01]  /*11e30*/  LDL.LU.64 R120, [R1+0x5c8] ;  /* 0x0005c80001787983 */ /* 0x000f220000300a00 */
[----:B-1----:R-:W-:Y:S02]  /*11e40*/  IMAD.MOV.U32 R0, RZ, RZ, R123 ;  /* 0x000000ffff007224 */ /* 0x002fe400078e007b */
[----:B------:R-:W-:-:S02]  /*11e50*/  IMAD.MOV.U32 R122, RZ, RZ, R124 ;  /* 0x000000ffff7a7224 */ /* 0x000fc400078e007c */
[----:B------:R-:W-:Y:S01]  /*11e60*/  IMAD.MOV.U32 R123, RZ, RZ, R125 ;  /* 0x000000ffff7b7224 */ /* 0x000fe200078e007d */
[----:B------:R1:W-:Y:S01]  /*11e70*/  STL [R1+0x53c], R0 ;  /* 0x00053c0001007387 */ /* 0x0003e20000100800 */
[----:B------:R-:W-:Y:S02]  /*11e80*/  IMAD.MOV.U32 R124, RZ, RZ, R128 ;  /* 0x000000ffff7c7224 */ /* 0x000fe400078e0080 */
[----:B------:R-:W-:Y:S01]  /*11e90*/  IMAD.MOV.U32 R125, RZ, RZ, R129 ;  /* 0x000000ffff7d7224 */ /* 0x000fe200078e0081 */
[----:B------:R-:W-:Y:S04]  /*11ea0*/  STL [R1+0x548], R112 ;  /* 0x0005487001007387 */ /* 0x000fe80000100800 */
[----:B------:R-:W4:Y:S01]  /*11eb0*/  LDL.LU.64 R128, [R1+0x6f8] ;  /* 0x0006f80001807983 */ /* 0x000f220000300a00 */
[----:B-1----:R-:W-:-:S05]  /*11ec0*/  IMAD.MOV.U32 R0, RZ, RZ, R113 ;  /* 0x000000ffff007224 */ /* 0x002fca00078e0071 */
[----:B------:R1:W-:Y:S04]  /*11ed0*/  STL [R1+0x544], R0 ;  /* 0x0005440001007387 */ /* 0x0003e80000100800 */
[----:B---3--:R3:W-:Y:S01]  /*11ee0*/  STL [R1+0x550], R130 ;  /* 0x0005508201007387 */ /* 0x0087e20000100800 */
[----:B-1----:R-:W-:-:S05]  /*11ef0*/  IMAD.MOV.U32 R0, RZ, RZ, R131 ;  /* 0x000000ffff007224 */ /* 0x002fca00078e0083 */
[----:B------:R1:W-:Y:S01]  /*11f00*/  STL [R1+0x54c], R0 ;  /* 0x00054c0001007387 */ /* 0x0003e20000100800 */
[----:B---3--:R-:W-:Y:S01]  /*11f10*/  MOV R130, R136 ;  /* 0x0000008800827202 */ /* 0x008fe20000000f00 */
[----:B------:R-:W-:Y:S02]  /*11f20*/  IMAD.MOV.U32 R131, RZ, RZ, R137 ;  /* 0x000000ffff837224 */ /* 0x000fe400078e0089 */
[----:B------:R-:W-:Y:S04]  /*11f30*/  STL [R1+0x558], R114 ;  /* 0x0005587201007387 */ /* 0x000fe80000100800 */
[----:B------:R-:W3:Y:S01]  /*11f40*/  LDL.LU.64 R136, [R1+0x5e8] ;  /* 0x0005e80001887983 */ /* 0x000ee20000300a00 */
[----:B-1----:R-:W-:-:S05]  /*11f50*/  IMAD.MOV.U32 R0, RZ, RZ, R115 ;  /* 0x000000ffff007224 */ /* 0x002fca00078e0073 */
        /* <DEDUP_REMOVED lines=10> */
[----:B------:R-:W-:Y:S01]  /*12000*/  STL [R1+0x570], R118 ;  /* 0x0005707601007387 */ /* 0x000fe20000100800 */
[----:B-1----:R-:W-:-:S05]  /*12010*/  IMAD.MOV.U32 R0, RZ, RZ, R119 ;  /* 0x000000ffff007224 */ /* 0x002fca00078e0077 */
[----:B------:R1:W-:Y:S04]  /*12020*/  STL [R1+0x56c], R0 ;  /* 0x00056c0001007387 */ /* 0x0003e80000100800 */
[----:B------:R1:W-:Y:S02]  /*12030*/  STL [R1+0x578], R150 ;  /* 0x0005789601007387 */ /* 0x0003e40000100800 */
[----:B-1----:R-:W-:Y:S02]  /*12040*/  IMAD.MOV.U32 R0, RZ, RZ, R151 ;  /* 0x000000ffff007224 */ /* 0x002fe400078e0097 */
[----:B------:R-:W2:Y:S04]  /*12050*/  LDL.LU.64 R150, [R1+0x608] ;  /* 0x0006080001967983 */ /* 0x000ea80000300a00 */
[----:B------:R4:W-:Y:S02]  /*12060*/  STL [R1+0x574], R0 ;  /* 0x0005740001007387 */ /* 0x0009e40000100800 */
[----:B----4-:R-:W-:-:S02]  /*12070*/  IMAD.MOV.U32 R0, RZ, RZ, R121 ;  /* 0x000000ffff007224 */ /* 0x010fc400078e0079 */
[----:B------:R1:W-:Y:S04]  /*12080*/  STL [R1+0x580], R120 ;  /* 0x0005807801007387 */ /* 0x0003e80000100800 */
[----:B------:R4:W-:Y:S04]  /*12090*/  STL [R1+0x57c], R0 ;  /* 0x00057c0001007387 */ /* 0x0009e80000100800 */
[----:B------:R4:W-:Y:S01]  /*120a0*/  STL [R1+0x588], R124 ;  /* 0x0005887c01007387 */ /* 0x0009e20000100800 */
[----:B-1----:R-:W-:Y:S02]  /*120b0*/  IMAD.MOV.U32 R120, RZ, RZ, R122 ;  /* 0x000000ffff787224 */ /* 0x002fe400078e007a */
[----:B------:R-:W-:-:S02]  /*120c0*/  IMAD.MOV.U32 R121, RZ, RZ, R123 ;  /* 0x000000ffff797224 */ /* 0x000fc400078e007b */
[----:B------:R-:W2:Y:S01]  /*120d0*/  LDL.LU.64 R122, [R1+0x720] ;  /* 0x00072000017a7983 */ /* 0x000ea20000300a00 */
[----:B----4-:R-:W-:Y:S02]  /*120e0*/  IMAD.MOV.U32 R0, RZ, RZ, R125 ;  /* 0x000000ffff007224 */ /* 0x010fe400078e007d */
[----:B------:R-:W-:-:S03]  /*120f0*/  IMAD.MOV.U32 R124, RZ, RZ, R126 ;  /* 0x000000ffff7c7224 */ /* 0x000fc600078e007e */
[----:B------:R1:W-:Y:S01]  /*12100*/  STL [R1+0x584], R0 ;  /* 0x0005840001007387 */ /* 0x0003e20000100800 */
[----:B------:R-:W-:-:S03]  /*12110*/  IMAD.MOV.U32 R125, RZ, RZ, R127 ;  /* 0x000000ffff7d7224 */ /* 0x000fc600078e007f */
[----:B------:R4:W-:Y:S04]  /*12120*/  STL [R1+0x590], R128 ;  /* 0x0005908001007387 */ /* 0x0009e80000100800 */
[----:B------:R-:W2:Y:S01]  /*12130*/  LDL.LU.64 R126, [R1+0x628] ;  /* 0x00062800017e7983 */ /* 0x000ea20000300a00 */
[----:B-1----:R-:W-:-:S05]  /*12140*/  MOV R0, R129 ;  /* 0x0000008100007202 */ /* 0x002fca0000000f00 */
[----:B------:R1:W-:Y:S01]  /*12150*/  STL [R1+0x58c], R0 ;  /* 0x00058c0001007387 */ /* 0x0003e20000100800 */
[----:B----4-:R-:W-:Y:S02]  /*12160*/  IMAD.MOV.U32 R128, RZ, RZ, R130 ;  /* 0x000000ffff807224 */ /* 0x010fe400078e0082 */
[----:B------:R-:W-:Y:S01]  /*12170*/  IMAD.MOV.U32 R129, RZ, RZ, R131 ;  /* 0x000000ffff817224 */ /* 0x000fe200078e0083 */
[----:B------:R4:W-:Y:S04]  /*12180*/  STL [R1+0x598], R132 ;  /* 0x0005988401007387 */ /* 0x0009e80000100800 */
[----:B------:R-:W2:Y:S01]  /*12190*/  LDL.LU.64 R130, [R1+0x730] ;  /* 0x0007300001827983 */ /* 0x000ea20000300a00 */
[----:B-1----:R-:W-:-:S05]  /*121a0*/  IMAD.MOV.U32 R0, RZ, RZ, R133 ;  /* 0x000000ffff007224 */ /* 0x002fca00078e0085 */
[----:B------:R1:W-:Y:S01]  /*121b0*/  STL [R1+0x594], R0 ;  /* 0x0005940001007387 */ /* 0x0003e20000100800 */
[----:B----4-:R-:W-:Y:S02]  /*121c0*/  IMAD.MOV.U32 R132, RZ, RZ, R134 ;  /* 0x000000ffff847224 */ /* 0x010fe400078e0086 */
[----:B------:R-:W-:Y:S01]  /*121d0*/  IMAD.MOV.U32 R133, RZ, RZ, R135 ;  /* 0x000000ffff857224 */ /* 0x000fe200078e0087 */
[----:B---3--:R3:W-:Y:S04]  /*121e0*/  STL [R1+0x5a0], R136 ;  /* 0x0005a08801007387 */ /* 0x0087e80000100800 */
[----:B------:R-:W4:Y:S01]  /*121f0*/  LDL.LU.64 R134, [R1+0x658] ;  /* 0x0006580001867983 */ /* 0x000f220000300a00 */
[----:B-1----:R-:W-:-:S05]  /*12200*/  IMAD.MOV.U32 R0, RZ, RZ, R137 ;  /* 0x000000ffff007224 */ /* 0x002fca00078e0089 */
[----:B------:R1:W-:Y:S01]  /*12210*/  STL [R1+0x59c], R0 ;  /* 0x00059c0001007387 */ /* 0x0003e20000100800 */
[----:B---3--:R-:W-:Y:S02]  /*12220*/  IMAD.MOV.U32 R136, RZ, RZ, R138 ;  /* 0x000000ffff887224 */ /* 0x008fe400078e008a */
[----:B------:R-:W-:Y:S01]  /*12230*/  IMAD.MOV.U32 R137, RZ, RZ, R139 ;  /* 0x000000ffff897224 */ /* 0x000fe200078e008b */
[----:B------:R3:W-:Y:S04]  /*12240*/  STL [R1+0x5a8], R140 ;  /* 0x0005a88c01007387 */ /* 0x0007e80000100800 */
[----:B------:R-:W4:Y:S01]  /*12250*/  LDL.LU.64 R138, [R1+0x740] ;  /* 0x00074000018a7983 */ /* 0x000f220000300a00 */
[----:B-1----:R-:W-:-:S05]  /*12260*/  IMAD.MOV.U32 R0, RZ, RZ, R141 ;  /* 0x000000ffff007224 */ /* 0x002fca00078e008d */
[----:B------:R1:W-:Y:S01]  /*12270*/  STL [R1+0x5a4], R0 ;  /* 0x0005a40001007387 */ /* 0x0003e20000100800 */
[----:B---3--:R-:W-:Y:S02]  /*12280*/  IMAD.MOV.U32 R140, RZ, RZ, R142 ;  /* 0x000000ffff8c7224 */ /* 0x008fe400078e008e */
[----:B------:R-:W-:Y:S01]  /*12290*/  IMAD.MOV.U32 R141, RZ, RZ, R143 ;  /* 0x000000ffff8d7224 */ /* 0x000fe200078e008f */
[----:B--2---:R2:W-:Y:S04]  /*122a0*/  STL [R1+0x5b0], R144 ;  /* 0x0005b09001007387 */ /* 0x0045e80000100800 */
[----:B------:R-:W3:Y:S01]  /*122b0*/  LDL.LU.64 R142, [R1+0x678] ;  /* 0x00067800018e7983 */ /* 0x000ee20000300a00 */
[----:B-1----:R-:W-:-:S05]  /*122c0*/  IMAD.MOV.U32 R0, RZ, RZ, R145 ;  /* 0x000000ffff007224 */ /* 0x002fca00078e0091 */
[----:B------:R1:W-:Y:S01]  /*122d0*/  STL [R1+0x5ac], R0 ;  /* 0x0005ac0001007387 */ /* 0x0003e20000100800 */
[----:B--2---:R-:W-:Y:S02]  /*122e0*/  IMAD.MOV.U32 R144, RZ, RZ, R146 ;  /* 0x000000ffff907224 */ /* 0x004fe400078e0092 */
[----:B------:R-:W-:Y:S01]  /*122f0*/  IMAD.MOV.U32 R145, RZ, RZ, R147 ;  /* 0x000000ffff917224 */ /* 0x000fe200078e0093 */
[----:B------:R2:W-:Y:S04]  /*12300*/  STL [R1+0x5b8], R148 ;  /* 0x0005b89401007387 */ /* 0x0005e80000100800 */
[----:B------:R-:W3:Y:S01]  /*12310*/  LDL.LU.64 R146, [R1+0x750] ;  /* 0x0007500001927983 */ /* 0x000ee20000300a00 */
[----:B-1----:R-:W-:-:S05]  /*12320*/  MOV R0, R149 ;  /* 0x0000009500007202 */ /* 0x002fca0000000f00 */
[----:B------:R1:W-:Y:S04]  /*12330*/  STL [R1+0x5b4], R0 ;  /* 0x0005b40001007387 */ /* 0x0003e80000100800 */
[----:B------:R1:W-:Y:S04]  /*12340*/  STL [R1+0x5c0], R150 ;  /* 0x0005c09601007387 */ /* 0x0003e80000100800 */
[----:B--2---:R-:W2:Y:S01]  /*12350*/  LDL.LU.64 R148, [R1+0x708] ;  /* 0x0007080001947983 */ /* 0x004ea20000300a00 */
[----:B-1----:R-:W-:-:S03]  /*12360*/  IMAD.MOV.U32 R0, RZ, RZ, R151 ;  /* 0x000000ffff007224 */ /* 0x002fc600078e0097 */
[----:B------:R-:W-:Y:S04]  /*12370*/  STL [R1+0x5c8], R120 ;  /* 0x0005c87801007387 */ /* 0x000fe80000100800 */
[----:B------:R1:W-:Y:S04]  /*12380*/  STL [R1+0x5bc], R0 ;  /* 0x0005bc0001007387 */ /* 0x0003e80000100800 */
[----:B------:R-:W2:Y:S01]  /*12390*/  LDL.LU.64 R150, [R1+0x698] ;  /* 0x0006980001967983 */ /* 0x000ea20000300a00 */
[----:B-1----:R-:W-:-:S03]  /*123a0*/  IMAD.MOV.U32 R0, RZ, RZ, R121 ;  /* 0x000000ffff007224 */ /* 0x002fc600078e0079 */
        /* <DEDUP_REMOVED lines=38> */
[----:B--2---:R-:W-:Y:S01]  /*12610*/  STL [R1+0x638], R148 ;  /* 0x0006389401007387 */ /* 0x004fe20000100800 */
[----:B-1----:R-:W-:-:S05]  /*12620*/  MOV R0, R147 ;  /* 0x0000009300007202 */ /* 0x002fca0000000f00 */
[----:B------:R1:W-:Y:S02]  /*12630*/  STL [R1+0x62c], R0 ;  /* 0x00062c0001007387 */ /* 0x0003e40000100800 */
[----:B-1----:R-:W-:-:S05]  /*12640*/  IMAD.MOV.U32 R0, RZ, RZ, R149 ;  /* 0x000000ffff007224 */ /* 0x002fca00078e0095 */
[----:B------:R1:W-:Y:S04]  /*12650*/  STL [R1+0x634], R0 ;  /* 0x0006340001007387 */ /* 0x0003e80000100800 */
[----:B------:R-:W-:Y:S01]  /*12660*/  STL [R1+0x640], R150 ;  /* 0x0006409601007387 */ /* 0x000fe20000100800 */
[----:B-1----:R-:W-:-:S05]  /*12670*/  IMAD.MOV.U32 R0, RZ, RZ, R151 ;  /* 0x000000ffff007224 */ /* 0x002fca00078e0097 */
[----:B------:R-:W-:Y:S04]  /*12680*/  STL [R1+0x63c], R0 ;  /* 0x00063c0001007387 */ /* 0x000fe80000100800 */
[----:B------:R-:W-:Y:S04]  /*12690*/  STL [R1], RZ ;  /* 0x000000ff01007387 */ /* 0x000fe80000100800 */
[----:B------:R-:W-:Y:S04]  /*126a0*/  STL [R1+0x4], RZ ;  /* 0x000004ff01007387 */ /* 0x000fe80000100800 */
        /* <DEDUP_REMOVED lines=109> */
[----:B------:R-:W-:Y:S01]  /*12d80*/  STL [R1+0x1bc], RZ ;  /* 0x0001bcff01007387 */ /* 0x000fe20000100800 */
[----:B------:R-:W-:-:S03]  /*12d90*/  SHF.R.S32.HI R5, RZ, 0x1f, R9 ;  /* 0x0000001fff057819 */ /* 0x000fc60000011409 */
[----:B------:R-:W-:Y:S04]  /*12da0*/  STL [R1+0x1c0], RZ ;  /* 0x0001c0ff01007387 */ /* 0x000fe80000100800 */
[----:B------:R-:W-:Y:S04]  /*12db0*/  STL [R1+0x1c4], RZ ;  /* 0x0001c4ff01007387 */ /* 0x000fe80000100800 */
[----:B------:R-:W-:Y:S04]  /*12dc0*/  STL [R1+0x1c8], RZ ;  /* 0x0001c8ff01007387 */ /* 0x000fe80000100800 */
[----:B------:R-:W-:Y:S01]  /*12dd0*/  STL [R1+0x1cc], RZ ;  /* 0x0001ccff01007387 */ /* 0x000fe20000100800 */
[----:B------:R-:W-:-:S03]  /*12de0*/  LEA.HI R5, R5, R9, RZ, 0x6 ;  /* 0x0000000905057211 */ /* 0x000fc600078f30ff */
        /* <DEDUP_REMOVED lines=13> */
[----:B------:R1:W-:Y:S02]  /*12ec0*/  STL [R1+0x644], R5 ;  /* 0x0006440501007387 */ /* 0x0003e40000100800 */
[----:B-1----:R-:W-:-:S05]  /*12ed0*/  VIADD R5, R5, 0xfffffffe ;  /* 0xfffffffe05057836 */ /* 0x002fca0000000000 */
[----:B------:R1:W-:Y:S01]  /*12ee0*/  STL [R1+0x650], R5 ;  /* 0x0006500501007387 */ /* 0x0003e20000100800 */
[----:B------:R-:W-:Y:S02]  /*12ef0*/  SHF.R.S32.HI R3, RZ, 0x1f, R4 ;  /* 0x0000001fff037819 */ /* 0x000fe40000011404 */
[----:B------:R-:W-:Y:S01]  /*12f00*/  SHF.R.S32.HI R0, RZ, 0x1f, R2 ;  /* 0x0000001fff007819 */ /* 0x000fe20000011402 */
[----:B------:R-:W-:Y:S01]  /*12f10*/  IMAD.MOV.U32 R12, RZ, RZ, RZ ;  /* 0x000000ffff0c7224 */ /* 0x000fe200078e00ff */
[C---:B------:R-:W-:Y:S01]  /*12f20*/  SHF.L.U64.HI R3, R4.reuse, 0x2, R3 ;  /* 0x0000000204037819 */ /* 0x040fe20000010203 */
[----:B------:R-:W-:Y:S01]  /*12f30*/  IMAD.SHL.U32 R4, R4, 0x4, RZ ;  /* 0x0000000404047824 */ /* 0x000fe200078e00ff */
[C---:B------:R-:W-:Y:S01]  /*12f40*/  SHF.L.U64.HI R0, R2.reuse, 0x2, R0 ;  /* 0x0000000202007819 */ /* 0x040fe20000010200 */
[----:B------:R-:W-:Y:S01]  /*12f50*/  IMAD.SHL.U32 R2, R2, 0x4, RZ ;  /* 0x0000000402027824 */ /* 0x000fe200078e00ff */
        /* <DEDUP_REMOVED lines=63> */
[----:B------:R-:W-:Y:S01]  /*13350*/  CS2R R150, SRZ ;  /* 0x0000000000967805 */ /* 0x000fe2000001ff00 */
[----:B------:R-:W-:Y:S01]  /*13360*/  UMOV UR14, 0x1 ;  /* 0x00000001000e7882 */ /* 0x000fe20000000000 */
[----:B-1----:R-:W-:-:S05]  /*13370*/  UMOV UR13, 0xffffffff ;  /* 0xffffffff000d7882 */ /* 0x002fca0000000000 */
.L_x_1:
[----:B------:R-:W-:Y:S01]  /*13380*/  STL.64 [R1+0x998], R250 ;  /* 0x000998fa01007387 */ /* 0x000fe20000100a00 */
[----:B------:R-:W-:Y:S01]  /*13390*/  UIADD3 UR13, UR13, 0x1, URZ ;  /* 0x000000010d0d7890 */ /* 0x000fe2000fffe03f */
[----:B------:R-:W-:-:S04]  /*133a0*/  DEPBAR.LE SB0, 0x2 ;  /* 0x000080800000791a */ /* 0x000fc80000000000 */
[----:B------:R-:W-:Y:S01]  /*133b0*/  STL.64 [R1+0x990], R248 ;  /* 0x000990f801007387 */ /* 0x000fe20000100a00 */
[----:B------:R-:W-:Y:S01]  /*133c0*/  UMOV UR7, 0x40000040 ;  /* 0x4000004000077882 */ /* 0x000fe20000000000 */
[----:B------:R-:W1:Y:S02]  /*133d0*/  LDC R5, c[0x0][0x230] ;  /* 0x00008c00ff057b82 */ /* 0x000e640000000800 */
        /* <DEDUP_REMOVED lines=48> */
[----:B-----5:R-:W-:Y:S04]  /*136e0*/  STL.64 [R1+0x808], R150 ;  /* 0x0008089601007387 */ /* 0x020fe80000100a00 */
        /* <DEDUP_REMOVED lines=13> */
[----:B--2---:R-:W2:Y:S04]  /*137c0*/  LDL.LU.64 R124, [R1] ;  /* 0x00000000017c7983 */ /* 0x004ea80000300a00 */
        /* <DEDUP_REMOVED lines=63> */
[----:B------:R-:W-:Y:S01]  /*13bc0*/  UISETP.GT.AND UP0, UPT, UR13, 0x2, UPT ;  /* 0x000000020d00788c */ /* 0x000fe2000bf04270 */
[----:B------:R-:W-:Y:S03]  /*13bd0*/  BAR.SYNC.DEFER_BLOCKING 0x0 ;  /* 0x0000000000007b1d */ /* 0x000fe60000010000 */
[----:B------:R-:W-:-:S04]  /*13be0*/  USEL UR13, UR13, URZ, !UP0 ;  /* 0x0000003f0d0d7287 */ /* 0x000fc8000c000000 */
[----:B------:R-:W-:Y:S02]  /*13bf0*/  ULEA UR4, UR13, UR12, 0xf ;  /* 0x0000000c0d047291 */ /* 0x000fe4000f8e783f */
[----:B------:R-:W-:Y:S01]  /*13c00*/  ULEA UR5, UR13, UR12, 0x10 ;  /* 0x0000000c0d057291 */ /* 0x000fe2000f8e803f */
[----:B-----5:R-:W-:Y:S01]  /*13c10*/  STL [R1+0x788], R6 ;  /* 0x0007880601007387 */ /* 0x020fe20000100800 */
[----:B------:R-:W-:Y:S02]  /*13c20*/  UIADD3 UR4, UR4, 0x30000, URZ ;  /* 0x0003000004047890 */ /* 0x000fe4000fffe03f */
[----:B------:R-:W-:Y:S02]  /*13c30*/  USHF.R.U32.HI UR5, URZ, 0x4, UR5 ;  /* 0x000000043f057899 */ /* 0x000fe40008011605 */
[----:B------:R-:W-:Y:S02]  /*13c40*/  USHF.R.U32.HI UR4, URZ, 0x4, UR4 ;  /* 0x000000043f047899 */ /* 0x000fe40008011604 */
[----:B------:R-:W-:-:S02]  /*13c50*/  USGXT.U32 UR6, UR5, 0xe ;  /* 0x0000000e0506789a */ /* 0x000fc40008000000 */
[----:B------:R-:W-:Y:S01]  /*13c60*/  USGXT.U32 UR8, UR4, 0xe ;  /* 0x0000000e0408789a */ /* 0x000fe20008000000 */
[----:B------:R-:W-:Y:S01]  /*13c70*/  UMOV UR5, 0x40000040 ;  /* 0x4000004000057882 */ /* 0x000fe20000000000 */
[----:B------:R-:W-:-:S05]  /*13c80*/  UIADD3 UR10, UP1, UR6, 0x2, URZ ;  /* 0x00000002060a7890 */ /* 0x000fca000ff3e03f */
[----:B------:R-:W-:Y:S01]  /*13c90*/  UMOV UR4, UR8 ;  /* 0x0000000800047c82 */ /* 0x000fe20008000000 */
[----:B------:R-:W-:Y:S01]  /*13ca0*/  UIADD3 UR8, UP0, UR8, 0x2, URZ ;  /* 0x0000000208087890 */ /* 0x000fe2000ff1e03f */
[----:B--2---:R-:W-:-:S06]  /*13cb0*/  WARPGROUP.ARRIVE ;  /* 0x00000000000079c5 */ /* 0x004fcc0000000000 */
[----:B------:R-:W-:Y:S01]  /*13cc0*/  HGMMA.64x256x8.F32.TF32 R124, gdesc[UR4], R124, gsb0 ;  /* 0x07e00000047c79f0 */ /* 0x000fe2000800287c */
[----:B------:R-:W-:Y:S01]  /*13cd0*/  UMOV UR4, URZ ;  /* 0x0000003f00047c82 */ /* 0x000fe20008000000 */
[----:B------:R-:W-:Y:S01]  /*13ce0*/  UMOV UR5, URZ ;  /* 0x0000003f00057c82 */ /* 0x000fe20008000000 */
[----:B------:R-:W-:Y:S02]  /*13cf0*/  UIADD3.X UR9, UR4, 0x40000040, URZ, UP0, !UPT ;  /* 0x4000004004097890 */ /* 0x000fe400087fe43f */
[----:B------:R-:W-:Y:S02]  /*13d00*/  UIADD3.X UR11, UR5, 0x40000040, URZ, UP1, !UPT ;  /* 0x40000040050b7890 */ /* 0x000fe40008ffe43f */
[----:B------:R-:W-:Y:S02]  /*13d10*/  UIADD3.64 UR40, UR8, 0x2, URZ ;  /* 0x0000000208287897 */ /* 0x000fe4000fffe03f */
[----:B------:R-:W-:Y:S02]  /*13d20*/  UIADD3.64 UR42, UR10, 0x2, URZ ;  /* 0x000000020a2a7897 */ /* 0x000fe4000fffe03f */
[----:B------:R-:W-:-:S02]  /*13d30*/  UIADD3.64 UR38, UR10, 0x4, URZ ;  /* 0x000000040a267897 */ /* 0x000fc4000fffe03f */
[----:B------:R-:W-:Y:S02]  /*13d40*/  UIADD3.64 UR36, UR8, 0x4, URZ ;  /* 0x0000000408247897 */ /* 0x000fe4000fffe03f */
[----:B------:R-:W-:Y:S02]  /*13d50*/  UIADD3.64 UR34, UR10, 0x7fe, URZ ;  /* 0x000007fe0a227897 */ /* 0x000fe4000fffe03f */
[----:B------:R-:W-:Y:S02]  /*13d60*/  UIADD3.64 UR32, UR8, 0x3fe, URZ ;  /* 0x000003fe08207897 */ /* 0x000fe4000fffe03f */
[----:B------:R-:W-:Y:S02]  /*13d70*/  UIADD3.64 UR30, UR10, 0x800, URZ ;  /* 0x000008000a1e7897 */ /* 0x000fe4000fffe03f */
[----:B------:R-:W-:Y:S02]  /*13d80*/  UIADD3.64 UR28, UR8, 0x400, URZ ;  /* 0x00000400081c7897 */ /* 0x000fe4000fffe03f */
[----:B------:R-:W-:-:S02]  /*13d90*/  UIADD3.64 UR26, UR10, 0x802, URZ ;  /* 0x000008020a1a7897 */ /* 0x000fc4000fffe03f */
[----:B------:R-:W-:Y:S02]  /*13da0*/  UIADD3.64 UR24, UR8, 0x402, URZ ;  /* 0x0000040208187897 */ /* 0x000fe4000fffe03f */
[----:B------:R-:W-:Y:S02]  /*13db0*/  UIADD3.64 UR22, UR10, 0x804, URZ ;  /* 0x000008040a167897 */ /* 0x000fe4000fffe03f */
[----:B------:R-:W-:Y:S01]  /*13dc0*/  UIADD3.64 UR20, UR8, 0x404, URZ ;  /* 0x0000040408147897 */ /* 0x000fe2000fffe03f */
[----:B------:R-:W-:Y:S02]  /*13dd0*/  WARPGROUP.DEPBAR.LE gsb0, 0x0 ;  /* 0x00008000000079c5 */ /* 0x000fe40000010000 */
[----:B------:R-:W-:-:S06]  /*13de0*/  WARPGROUP.ARRIVE ;  /* 0x00000000000079c5 */ /* 0x000fcc0000000000 */
[----:B------:R-:W-:Y:S03]  /*13df0*/  HGMMA.64x256x8.F32.TF32 R124, gdesc[UR8], R124, gsb0 ;  /* 0x07e00000087c79f0 */ /* 0x000fe6000800287c */
[----:B------:R-:W-:Y:S02]  /*13e00*/  WARPGROUP.DEPBAR.LE gsb0, 0x0 ;  /* 0x00008000000079c5 */ /* 0x000fe40000010000 */
[----:B------:R-:W-:-:S15]  /*13e10*/  WARPGROUP.ARRIVE ;  /* 0x00000000000079c5 */ /* 0x000fde0000000000 */
[----:B------:R-:W-:-:S08]  /*13e20*/  NOP ;  /* 0x0000000000007918 */ /* 0x000fd00000000000 */
        /* <DEDUP_REMOVED lines=22> */
[----:B------:R-:W-:Y:S04]  /*13f90*/  STL.64 [R1], R124 ;  /* 0x0000007c01007387 */ /* 0x000fe80000100a00 */
        /* <DEDUP_REMOVED lines=63> */
[----:B--2---:R-:W2:Y:S04]  /*14390*/  LDL.LU.64 R250, [R1+0x998] ;  /* 0x0009980001fa7983 */ /* 0x004ea80000300a00 */
[----:B------:R-:W3:Y:S04]  /*143a0*/  LDL.LU.64 R248, [R1+0x990] ;  /* 0x0009900001f87983 */ /* 0x000ee80000300a00 */
[----:B------:R-:W4:Y:S04]  /*143b0*/  LDL.LU.64 R246, [R1+0x988] ;  /* 0x0009880001f67983 */ /* 0x000f280000300a00 */
[----:B------:R-:W2:Y:S04]  /*143c0*/  LDL.LU.64 R244, [R1+0x980] ;  /* 0x0009800001f47983 */ /* 0x000ea80000300a00 */
        /* <DEDUP_REMOVED lines=60> */
[----:B------:R-:W-:-:S02]  /*14790*/  UIADD3.64 UR4, UR8, 0x1fe, URZ ;  /* 0x000001fe08047897 */ /* 0x000fc4000fffe03f */
[----:B------:R-:W-:Y:S01]  /*147a0*/  UIADD3.64 UR40, UR8, 0x202, URZ ;  /* 0x0000020208287897 */ /* 0x000fe2000fffe03f */
[----:B------:R-:W3:Y:S01]  /*147b0*/  LDL R6, [R1+0x650] ;  /* 0x0006500001067983 */ /* 0x000ee20000100800 */
[----:B------:R-:W-:Y:S01]  /*147c0*/  UIADD3.64 UR36, UR8, 0x204, URZ ;  /* 0x0000020408247897 */ /* 0x000fe2000fffe03f */
[----:B-1----:R-:W-:Y:S01]  /*147d0*/  VIADD R5, R5, 0xffffff80 ;  /* 0xffffff8005057836 */ /* 0x002fe20000000000 */
[----:B------:R-:W-:Y:S02]  /*147e0*/  UIADD3.64 UR32, UR8, 0x5fe, URZ ;  /* 0x000005fe08207897 */ /* 0x000fe4000fffe03f */
[----:B------:R-:W-:Y:S01]  /*147f0*/  UIADD3.64 UR28, UR8, 0x600, URZ ;  /* 0x00000600081c7897 */ /* 0x000fe2000fffe03f */
[----:B------:R-:W-:Y:S01]  /*14800*/  IMAD R5, R12, -0x40, R5 ;  /* 0xffffffc00c057824 */ /* 0x000fe200078e0205 */
[----:B------:R-:W-:-:S04]  /*14810*/  UIADD3.64 UR24, UR8, 0x602, URZ ;  /* 0x0000060208187897 */ /* 0x000fc8000fffe03f */
[----:B------:R-:W-:Y:S01]  /*14820*/  ISETP.GT.AND P1, PT, R5, RZ, PT ;  /* 0x000000ff0500720c */ /* 0x000fe20003f24270 */
[----:B--2---:R-:W-:Y:S01]  /*14830*/  WARPGROUP.ARRIVE ;  /* 0x00000000000079c5 */ /* 0x004fe20000000000 */
[----:B------:R-:W-:Y:S01]  /*14840*/  UIADD3 UR14, UR14, 0x1, URZ ;  /* 0x000000010e0e7890 */ /* 0x000fe2000fffe03f */
[----:B---3--:R-:W-:-:S04]  /*14850*/  ISETP.GE.AND P0, PT, R12, R6, PT ;  /* 0x000000060c00720c */ /* 0x008fc80003f06270 */
[----:B------:R-:W-:Y:S01]  /*14860*/  HGMMA.64x256x8.F32.TF32 R24, gdesc[UR4], R24, gsb0 ;  /* 0x07e00000041879f0 */ /* 0x000fe20008002818 */
[----:B------:R-:W-:Y:S01]  /*14870*/  UIADD3.64 UR4, UR8, 0x200, URZ ;  /* 0x0000020008047897 */ /* 0x000fe2000fffe03f */
[----:B------:R-:W-:Y:S01]  /*14880*/  SEL R8, RZ, 0x4, !P1 ;  /* 0x00000004ff087807 */ /* 0x000fe20004800000 */
[----:B------:R-:W-:Y:S01]  /*14890*/  UMOV UR6, UR10 ;  /* 0x0000000a00067c82 */ /* 0x000fe20008000000 */
[----:B------:R-:W-:Y:S01]  /*148a0*/  UMOV UR7, UR11 ;  /* 0x0000000b00077c82 */ /* 0x000fe20008000000 */
[----:B------:R-:W-:Y:S01]  /*148b0*/  UISETP.GT.AND UP0, UPT, UR14, 0x2, UPT ;  /* 0x000000020e00788c */ /* 0x000fe2000bf04270 */
[----:B------:R-:W-:Y:S01]  /*148c0*/  IADD3 R15, P3, R15, R4, RZ ;  /* 0x000000040f0f7210 */ /* 0x000fe20007f7e0ff */
[----:B------:R-:W2:Y:S01]  /*148d0*/  LDL.LU R6, [R1+0x200] ;  /* 0x0002000001067983 */ /* 0x000ea20000300800 */
[----:B------:R-:W-:Y:S02]  /*148e0*/  WARPGROUP.DEPBAR.LE gsb0, 0x0 ;  /* 0x00008000000079c5 */ /* 0x000fe40000010000 */
[----:B------:R-:W-:-:S15]  /*148f0*/  WARPGROUP.ARRIVE ;  /* 0x00000000000079c5 */ /* 0x000fde0000000000 */
[----:B------:R-:W-:-:S03]  /*14900*/  NOP ;  /* 0x0000000000007918 */ /* 0x000fc60000000000 */
        /* <DEDUP_REMOVED lines=16> */
[----:B------:R-:W-:Y:S01]  /*14a10*/  HGMMA.64x256x8.F32.TF32 R24, gdesc[UR28], R24, gsb0 ;  /* 0x07e000001c1879f0 */ /* 0x000fe20008002818 */
[----:B------:R-:W-:Y:S01]  /*14a20*/  UIADD3.64 UR8, UR8, 0x604, URZ ;  /* 0x0000060408087897 */ /* 0x000fe2000fffe03f */
[----:B------:R-:W-:Y:S01]  /*14a30*/  UMOV UR10, UR22 ;  /* 0x00000016000a7c82 */ /* 0x000fe20008000000 */
[----:B------:R-:W-:Y:S01]  /*14a40*/  UMOV UR11, UR23 ;  /* 0x00000017000b7c82 */ /* 0x000fe20008000000 */
[----:B------:R-:W-:Y:S02]  /*14a50*/  WARPGROUP.DEPBAR.LE gsb0, 0x0 ;  /* 0x00008000000079c5 */ /* 0x000fe40000010000 */
[----:B------:R-:W-:-:S15]  /*14a60*/  WARPGROUP.ARRIVE ;  /* 0x00000000000079c5 */ /* 0x000fde0000000000 */
[----:B------:R-:W-:-:S07]  /*14a70*/  NOP ;  /* 0x0000000000007918 */ /* 0x000fce0000000000 */
[----:B------:R-:W-:Y:S01]  /*14a80*/  HGMMA.64x256x8.F32.TF32 R24, gdesc[UR24], R24, gsb0 ;  /* 0x07e00000181879f0 */ /* 0x000fe20008002818 */
[----:B------:R-:W-:Y:S02]  /*14a90*/  SEL R8, R8, RZ, !P0 ;  /* 0x000000ff08087207 */ /* 0x000fe40004000000 */
[----:B------:R-:W-:Y:S01]  /*14aa0*/  ISETP.GT.AND P1, PT, R5, 0x1, PT ;  /* 0x000000010500780c */ /* 0x000fe20003f24270 */
[----:B------:R-:W-:Y:S01]  /*14ab0*/  USEL UR14, UR14, URZ, !UP0 ;  /* 0x0000003f0e0e7287 */ /* 0x000fe2000c000000 */
[----:B------:R-:W-:Y:S02]  /*14ac0*/  ISETP.NE.U32.AND P2, PT, R8, RZ, PT ;  /* 0x000000ff0800720c */ /* 0x000fe40003f45070 */
[----:B------:R-:W-:Y:S01]  /*14ad0*/  SEL R8, RZ, 0x4, !P1 ;  /* 0x00000004ff087807 */ /* 0x000fe20004800000 */
[----:B------:R-:W-:Y:S01]  /*14ae0*/  ULEA UR4, UR14, UR12, 0xf ;  /* 0x0000000c0e047291 */ /* 0x000fe2000f8e783f */
[----:B------:R-:W-:Y:S02]  /*14af0*/  IMAD.X R14, R14, 0x1, R3, P3 ;  /* 0x000000010e0e7824 */ /* 0x000fe400018e0603 */
[----:B------:R-:W-:-:S02]  /*14b00*/  SEL R8, R8, RZ, !P0 ;  /* 0x000000ff08087207 */ /* 0x000fc40004000000 */
[-C--:B------:R-:W-:Y:S02]  /*14b10*/  IADD3 R17, P4, R17, R4.reuse, RZ ;  /* 0x0000000411117210 */ /* 0x080fe40007f9e0ff */
[----:B------:R-:W-:Y:S01]  /*14b20*/  ISETP.NE.U32.AND P1, PT, R8, RZ, PT ;  /* 0x000000ff0800720c */ /* 0x000fe20003f25070 */
[----:B------:R-:W-:Y:S02]  /*14b30*/  VIADD R8, R7, UR4 ;  /* 0x0000000407087c36 */ /* 0x000fe40008000000 */
[----:B------:R-:W-:Y:S02]  /*14b40*/  IMAD.MOV.U32 R10, RZ, RZ, R15 ;  /* 0x000000ffff0a7224 */ /* 0x000fe400078e000f */
[----:B------:R-:W-:Y:S02]  /*14b50*/  IMAD.MOV.U32 R11, RZ, RZ, R14 ;  /* 0x000000ffff0b7224 */ /* 0x000fe400078e000e */
[----:B------:R-:W-:Y:S01]  /*14b60*/  IMAD.X R16, R16, 0x1, R3, P4 ;  /* 0x0000000110107824 */ /* 0x000fe200020e0603 */
[----:B------:R-:W-:-:S02]  /*14b70*/  IADD3 R19, P3, R19, R4, RZ ;  /* 0x0000000413137210 */ /* 0x000fc40007f7e0ff */
[----:B------:R-:W-:Y:S02]  /*14b80*/  IADD3 R21, P4, R21, R4, RZ ;  /* 0x0000000415157210 */ /* 0x000fe40007f9e0ff */
[----:B------:R-:W-:Y:S01]  /*14b90*/  IADD3.X R18, R18, R3, RZ, P3, !PT ;  /* 0x0000000312127210 */ /* 0x000fe20001ffe4ff */
[----:B------:R-:W-:Y:S02]  /*14ba0*/  WARPGROUP.DEPBAR.LE gsb0, 0x0 ;  /* 0x00008000000079c5 */ /* 0x000fe40000010000 */
[----:B------:R-:W-:-:S06]  /*14bb0*/  WARPGROUP.ARRIVE ;  /* 0x00000000000079c5 */ /* 0x000fcc0000000000 */
[----:B------:R-:W-:Y:S01]  /*14bc0*/  HGMMA.64x256x8.F32.TF32 R24, gdesc[UR8], R24, gsb0 ;  /* 0x07e00000081879f0 */ /* 0x000fe20008002818 */
[----:B------:R-:W-:Y:S01]  /*14bd0*/  IMAD.X R20, R20, 0x1, R3, P4 ;  /* 0x0000000114147824 */ /* 0x000fe200020e0603 */
[-C--:B------:R-:W-:Y:S02]  /*14be0*/  IADD3 R207, P3, R207, R4.reuse, RZ ;  /* 0x00000004cfcf7210 */ /* 0x080fe40007f7e0ff */
[----:B------:R-:W-:-:S03]  /*14bf0*/  IADD3 R209, P4, R209, R4, RZ ;  /* 0x00000004d1d17210 */ /* 0x000fc60007f9e0ff */
[--C-:B------:R-:W-:Y:S02]  /*14c00*/  IMAD.X R206, R206, 0x1, R3.reuse, P3 ;  /* 0x00000001cece7824 */ /* 0x100fe400018e0603 */
[----:B------:R-:W-:Y:S01]  /*14c10*/  IMAD.X R208, R208, 0x1, R3, P4 ;  /* 0x00000001d0d07824 */ /* 0x000fe200020e0603 */
[-C--:B----4-:R-:W-:Y:S02]  /*14c20*/  IADD3 R211, P3, R211, R4.reuse, RZ ;  /* 0x00000004d3d37210 */ /* 0x090fe40007f7e0ff */
[----:B------:R-:W-:-:S03]  /*14c30*/  IADD3 R213, P4, R213, R4, RZ ;  /* 0x00000004d5d57210 */ /* 0x000fc60007f9e0ff */
[--C-:B------:R-:W-:Y:S02]  /*14c40*/  IMAD.X R210, R210, 0x1, R3.reuse, P3 ;  /* 0x00000001d2d27824 */ /* 0x100fe400018e0603 */
[----:B------:R-:W-:Y:S01]  /*14c50*/  IMAD.X R212, R212, 0x1, R3, P4 ;  /* 0x00000001d4d47824 */ /* 0x000fe200020e0603 */
[----:B------:R-:W-:-:S05]  /*14c60*/  IADD3 R23, P3, R23, R4, RZ ;  /* 0x0000000417177210 */ /* 0x000fca0007f7e0ff */
[----:B------:R-:W-:Y:S01]  /*14c70*/  IMAD.X R22, R22, 0x1, R3, P3 ;  /* 0x0000000116167824 */ /* 0x000fe200018e0603 */
[----:B------:R-:W-:-:S05]  /*14c80*/  IADD3 R153, P4, R153, R4, RZ ;  /* 0x0000000499997210 */ /* 0x000fca0007f9e0ff */
[----:B------:R-:W-:Y:S01]  /*14c90*/  IMAD.X R152, R152, 0x1, R3, P4 ;  /* 0x0000000198987824 */ /* 0x000fe200020e0603 */
[-C--:B------:R-:W-:Y:S02]  /*14ca0*/  IADD3 R155, P3, R155, R4.reuse, RZ ;  /* 0x000000049b9b7210 */ /* 0x080fe40007f7e0ff */
[----:B------:R-:W-:-:S03]  /*14cb0*/  IADD3 R157, P4, R157, R4, RZ ;  /* 0x000000049d9d7210 */ /* 0x000fc60007f9e0ff */
[--C-:B------:R-:W-:Y:S02]  /*14cc0*/  IMAD.X R154, R154, 0x1, R3.reuse, P3 ;  /* 0x000000019a9a7824 */ /* 0x100fe400018e0603 */
[----:B------:R-:W-:Y:S01]  /*14cd0*/  IMAD.X R156, R156, 0x1, R3, P4 ;  /* 0x000000019c9c7824 */ /* 0x000fe200020e0603 */
[-C--:B------:R-:W-:Y:S02]  /*14ce0*/  IADD3 R215, P3, R215, R4.reuse, RZ ;  /* 0x00000004d7d77210 */ /* 0x080fe40007f7e0ff */
[----:B------:R-:W-:-:S03]  /*14cf0*/  IADD3 R217, P4, R217, R4, RZ ;  /* 0x00000004d9d97210 */ /* 0x000fc60007f9e0ff */
[----:B------:R-:W-:Y:S01]  /*14d00*/  IMAD.X R214, R214, 0x1, R3, P3 ;  /* 0x00000001d6d67824 */ /* 0x000fe200018e0603 */
[----:B------:R-:W-:Y:S02]  /*14d10*/  WARPGROUP.DEPBAR.LE gsb0, 0x0 ;  /* 0x00008000000079c5 */ /* 0x000fe40000010000 */
[----:B------:R-:W-:Y:S06]  /*14d20*/  BAR.SYNC.DEFER_BLOCKING 0x0 ;  /* 0x0000000000007b1d */ /* 0x000fec0000010000 */
[----:B------:R-:W-:Y:S01]  /*14d30*/  @!PT LDS RZ, [RZ] ;  /* 0x00000000fffff984 */ /* 0x000fe20000000800 */
[----:B------:R-:W-:Y:S01]  /*14d40*/  @!PT LDS RZ, [RZ] ;  /* 0x00000000fffff984 */ /* 0x000fe20000000800 */
[----:B------:R-:W-:Y:S01]  /*14d50*/  @!PT LDS RZ, [RZ] ;  /* 0x00000000fffff984 */ /* 0x000fe20000000800 */
[----:B------:R1:W-:Y:S02]  /*14d60*/  LDGSTS.E [R8+0x30000], desc[UR16][R10.64], P2 ;  /* 0x300000000a087fae */ /* 0x0003e40009121850 */
[----:B-1----:R-:W-:-:S02]  /*14d70*/  IMAD.MOV.U32 R10, RZ, RZ, R17 ;  /* 0x000000ffff0a7224 */ /* 0x002fc400078e0011 */
[----:B------:R-:W-:-:S05]  /*14d80*/  IMAD.MOV.U32 R11, RZ, RZ, R16 ;  /* 0x000000ffff0b7224 */ /* 0x000fca00078e0010 */
[----:B------:R1:W-:Y:S01]  /*14d90*/  LDGSTS.E [R8+0x30004], desc[UR16][R10.64], P1 ;  /* 0x300040000a087fae */ /* 0x0003e20008921850 */
[----:B------:R-:W-:-:S04]  /*14da0*/  ISETP.GT.AND P1, PT, R5, 0x2, PT ;  /* 0x000000020500780c */ /* 0x000fc80003f24270 */
[----:B------:R-:W-:Y:S02]  /*14db0*/  SEL R9, RZ, 0x4, !P1 ;  /* 0x00000004ff097807 */ /* 0x000fe40004800000 */
[----:B------:R-:W-:Y:S02]  /*14dc0*/  ISETP.GT.AND P1, PT, R5, 0x3, PT ;  /* 0x000000030500780c */ /* 0x000fe40003f24270 */
[----:B------:R-:W-:-:S04]  /*14dd0*/  SEL R9, R9, RZ, !P0 ;  /* 0x000000ff09097207 */ /* 0x000fc80004000000 */
[----:B------:R-:W-:Y:S02]  /*14de0*/  ISETP.NE.U32.AND P2, PT, R9, RZ, PT ;  /* 0x000000ff0900720c */ /* 0x000fe40003f45070 */
[----:B------:R-:W-:-:S04]  /*14df0*/  SEL R9, RZ, 0x4, !P1 ;  /* 0x00000004ff097807 */ /* 0x000fc80004800000 */
[----:B------:R-:W-:Y:S01]  /*14e00*/  SEL R9, R9, RZ, !P0 ;  /* 0x000000ff09097207 */ /* 0x000fe20004000000 */
[----:B-1----:R-:W-:-:S03]  /*14e10*/  IMAD.MOV.U32 R10, RZ, RZ, R19 ;  /* 0x000000ffff0a7224 */ /* 0x002fc600078e0013 */
[----:B------:R-:W-:Y:S01]  /*14e20*/  ISETP.NE.U32.AND P1, PT, R9, RZ, PT ;  /* 0x000000ff0900720c */ /* 0x000fe20003f25070 */
[----:B------:R-:W-:-:S05]  /*14e30*/  IMAD.MOV.U32 R11, RZ, RZ, R18 ;  /* 0x000000ffff0b7224 */ /* 0x000fca00078e0012 */
[----:B------:R1:W-:Y:S02]  /*14e40*/  LDGSTS.E [R8+0x30008], desc[UR16][R10.64], P2 ;  /* 0x300080000a087fae */ /* 0x0003e40009121850 */
[----:B-1----:R-:W-:Y:S02]  /*14e50*/  IMAD.MOV.U32 R10, RZ, RZ, R21 ;  /* 0x000000ffff0a7224 */ /* 0x002fe400078e0015 */
        /* <DEDUP_REMOVED lines=23> */
[----:B-1----:R-:W-:Y:S01]  /*14fd0*/  IMAD.MOV.U32 R10, RZ, RZ, R211 ;  /* 0x000000ffff0a7224 */ /* 0x002fe200078e00d3 */
[----:B------:R-:W-:Y:S02]  /*14fe0*/  MOV R11, R210 ;  /* 0x000000d2000b7202 */ /* 0x000fe40000000f00 */
[----:B------:R-:W-:-:S03]  /*14ff0*/  ISETP.NE.U32.AND P1, PT, R9, RZ, PT ;  /* 0x000000ff0900720c */ /* 0x000fc60003f25070 */
[----:B------:R1:W-:Y:S01]  /*15000*/  LDGSTS.E [R8+0x34008], desc[UR16][R10.64], P2 ;  /* 0x340080000a087fae */ /* 0x0003e20009121850 */
[----:B------:R-:W-:Y:S01]  /*15010*/  ISETP.GT.AND P2, PT, R5, 0x5, PT ;  /* 0x000000050500780c */ /* 0x000fe20003f44270 */
[----:B-1----:R-:W-:Y:S02]  /*15020*/  IMAD.MOV.U32 R10, RZ, RZ, R213 ;  /* 0x000000ffff0a7224 */ /* 0x002fe400078e00d5 */
[----:B------:R-:W-:-:S06]  /*15030*/  IMAD.MOV.U32 R11, RZ, RZ, R212 ;  /* 0x000000ffff0b7224 */ /* 0x000fcc00078e00d4 */
[----:B------:R1:W-:Y:S01]  /*15040*/  LDGSTS.E [R8+0x3400c], desc[UR16][R10.64], P1 ;  /* 0x3400c0000a087fae */ /* 0x0003e20008921850 */
[----:B------:R-:W-:-:S04]  /*15050*/  ISETP.GT.AND P1, PT, R5, 0x4, PT ;  /* 0x000000040500780c */ /* 0x000fc80003f24270 */
[----:B------:R-:W-:-:S04]  /*15060*/  SEL R9, RZ, 0x4, !P1 ;  /* 0x00000004ff097807 */ /* 0x000fc80004800000 */
[----:B------:R-:W-:Y:S02]  /*15070*/  SEL R9, R9, RZ, !P0 ;  /* 0x000000ff09097207 */ /* 0x000fe40004000000 */
[----:B-1----:R-:W-:Y:S02]  /*15080*/  SEL R8, RZ, 0x4, !P2 ;  /* 0x00000004ff087807 */ /* 0x002fe40005000000 */
[----:B------:R-:W-:Y:S02]  /*15090*/  ISETP.NE.U32.AND P1, PT, R9, RZ, PT ;  /* 0x000000ff0900720c */ /* 0x000fe40003f25070 */
[----:B------:R-:W-:-:S04]  /*150a0*/  SEL R8, R8, RZ, !P0 ;  /* 0x000000ff08087207 */ /* 0x000fc80004000000 */
[----:B------:R-:W-:Y:S02]  /*150b0*/  ISETP.NE.U32.AND P2, PT, R8, RZ, PT ;  /* 0x000000ff0800720c */ /* 0x000fe40003f45070 */
[----:B------:R-:W-:Y:S01]  /*150c0*/  LOP3.LUT R8, R7, 0x10, RZ, 0x3c, !PT ;  /* 0x0000001007087812 */ /* 0x000fe200078e3cff */
[----:B------:R-:W-:Y:S02]  /*150d0*/  IMAD.MOV.U32 R10, RZ, RZ, R23 ;  /* 0x000000ffff0a7224 */ /* 0x000fe400078e0017 */
[----:B------:R-:W-:Y:S02]  /*150e0*/  IMAD.MOV.U32 R11, RZ, RZ, R22 ;  /* 0x000000ffff0b7224 */ /* 0x000fe400078e0016 */
[----:B------:R-:W-:-:S05]  /*150f0*/  VIADD R8, R8, UR4 ;  /* 0x0000000408087c36 */ /* 0x000fca0008000000 */
[----:B------:R1:W-:Y:S01]  /*15100*/  LDGSTS.E [R8+0x30000], desc[UR16][R10.64], P1 ;  /* 0x300000000a087fae */ /* 0x0003e20008921850 */
[----:B------:R-:W-:-:S04]  /*15110*/  ISETP.GT.AND P1, PT, R5, 0x6, PT ;  /* 0x000000060500780c */ /* 0x000fc80003f24270 */
[----:B------:R-:W-:Y:S02]  /*15120*/  SEL R9, RZ, 0x4, !P1 ;  /* 0x00000004ff097807 */ /* 0x000fe40004800000 */
[----:B------:R-:W-:Y:S02]  /*15130*/  ISETP.GT.AND P1, PT, R5, 0x7, PT ;  /* 0x000000070500780c */ /* 0x000fe40003f24270 */
[----:B------:R-:W-:Y:S01]  /*15140*/  SEL R9, R9, RZ, !P0 ;  /* 0x000000ff09097207 */ /* 0x000fe20004000000 */
[----:B-1----:R-:W-:Y:S02]  /*15150*/  IMAD.MOV.U32 R10, RZ, RZ, R153 ;  /* 0x000000ffff0a7224 */ /* 0x002fe400078e0099 */
[----:B------:R-:W-:-:S05]  /*15160*/  IMAD.MOV.U32 R11, RZ, RZ, R152 ;  /* 0x000000ffff0b7224 */ /* 0x000fca00078e0098 */
[----:B------:R1:W-:Y:S01]  /*15170*/  LDGSTS.E [R8+0x30004], desc[UR16][R10.64], P2 ;  /* 0x300040000a087fae */ /* 0x0003e20009121850 */
[----:B------:R-:W-:Y:S02]  /*15180*/  ISETP.NE.U32.AND P2, PT, R9, RZ, PT ;  /* 0x000000ff0900720c */ /* 0x000fe40003f45070 */
[----:B------:R-:W-:-:S04]  /*15190*/  SEL R9, RZ, 0x4, !P1 ;  /* 0x00000004ff097807 */ /* 0x000fc80004800000 */
[----:B------:R-:W-:-:S04]  /*151a0*/  SEL R9, R9, RZ, !P0 ;  /* 0x000000ff09097207 */ /* 0x000fc80004000000 */
[----:B------:R-:W-:Y:S01]  /*151b0*/  ISETP.NE.U32.AND P1, PT, R9, RZ, PT ;  /* 0x000000ff0900720c */ /* 0x000fe20003f25070 */
[----:B-1----:R-:W-:Y:S02]  /*151c0*/  IMAD.MOV.U32 R10, RZ, RZ, R155 ;  /* 0x000000ffff0a7224 */ /* 0x002fe400078e009b */
[----:B------:R-:W-:-:S05]  /*151d0*/  IMAD.MOV.U32 R11, RZ, RZ, R154 ;  /* 0x000000ffff0b7224 */ /* 0x000fca00078e009a */
[----:B------:R1:W-:Y:S02]  /*151e0*/  LDGSTS.E [R8+0x30008], desc[UR16][R10.64], P2 ;  /* 0x300080000a087fae */ /* 0x0003e40009121850 */
[----:B-1----:R-:W-:Y:S01]  /*151f0*/  IMAD.MOV.U32 R10, RZ, RZ, R157 ;  /* 0x000000ffff0a7224 */ /* 0x002fe200078e009d */
[----:B------:R-:W-:-:S05]  /*15200*/  MOV R11, R156 ;  /* 0x0000009c000b7202 */ /* 0x000fca0000000f00 */
        /* <DEDUP_REMOVED lines=10> */
[----:B------:R-:W-:Y:S02]  /*152b0*/  IMAD.MOV.U32 R11, RZ, RZ, R214 ;  /* 0x000000ffff0b7224 */ /* 0x000fe400078e00d6 */
[----:B------:R-:W-:-:S03]  /*152c0*/  IMAD.X R216, R216, 0x1, R3, P4 ;  /* 0x00000001d8d87824 */ /* 0x000fc600020e0603 */
[----:B------:R1:W-:Y:S02]  /*152d0*/  LDGSTS.E [R8+0x34000], desc[UR16][R10.64], P2 ;  /* 0x340000000a087fae */ /* 0x0003e40009121850 */
[----:B-1----:R-:W-:Y:S02]  /*152e0*/  IMAD.MOV.U32 R10, RZ, RZ, R217 ;  /* 0x000000ffff0a7224 */ /* 0x002fe400078e00d9 */
[----:B------:R-:W-:-:S05]  /*152f0*/  IMAD.MOV.U32 R11, RZ, RZ, R216 ;  /* 0x000000ffff0b7224 */ /* 0x000fca00078e00d8 */
[----:B------:R1:W-:Y:S01]  /*15300*/  LDGSTS.E [R8+0x34004], desc[UR16][R10.64], P1 ;  /* 0x340040000a087fae */ /* 0x0003e20008921850 */
[----:B------:R-:W-:-:S04]  /*15310*/  ISETP.GT.AND P1, PT, R5, 0x26, PT ;  /* 0x000000260500780c */ /* 0x000fc80003f24270 */
[----:B------:R-:W-:Y:S02]  /*15320*/  SEL R9, RZ, 0x4, !P1 ;  /* 0x00000004ff097807 */ /* 0x000fe40004800000 */
[----:B------:R-:W-:Y:S02]  /*15330*/  ISETP.GT.AND P1, PT, R5, 0x27, PT ;  /* 0x000000270500780c */ /* 0x000fe40003f24270 */
[----:B------:R-:W-:Y:S02]  /*15340*/  SEL R9, R9, RZ, !P0 ;  /* 0x000000ff09097207 */ /* 0x000fe40004000000 */
[----:B------:R-:W-:Y:S02]  /*15350*/  IADD3 R219, P3, R219, R4, RZ ;  /* 0x00000004dbdb7210 */ /* 0x000fe40007f7e0ff */
[----:B------:R-:W-:Y:S02]  /*15360*/  ISETP.NE.U32.AND P2, PT, R9, RZ, PT ;  /* 0x000000ff0900720c */ /* 0x000fe40003f45070 */
[----:B------:R-:W-:Y:S01]  /*15370*/  SEL R9, RZ, 0x4, !P1 ;  /* 0x00000004ff097807 */ /* 0x000fe20004800000 */
[----:B------:R-:W-:-:S03]  /*15380*/  IMAD.X R218, R218, 0x1, R3, P3 ;  /* 0x00000001dada7824 */ /* 0x000fc600018e0603 */
[----:B------:R-:W-:Y:S02]  /*15390*/  SEL R9, R9, RZ, !P0 ;  /* 0x000000ff09097207 */ /* 0x000fe40004000000 */
[----:B------:R-:W-:Y:S02]  /*153a0*/  IADD3 R221, P4, R221, R4, RZ ;  /* 0x00000004dddd7210 */ /* 0x000fe40007f9e0ff */
[----:B------:R-:W-:Y:S01]  /*153b0*/  ISETP.NE.U32.AND P1, PT, R9, RZ, PT ;  /* 0x000000ff0900720c */ /* 0x000fe20003f25070 */
[----:B-1----:R-:W-:Y:S02]  /*153c0*/  IMAD.MOV.U32 R10, RZ, RZ, R219 ;  /* 0x000000ffff0a7224 */ /* 0x002fe400078e00db */
[----:B------:R-:W-:Y:S02]  /*153d0*/  IMAD.MOV.U32 R11, RZ, RZ, R218 ;  /* 0x000000ffff0b7224 */ /* 0x000fe400078e00da */
[----:B------:R-:W-:-:S03]  /*153e0*/  IMAD.X R220, R220, 0x1, R3, P4 ;  /* 0x00000001dcdc7824 */ /* 0x000fc600020e0603 */
[----:B------:R1:W-:Y:S01]  /*153f0*/  LDGSTS.E [R8+0x34008], desc[UR16][R10.64], P2 ;  /* 0x340080000a087fae */ /* 0x0003e20009121850 */
[----:B------:R-:W-:Y:S01]  /*15400*/  ISETP.GT.AND P2, PT, R5, 0x9, PT ;  /* 0x000000090500780c */ /* 0x000fe20003f44270 */
[----:B-1----:R-:W-:Y:S02]  /*15410*/  IMAD.MOV.U32 R10, RZ, RZ, R221 ;  /* 0x000000ffff0a7224 */ /* 0x002fe400078e00dd */
[----:B------:R-:W-:-:S05]  /*15420*/  IMAD.MOV.U32 R11, RZ, RZ, R220 ;  /* 0x000000ffff0b7224 */ /* 0x000fca00078e00dc */
[----:B------:R1:W-:Y:S01]  /*15430*/  LDGSTS.E [R8+0x3400c], desc[UR16][R10.64], P1 ;  /* 0x3400c0000a087fae */ /* 0x0003e20008921850 */
[----:B------:R-:W-:-:S04]  /*15440*/  ISETP.GT.AND P1, PT, R5, 0x8, PT ;  /* 0x000000080500780c */ /* 0x000fc80003f24270 */
[----:B------:R-:W-:-:S04]  /*15450*/  SEL R9, RZ, 0x4, !P1 ;  /* 0x00000004ff097807 */ /* 0x000fc80004800000 */
[----:B------:R-:W-:Y:S02]  /*15460*/  SEL R9, R9, RZ, !P0 ;  /* 0x000000ff09097207 */ /* 0x000fe40004000000 */
[----:B-1----:R-:W-:Y:S02]  /*15470*/  SEL R8, RZ, 0x4, !P2 ;  /* 0x00000004ff087807 */ /* 0x002fe40005000000 */
[----:B------:R-:W-:Y:S02]  /*15480*/  IADD3 R159, P3, R159, R4, RZ ;  /* 0x000000049f9f7210 */ /* 0x000fe40007f7e0ff */
[----:B------:R-:W-:Y:S02]  /*15490*/  SEL R8, R8, RZ, !P0 ;  /* 0x000000ff08087207 */ /* 0x000fe40004000000 */
[----:B------:R-:W-:Y:S02]  /*154a0*/  ISETP.NE.U32.AND P1, PT, R9, RZ, PT ;  /* 0x000000ff0900720c */ /* 0x000fe40003f25070 */
[----:B------:R-:W-:Y:S01]  /*154b0*/  ISETP.NE.U32.AND P2, PT, R8, RZ, PT ;  /* 0x000000ff0800720c */ /* 0x000fe20003f45070 */
[----:B------:R-:W-:Y:S01]  /*154c0*/  IMAD.X R158, R158, 0x1, R3, P3 ;  /* 0x000000019e9e7824 */ /* 0x000fe200018e0603 */
[----:B------:R-:W-:Y:S01]  /*154d0*/  LOP3.LUT R8, R7, 0x20, RZ, 0x3c, !PT ;  /* 0x0000002007087812 */ /* 0x000fe200078e3cff */
[----:B------:R-:W-:-:S02]  /*154e0*/  IMAD.MOV.U32 R10, RZ, RZ, R159 ;  /* 0x000000ffff0a7224 */ /* 0x000fc400078e009f */
[----:B------:R-:W-:Y:S02]  /*154f0*/  IMAD.MOV.U32 R11, RZ, RZ, R158 ;  /* 0x000000ffff0b7224 */ /* 0x000fe400078e009e */
[----:B------:R-:W-:Y:S01]  /*15500*/  VIADD R8, R8, UR4 ;  /* 0x0000000408087c36 */ /* 0x000fe20008000000 */
[----:B------:R-:W-:-:S04]  /*15510*/  IADD3 R161, P4, R161, R4, RZ ;  /* 0x00000004a1a17210 */ /* 0x000fc80007f9e0ff */
[----:B------:R1:W-:Y:S01]  /*15520*/  LDGSTS.E [R8+0x30000], desc[UR16][R10.64], P1 ;  /* 0x300000000a087fae */ /* 0x0003e20008921850 */
[C---:B------:R-:W-:Y:S02]  /*15530*/  ISETP.GT.AND P1, PT, R5.reuse, 0xa, PT ;  /* 0x0000000a0500780c */ /* 0x040fe40003f24270 */
[----:B------:R-:W-:Y:S02]  /*15540*/  IADD3.X R160, R160, R3, RZ, P4, !PT ;  /* 0x00000003a0a07210 */ /* 0x000fe400027fe4ff */
[----:B------:R-:W-:Y:S02]  /*15550*/  SEL R9, RZ, 0x4, !P1 ;  /* 0x00000004ff097807 */ /* 0x000fe40004800000 */
[----:B------:R-:W-:Y:S02]  /*15560*/  ISETP.GT.AND P1, PT, R5, 0xb, PT ;  /* 0x0000000b0500780c */ /* 0x000fe40003f24270 */
[----:B------:R-:W-:Y:S01]  /*15570*/  SEL R9, R9, RZ, !P0 ;  /* 0x000000ff09097207 */ /* 0x000fe20004000000 */
[----:B-1----:R-:W-:-:S02]  /*15580*/  IMAD.MOV.U32 R10, RZ, RZ, R161 ;  /* 0x000000ffff0a7224 */ /* 0x002fc400078e00a1 */
[----:B------:R-:W-:Y:S01]  /*15590*/  IMAD.MOV.U32 R11, RZ, RZ, R160 ;  /* 0x000000ffff0b7224 */ /* 0x000fe200078e00a0 */
[----:B------:R-:W-:-:S04]  /*155a0*/  IADD3 R163, P3, R163, R4, RZ ;  /* 0x00000004a3a37210 */ /* 0x000fc80007f7e0ff */
[----:B------:R1:W-:Y:S01]  /*155b0*/  LDGSTS.E [R8+0x30004], desc[UR16][R10.64], P2 ;  /* 0x300040000a087fae */ /* 0x0003e20009121850 */
        /* <DEDUP_REMOVED lines=28> */
[----:B-1----:R-:W-:Y:S01]  /*15780*/  MOV R10, R225 ;  /* 0x000000e1000a7202 */ /* 0x002fe20000000f00 */
        /* <DEDUP_REMOVED lines=36> */
[----:B------:R-:W-:Y:S01]  /*159d0*/  ISETP.GT.AND P1, PT, R5, 0xe, PT ;  /* 0x0000000e0500780c */ /* 0x000fe20003f24270 */
[----:B------:R-:W-:-:S03]  /*159e0*/  IMAD.X R168, R168, 0x1, R3, P4 ;  /* 0x00000001a8a87824 */ /* 0x000fc600020e0603 */
[----:B------:R-:W-:Y:S02]  /*159f0*/  SEL R9, RZ, 0x4, !P1 ;  /* 0x00000004ff097807 */ /* 0x000fe40004800000 */
[----:B------:R-:W-:Y:S02]  /*15a00*/  ISETP.GT.AND P1, PT, R5, 0xf, PT ;  /* 0x0000000f0500780c */ /* 0x000fe40003f24270 */
[----:B------:R-:W-:Y:S01]  /*15a10*/  SEL R9, R9, RZ, !P0 ;  /* 0x000000ff09097207 */ /* 0x000fe20004000000 */
[----:B-1----:R-:W-:Y:S02]  /*15a20*/  IMAD.MOV.U32 R10, RZ, RZ, R169 ;  /* 0x000000ffff0a7224 */ /* 0x002fe400078e00a9 */
[----:B------:R-:W-:Y:S01]  /*15a30*/  IMAD.MOV.U32 R11, RZ, RZ, R168 ;  /* 0x000000ffff0b7224 */ /* 0x000fe200078e00a8 */
[----:B------:R-:W-:-:S04]  /*15a40*/  IADD3 R171, P3, R171, R4, RZ ;  /* 0x00000004abab7210 */ /* 0x000fc80007f7e0ff */
[----:B------:R1:W-:Y:S01]  /*15a50*/  LDGSTS.E [R8+0x30004], desc[UR16][R10.64], P2 ;  /* 0x300040000a087fae */ /* 0x0003e20009121850 */
[----:B------:R-:W-:Y:S02]  /*15a60*/  ISETP.NE.U32.AND P2, PT, R9, RZ, PT ;  /* 0x000000ff0900720c */ /* 0x000fe40003f45070 */
[----:B------:R-:W-:Y:S02]  /*15a70*/  SEL R9, RZ, 0x4, !P1 ;  /* 0x00000004ff097807 */ /* 0x000fe40004800000 */
[----:B------:R-:W-:Y:S02]  /*15a80*/  IADD3.X R170, R170, R3, RZ, P3, !PT ;  /* 0x00000003aaaa7210 */ /* 0x000fe40001ffe4ff */
[----:B------:R-:W-:Y:S02]  /*15a90*/  SEL R9, R9, RZ, !P0 ;  /* 0x000000ff09097207 */ /* 0x000fe40004000000 */
[----:B------:R-:W-:Y:S02]  /*15aa0*/  IADD3 R173, P4, R173, R4, RZ ;  /* 0x00000004adad7210 */ /* 0x000fe40007f9e0ff */
[----:B------:R-:W-:Y:S01]  /*15ab0*/  ISETP.NE.U32.AND P1, PT, R9, RZ, PT ;  /* 0x000000ff0900720c */ /* 0x000fe20003f25070 */
[----:B-1----:R-:W-:-:S02]  /*15ac0*/  IMAD.MOV.U32 R10, RZ, RZ, R171 ;  /* 0x000000ffff0a7224 */ /* 0x002fc400078e00ab */
        /* <DEDUP_REMOVED lines=35> */
[----:B-1----:R-:W-:Y:S01]  /*15d00*/  IMAD.MOV.U32 R10, RZ, RZ, R235 ;  /* 0x000000ffff0a7224 */ /* 0x002fe200078e00eb */
[----:B------:R-:W-:Y:S01]  /*15d10*/  MOV R11, R234 ;  /* 0x000000ea000b7202 */ /* 0x000fe20000000f00 */
[----:B------:R-:W-:-:S04]  /*15d20*/  IMAD.X R236, R236, 0x1, R3, P4 ;  /* 0x00000001ecec7824 */ /* 0x000fc800020e0603 */
        /* <DEDUP_REMOVED lines=30> */
[----:B------:R-:W-:Y:S01]  /*15f10*/  SEL R9, RZ, 0x4, !P1 ;  /* 0x00000004ff097807 */ /* 0x000fe20004800000 */
[----:B------:R-:W-:Y:S01]  /*15f20*/  IMAD.X R178, R178, 0x1, R3, P3 ;  /* 0x00000001b2b27824 */ /* 0x000fe200018e0603 */
[----:B------:R-:W-:Y:S02]  /*15f30*/  IADD3 R181, P4, R181, R4, RZ ;  /* 0x00000004b5b57210 */ /* 0x000fe40007f9e0ff */
[----:B------:R-:W-:-:S04]  /*15f40*/  SEL R9, R9, RZ, !P0 ;  /* 0x000000ff09097207 */ /* 0x000fc80004000000 */
[----:B------:R-:W-:Y:S01]  /*15f50*/  ISETP.NE.U32.AND P1, PT, R9, RZ, PT ;  /* 0x000000ff0900720c */ /* 0x000fe20003f25070 */
[----:B-1----:R-:W-:Y:S02]  /*15f60*/  IMAD.MOV.U32 R10, RZ, RZ, R179 ;  /* 0x000000ffff0a7224 */ /* 0x002fe400078e00b3 */
[----:B------:R-:W-:Y:S02]  /*15f70*/  IMAD.MOV.U32 R11, RZ, RZ, R178 ;  /* 0x000000ffff0b7224 */ /* 0x000fe400078e00b2 */
[----:B------:R-:W-:-:S03]  /*15f80*/  IMAD.X R180, R180, 0x1, R3, P4 ;  /* 0x00000001b4b47824 */ /* 0x000fc600020e0603 */
[----:B------:R1:W-:Y:S02]  /*15f90*/  LDGSTS.E [R8+0x30008], desc[UR16][R10.64], P2 ;  /* 0x300080000a087fae */ /* 0x0003e40009121850 */
[----:B-1----:R-:W-:Y:S01]  /*15fa0*/  IMAD.MOV.U32 R10, RZ, RZ, R181 ;  /* 0x000000ffff0a7224 */ /* 0x002fe200078e00b5 */
[----:B------:R-:W-:-:S05]  /*15fb0*/  MOV R11, R180 ;  /* 0x000000b4000b7202 */ /* 0x000fca0000000f00 */
        /* <DEDUP_REMOVED lines=102> */
[----:B--2---:R-:W-:Y:S02]  /*16620*/  IADD3 R6, P4, R6, R4, RZ ;  /* 0x0000000406067210 */ /* 0x004fe40007f9e0ff */
        /* <DEDUP_REMOVED lines=39> */
[----:B------:R-:W-:Y:S01]  /*168a0*/  STL [R1+0x78c], R12 ;  /* 0x00078c0c01007387 */ /* 0x000fe20000100800 */
[----:B-1----:R-:W-:-:S02]  /*168b0*/  IMAD.MOV.U32 R10, RZ, RZ, R195 ;  /* 0x000000ffff0a7224 */ /* 0x002fc400078e00c3 */
[----:B------:R-:W-:Y:S01]  /*168c0*/  IMAD.MOV.U32 R11, RZ, RZ, R194 ;  /* 0x000000ffff0b7224 */ /* 0x000fe200078e00c2 */
[----:B------:R-:W-:Y:S01]  /*168d0*/  STL [R1+0x79c], R148 ;  /* 0x00079c9401007387 */ /* 0x000fe20000100800 */
[----:B------:R-:W-:-:S03]  /*168e0*/  IMAD.X R196, R196, 0x1, R3, P4 ;  /* 0x00000001c4c47824 */ /* 0x000fc600020e0603 */
[----:B------:R-:W-:Y:S04]  /*168f0*/  STL [R1+0x798], R149 ;  /* 0x0007989501007387 */ /* 0x000fe80000100800 */
[----:B------:R-:W-:Y:S04]  /*16900*/  STL [R1+0x794], R150 ;  /* 0x0007949601007387 */ /* 0x000fe80000100800 */
[----:B------:R1:W-:Y:S04]  /*16910*/  STL [R1+0x790], R151 ;  /* 0x0007909701007387 */ /* 0x0003e80000100800 */
[----:B------:R2:W-:Y:S04]  /*16920*/  STL [R1+0x200], R6 ;  /* 0x0002000601007387 */ /* 0x0005e80000100800 */
[----:B------:R3:W-:Y:S04]  /*16930*/  LDGSTS.E [R8+0x30008], desc[UR16][R10.64], P2 ;  /* 0x300080000a087fae */ /* 0x0007e80009121850 */
[----:B-1----:R-:W4:Y:S04]  /*16940*/  LDL.LU R151, [R1+0x20c] ;  /* 0x00020c0001977983 */ /* 0x002f280000300800 */
[----:B------:R-:W4:Y:S01]  /*16950*/  LDL.LU R150, [R1+0x210] ;  /* 0x0002100001967983 */ /* 0x000f220000300800 */
[----:B---3--:R-:W-:-:S03]  /*16960*/  IMAD.MOV.U32 R10, RZ, RZ, R197 ;  /* 0x000000ffff0a7224 */ /* 0x008fc600078e00c5 */
[----:B------:R-:W3:Y:S01]  /*16970*/  LDL.LU R149, [R1+0x214] ;  /* 0x0002140001957983 */ /* 0x000ee20000300800 */
[----:B------:R-:W-:-:S03]  /*16980*/  IMAD.MOV.U32 R11, RZ, RZ, R196 ;  /* 0x000000ffff0b7224 */ /* 0x000fc600078e00c4 */
[----:B------:R-:W3:Y:S04]  /*16990*/  LDL.LU R148, [R1+0x218] ;  /* 0x0002180001947983 */ /* 0x000ee80000300800 */
[----:B------:R-:W3:Y:S04]  /*169a0*/  LDL.LU R12, [R1+0x21c] ;  /* 0x00021c00010c7983 */ /* 0x000ee80000300800 */
[----:B--2---:R-:W2:Y:S04]  /*169b0*/  LDL.LU R6, [R1+0x220] ;  /* 0x0002200001067983 */ /* 0x004ea80000300800 */
[----:B------:R1:W-:Y:S04]  /*169c0*/  LDGSTS.E [R8+0x3000c], desc[UR16][R10.64], P1 ;  /* 0x3000c0000a087fae */ /* 0x0003e80008921850 */
[----:B------:R-:W3:Y:S04]  /*169d0*/  LDL.LU R10, [R1+0x204] ;  /* 0x00020400010a7983 */ /* 0x000ee80000300800 */
[----:B------:R-:W1:Y:S01]  /*169e0*/  LDL.LU R11, [R1+0x208] ;  /* 0x00020800010b7983 */ /* 0x000e620000300800 */
[----:B------:R-:W-:-:S04]  /*169f0*/  ISETP.GT.AND P1, PT, R5, 0x38, PT ;  /* 0x000000380500780c */ /* 0x000fc80003f24270 */
[----:B------:R-:W-:Y:S02]  /*16a00*/  SEL R9, RZ, 0x4, !P1 ;  /* 0x00000004ff097807 */ /* 0x000fe40004800000 */
[----:B------:R-:W-:Y:S02]  /*16a10*/  ISETP.GT.AND P1, PT, R5, 0x39, PT ;  /* 0x000000390500780c */ /* 0x000fe40003f24270 */
[----:B------:R-:W-:-:S04]  /*16a20*/  SEL R9, R9, RZ, !P0 ;  /* 0x000000ff09097207 */ /* 0x000fc80004000000 */
[----:B------:R-:W-:Y:S02]  /*16a30*/  ISETP.NE.U32.AND P2, PT, R9, RZ, PT ;  /* 0x000000ff0900720c */ /* 0x000fe40003f45070 */
[----:B------:R-:W-:-:S04]  /*16a40*/  SEL R9, RZ, 0x4, !P1 ;  /* 0x00000004ff097807 */ /* 0x000fc80004800000 */
[----:B------:R-:W-:-:S04]  /*16a50*/  SEL R9, R9, RZ, !P0 ;  /* 0x000000ff09097207 */ /* 0x000fc80004000000 */
[----:B------:R-:W-:Y:S02]  /*16a60*/  ISETP.NE.U32.AND P1, PT, R9, RZ, PT ;  /* 0x000000ff0900720c */ /* 0x000fe40003f25070 */
[----:B----4-:R-:W-:-:S05]  /*16a70*/  IADD3 R150, P4, R150, R4, RZ ;  /* 0x0000000496967210 */ /* 0x010fca0007f9e0ff */
[----:B------:R-:W-:Y:S01]  /*16a80*/  IMAD.X R151, R151, 0x1, R3, P4 ;  /* 0x0000000197977824 */ /* 0x000fe200020e0603 */
[----:B-1----:R-:W-:-:S05]  /*16a90*/  IADD3 R11, P3, R11, R4, RZ ;  /* 0x000000040b0b7210 */ /* 0x002fca0007f7e0ff */
[----:B---3--:R-:W-:Y:S01]  /*16aa0*/  IMAD.X R10, R10, 0x1, R3, P3 ;  /* 0x000000010a0a7824 */ /* 0x008fe200018e0603 */
[----:B------:R1:W-:Y:S04]  /*16ab0*/  STL [R1+0x208], R11 ;  /* 0x0002080b01007387 */ /* 0x0003e80000100800 */
[----:B------:R3:W-:Y:S01]  /*16ac0*/  STL [R1+0x204], R10 ;  /* 0x0002040a01007387 */ /* 0x0007e20000100800 */
[----:B-1----:R-:W-:-:S04]  /*16ad0*/  LOP3.LUT R11, R11, R10, RZ, 0x3c, !PT ;  /* 0x0000000a0b0b7212 */ /* 0x002fc800078e3cff */
[----:B---3--:R-:W-:-:S04]  /*16ae0*/  LOP3.LUT R10, R11, R10, RZ, 0x3c, !PT ;  /* 0x0000000a0b0a7212 */ /* 0x008fc800078e3cff */
[----:B------:R-:W-:-:S05]  /*16af0*/  LOP3.LUT R11, R11, R10, RZ, 0x3c, !PT ;  /* 0x0000000a0b0b7212 */ /* 0x000fca00078e3cff */
[----:B------:R1:W-:Y:S02]  /*16b00*/  LDGSTS.E [R8+0x34000], desc[UR16][R10.64], P2 ;  /* 0x340000000a087fae */ /* 0x0003e40009121850 */
[----:B-1----:R-:W-:Y:S02]  /*16b10*/  IMAD.MOV.U32 R10, RZ, RZ, R150 ;  /* 0x000000ffff0a7224 */ /* 0x002fe400078e0096 */
[----:B------:R-:W-:-:S05]  /*16b20*/  IMAD.MOV.U32 R11, RZ, RZ, R151 ;  /* 0x000000ffff0b7224 */ /* 0x000fca00078e0097 */
[----:B------:R1:W-:Y:S01]  /*16b30*/  LDGSTS.E [R8+0x34004], desc[UR16][R10.64], P1 ;  /* 0x340040000a087fae */ /* 0x0003e20008921850 */
[----:B------:R-:W-:-:S04]  /*16b40*/  ISETP.GT.AND P1, PT, R5, 0x3a, PT ;  /* 0x0000003a0500780c */ /* 0x000fc80003f24270 */
[----:B------:R-:W-:Y:S02]  /*16b50*/  SEL R9, RZ, 0x4, !P1 ;  /* 0x00000004ff097807 */ /* 0x000fe40004800000 */
[-C--:B------:R-:W-:Y:S02]  /*16b60*/  IADD3 R148, P3, R148, R4.reuse, RZ ;  /* 0x0000000494947210 */ /* 0x080fe40007f7e0ff */
[----:B------:R-:W-:Y:S02]  /*16b70*/  SEL R9, R9, RZ, !P0 ;  /* 0x000000ff09097207 */ /* 0x000fe40004000000 */
[----:B--2---:R-:W-:Y:S01]  /*16b80*/  IADD3 R6, P4, R6, R4, RZ ;  /* 0x0000000406067210 */ /* 0x004fe20007f9e0ff */
[--C-:B------:R-:W-:Y:S01]  /*16b90*/  IMAD.X R149, R149, 0x1, R3.reuse, P3 ;  /* 0x0000000195957824 */ /* 0x100fe200018e0603 */
[----:B------:R-:W-:Y:S01]  /*16ba0*/  ISETP.NE.U32.AND P2, PT, R9, RZ, PT ;  /* 0x000000ff0900720c */ /* 0x000fe20003f45070 */
[----:B------:R-:W-:Y:S02]  /*16bb0*/  STL [R1+0x210], R150 ;  /* 0x0002109601007387 */ /* 0x000fe40000100800 */
[----:B------:R-:W-:-:S02]  /*16bc0*/  IMAD.X R12, R12, 0x1, R3, P4 ;  /* 0x000000010c0c7824 */ /* 0x000fc400020e0603 */
[----:B------:R-:W-:Y:S01]  /*16bd0*/  STL [R1+0x20c], R151 ;  /* 0x00020c9701007387 */ /* 0x000fe20000100800 */
[----:B-1----:R-:W-:-:S03]  /*16be0*/  IMAD.MOV.U32 R10, RZ, RZ, R148 ;  /* 0x000000ffff0a7224 */ /* 0x002fc600078e0094 */
[----:B------:R-:W-:Y:S01]  /*16bf0*/  STL [R1+0x218], R148 ;  /* 0x0002189401007387 */ /* 0x000fe20000100800 */
[----:B------:R-:W-:-:S03]  /*16c00*/  IMAD.MOV.U32 R11, RZ, RZ, R149 ;  /* 0x000000ffff0b7224 */ /* 0x000fc600078e0095 */
[----:B------:R1:W-:Y:S04]  /*16c10*/  STL [R1+0x214], R149 ;  /* 0x0002149501007387 */ /* 0x0003e80000100800 */
[----:B------:R-:W-:Y:S04]  /*16c20*/  STL [R1+0x220], R6 ;  /* 0x0002200601007387 */ /* 0x000fe80000100800 */
[----:B------:R2:W-:Y:S04]  /*16c30*/  STL [R1+0x21c], R12 ;  /* 0x00021c0c01007387 */ /* 0x0005e80000100800 */
[----:B-1----:R-:W3:Y:S04]  /*16c40*/  LDL.LU R149, [R1+0x224] ;  /* 0x0002240001957983 */ /* 0x002ee80000300800 */
[----:B------:R-:W4:Y:S04]  /*16c50*/  LDL.LU R148, [R1+0x228] ;  /* 0x0002280001947983 */ /* 0x000f280000300800 */
[----:B------:R1:W-:Y:S02]  /*16c60*/  LDGSTS.E [R8+0x34008], desc[UR16][R10.64], P2 ;  /* 0x340080000a087fae */ /* 0x0003e40009121850 */
[----:B-1----:R-:W-:Y:S01]  /*16c70*/  MOV R11, R12 ;  /* 0x0000000c000b7202 */ /* 0x002fe20000000f00 */
[----:B------:R-:W-:Y:S01]  /*16c80*/  IMAD.MOV.U32 R10, RZ, RZ, R6 ;  /* 0x000000ffff0a7224 */ /* 0x000fe200078e0006 */
[----:B--2---:R-:W2:Y:S04]  /*16c90*/  LDL.LU R12, [R1+0x22c] ;  /* 0x00022c00010c7983 */ /* 0x004ea80000300800 */
[----:B------:R-:W2:Y:S01]  /*16ca0*/  LDL.LU R6, [R1+0x230] ;  /* 0x0002300001067983 */ /* 0x000ea20000300800 */
[----:B------:R-:W-:-:S04]  /*16cb0*/  ISETP.GT.AND P1, PT, R5, 0x3b, PT ;  /* 0x0000003b0500780c */ /* 0x000fc80003f24270 */
[----:B------:R-:W-:-:S04]  /*16cc0*/  SEL R9, RZ, 0x4, !P1 ;  /* 0x00000004ff097807 */ /* 0x000fc80004800000 */
[----:B------:R-:W-:-:S04]  /*16cd0*/  SEL R9, R9, RZ, !P0 ;  /* 0x000000ff09097207 */ /* 0x000fc80004000000 */
[----:B------:R-:W-:Y:S02]  /*16ce0*/  ISETP.NE.U32.AND P1, PT, R9, RZ, PT ;  /* 0x000000ff0900720c */ /* 0x000fe40003f25070 */
[----:B------:R-:W-:-:S11]  /*16cf0*/  ISETP.GT.AND P2, PT, R5, 0x1d, PT ;  /* 0x0000001d0500780c */ /* 0x000fd60003f44270 */
        /* <DEDUP_REMOVED lines=47> */
[----:B---3--:R-:W-:Y:S02]  /*16ff0*/  IMAD.X R149, R149, 0x1, R3, P3 ;  /* 0x0000000195957824 */ /* 0x008fe400018e0603 */
[----:B-1----:R-:W-:Y:S02]  /*17000*/  IMAD.MOV.U32 R10, RZ, RZ, R148 ;  /* 0x000000ffff0a7224 */ /* 0x002fe400078e0094 */
[----:B------:R-:W-:Y:S01]  /*17010*/  IMAD.MOV.U32 R11, RZ, RZ, R149 ;  /* 0x000000ffff0b7224 */ /* 0x000fe200078e0095 */
[----:B------:R-:W-:Y:S04]  /*17020*/  STL [R1+0x228], R148 ;  /* 0x0002289401007387 */ /* 0x000fe80000100800 */
[----:B------:R-:W-:Y:S04]  /*17030*/  STL [R1+0x224], R149 ;  /* 0x0002249501007387 */ /* 0x000fe80000100800 */
[----:B------:R1:W-:Y:S01]  /*17040*/  LDGSTS.E [R8+0x34000], desc[UR16][R10.64], P2 ;  /* 0x340000000a087fae */ /* 0x0003e20009121850 */
[----:B--2---:R-:W-:-:S04]  /*17050*/  IADD3 R6, P4, R6, R4, RZ ;  /* 0x0000000406067210 */ /* 0x004fc80007f9e0ff */
[----:B------:R-:W-:Y:S01]  /*17060*/  IADD3.X R12, R12, R3, RZ, P4, !PT ;  /* 0x000000030c0c7210 */ /* 0x000fe200027fe4ff */
[----:B------:R2:W-:Y:S01]  /*17070*/  STL [R1+0x230], R6 ;  /* 0x0002300601007387 */ /* 0x0005e20000100800 */
[----:B-1----:R-:W-:-:S03]  /*17080*/  IMAD.MOV.U32 R10, RZ, RZ, R6 ;  /* 0x000000ffff0a7224 */ /* 0x002fc600078e0006 */
[----:B------:R1:W-:Y:S01]  /*17090*/  STL [R1+0x22c], R12 ;  /* 0x00022c0c01007387 */ /* 0x0003e20000100800 */
[----:B------:R-:W-:-:S03]  /*170a0*/  IMAD.MOV.U32 R11, RZ, RZ, R12 ;  /* 0x000000ffff0b7224 */ /* 0x000fc600078e000c */
[----:B------:R-:W3:Y:S04]  /*170b0*/  LDL.LU R150, [R1+0x238] ;  /* 0x0002380001967983 */ /* 0x000ee80000300800 */
[----:B--2---:R-:W2:Y:S04]  /*170c0*/  LDL.LU R6, [R1+0x240] ;  /* 0x0002400001067983 */ /* 0x004ea80000300800 */
[----:B------:R4:W-:Y:S04]  /*170d0*/  LDGSTS.E [R8+0x34004], desc[UR16][R10.64], P1 ;  /* 0x340040000a087fae */ /* 0x0009e80008921850 */
[----:B------:R-:W4:Y:S04]  /*170e0*/  LDL.LU R11, [R1+0x234] ;  /* 0x00023400010b7983 */ /* 0x000f280000300800 */
[----:B------:R-:W4:Y:S01]  /*170f0*/  LDL.LU R149, [R1+0x23c] ;  /* 0x00023c0001957983 */ /* 0x000f220000300800 */
[----:B-1----:R-:W1:Y:S01]  /*17100*/  S2R R12, SR_TID.X ;  /* 0x00000000000c7919 */ /* 0x002e620000002100 */
[----:B------:R-:W-:-:S02]  /*17110*/  ISETP.GT.AND P2, PT, R5, 0x3e, PT ;  /* 0x0000003e0500780c */ /* 0x000fc40003f44270 */
[----:B------:R-:W-:Y:S01]  /*17120*/  ISETP.GT.AND P3, PT, R5, 0x3f, PT ;  /* 0x0000003f0500780c */ /* 0x000fe20003f64270 */
[----:B------:R-:W4:Y:S04]  /*17130*/  LDL.LU R148, [R1+0x248] ;  /* 0x0002480001947983 */ /* 0x000f280000300800 */
[----:B------:R-:W4:Y:S01]  /*17140*/  LDL.LU R151, [R1+0x264] ;  /* 0x0002640001977983 */ /* 0x000f220000300800 */
[----:B-1----:R-:W-:-:S03]  /*17150*/  LOP3.LUT R9, R12, 0x3f, RZ, 0xc0, !PT ;  /* 0x0000003f0c097812 */ /* 0x002fc600078ec0ff */
[----:B------:R-:W4:Y:S01]  /*17160*/  LDL.LU R12, [R1+0x268] ;  /* 0x00026800010c7983 */ /* 0x000f220000300800 */
[----:B------:R-:W-:Y:S02]  /*17170*/  ISETP.GE.AND P1, PT, R9, R5, PT ;  /* 0x000000050900720c */ /* 0x000fe40003f26270 */
[----:B------:R-:W-:Y:S01]  /*17180*/  SEL R5, RZ, 0x4, !P2 ;  /* 0x00000004ff057807 */ /* 0x000fe20005000000 */
[----:B------:R-:W4:Y:S03]  /*17190*/  LDL.LU R9, [R1+0x244] ;  /* 0x0002440001097983 */ /* 0x000f260000300800 */
[----:B------:R-:W-:-:S04]  /*171a0*/  SEL R5, R5, RZ, !P0 ;  /* 0x000000ff05057207 */ /* 0x000fc80004000000 */
[----:B------:R-:W-:Y:S02]  /*171b0*/  ISETP.NE.U32.AND P2, PT, R5, RZ, PT ;  /* 0x000000ff0500720c */ /* 0x000fe40003f45070 */
[----:B------:R-:W-:-:S04]  /*171c0*/  SEL R5, RZ, 0x4, !P3 ;  /* 0x00000004ff057807 */ /* 0x000fc80005800000 */
[----:B------:R-:W-:-:S04]  /*171d0*/  SEL R5, R5, RZ, !P0 ;  /* 0x000000ff05057207 */ /* 0x000fc80004000000 */
[----:B------:R-:W-:Y:S02]  /*171e0*/  ISETP.NE.U32.AND P3, PT, R5, RZ, PT ;  /* 0x000000ff0500720c */ /* 0x000fe40003f65070 */
[-C--:B---3--:R-:W-:Y:S02]  /*171f0*/  IADD3 R150, P4, R150, R4.reuse, RZ ;  /* 0x0000000496967210 */ /* 0x088fe40007f9e0ff */
[----:B--2---:R-:W-:-:S03]  /*17200*/  IADD3 R6, P5, R6, R4, RZ ;  /* 0x0000000406067210 */ /* 0x004fc60007fbe0ff */
[----:B----4-:R-:W-:Y:S01]  /*17210*/  IMAD.MOV.U32 R10, RZ, RZ, R150 ;  /* 0x000000ffff0a7224 */ /* 0x010fe200078e0096 */
[----:B------:R-:W-:Y:S01]  /*17220*/  STL [R1+0x238], R150 ;  /* 0x0002389601007387 */ /* 0x000fe20000100800 */
[--C-:B------:R-:W-:Y:S02]  /*17230*/  IMAD.X R11, R11, 0x1, R3.reuse, P4 ;  /* 0x000000010b0b7824 */ /* 0x100fe400020e0603 */
[----:B------:R-:W-:-:S03]  /*17240*/  IMAD.X R149, R149, 0x1, R3, P5 ;  /* 0x0000000195957824 */ /* 0x000fc600028e0603 */
[----:B------:R1:W-:Y:S04]  /*17250*/  STL [R1+0x234], R11 ;  /* 0x0002340b01007387 */ /* 0x0003e80000100800 */
[----:B------:R-:W-:Y:S04]  /*17260*/  STL [R1+0x240], R6 ;  /* 0x0002400601007387 */ /* 0x000fe80000100800 */
[----:B------:R1:W-:Y:S04]  /*17270*/  LDGSTS.E [R8+0x34008], desc[UR16][R10.64], P2 ;  /* 0x340080000a087fae */ /* 0x0003e80009121850 */
[----:B------:R2:W-:Y:S01]  /*17280*/  STL [R1+0x23c], R149 ;  /* 0x00023c9501007387 */ /* 0x0005e20000100800 */
[----:B-1----:R-:W-:-:S02]  /*17290*/  IMAD.MOV.U32 R11, RZ, RZ, R149 ;  /* 0x000000ffff0b7224 */ /* 0x002fc400078e0095 */
[----:B------:R-:W-:Y:S01]  /*172a0*/  IMAD.MOV.U32 R10, RZ, RZ, R6 ;  /* 0x000000ffff0a7224 */ /* 0x000fe200078e0006 */
[----:B--2---:R-:W2:Y:S04]  /*172b0*/  LDL.LU R149, [R1+0x284] ;  /* 0x0002840001957983 */ /* 0x004ea80000300800 */
[----:B------:R-:W3:Y:S04]  /*172c0*/  LDL.LU R6, [R1+0x288] ;  /* 0x0002880001067983 */ /* 0x000ee80000300800 */
[----:B------:R-:W4:Y:S04]  /*172d0*/  LDL.LU R150, [R1+0x2a8] ;  /* 0x0002a80001967983 */ /* 0x000f280000300800 */
[----:B------:R1:W-:Y:S01]  /*172e0*/  LDGSTS.E [R8+0x3400c], desc[UR16][R10.64], P3 ;  /* 0x3400c0000a087fae */ /* 0x0003e20009921850 */
[----:B------:R-:W-:-:S03]  /*172f0*/  SEL R5, RZ, 0x4, P1 ;  /* 0x00000004ff057807 */ /* 0x000fc60000800000 */
[----:B------:R-:W2:Y:S01]  /*17300*/  LDL.LU R10, [R1+0x2a4] ;  /* 0x0002a400010a7983 */ /* 0x000ea20000300800 */
[----:B------:R-:W-:Y:S02]  /*17310*/  SEL R5, R5, RZ, !P0 ;  /* 0x000000ff05057207 */ /* 0x000fe40004000000 */
[-C--:B------:R-:W-:Y:S01]  /*17320*/  IADD3 R148, P1, R148, R2.reuse, RZ ;  /* 0x0000000294947210 */ /* 0x080fe20007f3e0ff */
[----:B------:R-:W-:Y:S01]  /*17330*/  ULEA UR4, UR14, UR12, 0x10 ;  /* 0x0000000c0e047291 */ /* 0x000fe2000f8e803f */
[----:B------:R-:W-:Y:S01]  /*17340*/  IADD3 R12, P2, R12, R2, RZ ;  /* 0x000000020c0c7210 */ /* 0x000fe20007f5e0ff */
[----:B------:R-:W0:Y:S01]  /*17350*/  LDGDEPBAR ;  /* 0x00000000000079af */ /* 0x000e220000000000 */
[----:B------:R-:W-:Y:S01]  /*17360*/  ISETP.NE.U32.AND P0, PT, R5, RZ, PT ;  /* 0x000000ff0500720c */ /* 0x000fe20003f05070 */
[--C-:B------:R-:W-:Y:S02]  /*17370*/  IMAD.X R9, R9, 0x1, R0.reuse, P1 ;  /* 0x0000000109097824 */ /* 0x100fe400008e0600 */
[----:B------:R-:W-:Y:S01]  /*17380*/  IMAD.X R151, R151, 0x1, R0, P2 ;  /* 0x0000000197977824 */ /* 0x000fe200010e0600 */
[----:B------:R1:W-:Y:S01]  /*17390*/  STL [R1+0x248], R148 ;  /* 0x0002489401007387 */ /* 0x0003e20000100800 */
[----:B------:R-:W-:-:S02]  /*173a0*/  VIADD R5, R13, UR4 ;  /* 0x000000040d057c36 */ /* 0x000fc40008000000 */
[----:B-1----:R-:W-:Y:S01]  /*173b0*/  IMAD.MOV.U32 R8, RZ, RZ, R148 ;  /* 0x000000ffff087224 */ /* 0x002fe200078e0094 */
[----:B------:R1:W-:Y:S04]  /*173c0*/  STL [R1+0x244], R9 ;  /* 0x0002440901007387 */ /* 0x0003e80000100800 */
[----:B------:R1:W-:Y:S04]  /*173d0*/  STL [R1+0x268], R12 ;  /* 0x0002680c01007387 */ /* 0x0003e80000100800 */
[----:B------:R1:W-:Y:S04]  /*173e0*/  STL [R1+0x264], R151 ;  /* 0x0002649701007387 */ /* 0x0003e80000100800 */
[----:B------:R-:W2:Y:S04]  /*173f0*/  LDL.LU R11, [R1+0x2c8] ;  /* 0x0002c800010b7983 */ /* 0x000ea80000300800 */
[----:B------:R1:W-:Y:S04]  /*17400*/  LDGSTS.E [R5], desc[UR16][R8.64], P0 ;  /* 0x0000000008057fae */ /* 0x0003e80008121850 */
[----:B------:R-:W2:Y:S01]  /*17410*/  LDL.LU R148, [R1+0x2e8] ;  /* 0x0002e80001947983 */ /* 0x000ea20000300800 */
[----:B-1----:R-:W-:Y:S01]  /*17420*/  IMAD.MOV.U32 R8, RZ, RZ, R12 ;  /* 0x000000ffff087224 */ /* 0x002fe200078e000c */
[----:B------:R-:W-:-:S02]  /*17430*/  MOV R9, R151 ;  /* 0x0000009700097202 */ /* 0x000fc40000000f00 */
[----:B------:R-:W2:Y:S04]  /*17440*/  LDL.LU R12, [R1+0x2c4] ;  /* 0x0002c400010c7983 */ /* 0x000ea80000300800 */
[----:B------:R-:W2:Y:S04]  /*17450*/  LDL.LU R151, [R1+0x2e4] ;  /* 0x0002e40001977983 */ /* 0x000ea80000300800 */
[----:B------:R1:W-:Y:S01]  /*17460*/  LDGSTS.E [R5+0x400], desc[UR16][R8.64], P0 ;  /* 0x0040000008057fae */ /* 0x0003e20008121850 */
[-C--:B---3--:R-:W-:Y:S02]  /*17470*/  IADD3 R6, P1, R6, R2.reuse, RZ ;  /* 0x0000000206067210 */ /* 0x088fe40007f3e0ff */
[----:B----4-:R-:W-:-:S03]  /*17480*/  IADD3 R150, P2, R150, R2, RZ ;  /* 0x0000000296967210 */ /* 0x010fc60007f5e0ff */
[----:B--2---:R-:W-:Y:S01]  /*17490*/  IMAD.X R149, R149, 0x1, R0, P1 ;  /* 0x0000000195957824 */ /* 0x004fe200008e0600 */
[----:B------:R2:W-:Y:S01]  /*174a0*/  STL [R1+0x288], R6 ;  /* 0x0002880601007387 */ /* 0x0005e20000100800 */
[----:B-1----:R-:W-:Y:S02]  /*174b0*/  IMAD.MOV.U32 R8, RZ, RZ, R6 ;  /* 0x000000ffff087224 */ /* 0x002fe400078e0006 */
[----:B------:R-:W-:Y:S01]  /*174c0*/  IMAD.MOV.U32 R9, RZ, RZ, R149 ;  /* 0x000000ffff097224 */ /* 0x000fe200078e0095 */
[----:B------:R1:W-:Y:S04]  /*174d0*/  STL [R1+0x284], R149 ;  /* 0x0002849501007387 */ /* 0x0003e80000100800 */
[----:B------:R-:W-:Y:S04]  /*174e0*/  STL [R1+0x2a8], R150 ;  /* 0x0002a89601007387 */ /* 0x000fe80000100800 */
[----:B--2---:R-:W2:Y:S01]  /*174f0*/  LDL.LU R6, [R1+0x308] ;  /* 0x0003080001067983 */ /* 0x004ea20000300800 */
[----:B------:R-:W-:-:S03]  /*17500*/  IMAD.X R10, R10, 0x1, R0, P2 ;  /* 0x000000010a0a7824 */ /* 0x000fc600010e0600 */
[----:B------:R3:W-:Y:S04]  /*17510*/  LDGSTS.E [R5+0x800], desc[UR16][R8.64], P0 ;  /* 0x0080000008057fae */ /* 0x0007e80008121850 */
[----:B------:R4:W-:Y:S04]  /*17520*/  STL [R1+0x2a4], R10 ;  /* 0x0002a40a01007387 */ /* 0x0009e80000100800 */
[----:B-1----:R-:W2:Y:S01]  /*17530*/  LDL.LU R149, [R1+0x328] ;  /* 0x0003280001957983 */ /* 0x002ea20000300800 */
[----:B---3--:R-:W-:-:S03]  /*17540*/  IMAD.MOV.U32 R9, RZ, RZ, R10 ;  /* 0x000000ffff097224 */ /* 0x008fc600078e000a */
[----:B----4-:R-:W3:Y:S01]  /*17550*/  LDL.LU R10, [R1+0x304] ;  /* 0x00030400010a7983 */ /* 0x010ee20000300800 */
[----:B------:R-:W-:-:S03]  /*17560*/  IMAD.MOV.U32 R8, RZ, RZ, R150 ;  /* 0x000000ffff087224 */ /* 0x000fc600078e0096 */
[----:B------:R-:W4:Y:S04]  /*17570*/  LDL.LU R150, [R1+0x324] ;  /* 0x0003240001967983 */ /* 0x000f280000300800 */
[----:B------:R1:W-:Y:S01]  /*17580*/  LDGSTS.E [R5+0xc00], desc[UR16][R8.64], P0 ;  /* 0x00c0000008057fae */ /* 0x0003e20008121850 */
[-C--:B------:R-:W-:Y:S02]  /*17590*/  IADD3 R11, P1, R11, R2.reuse, RZ ;  /* 0x000000020b0b7210 */ /* 0x080fe40007f3e0ff */
[----:B------:R-:W-:-:S03]  /*175a0*/  IADD3 R148, P2, R148, R2, RZ ;  /* 0x0000000294947210 */ /* 0x000fc60007f5e0ff */
[----:B------:R1:W-:Y:S02]  /*175b0*/  STL [R1+0x2c8], R11 ;  /* 0x0002c80b01007387 */ /* 0x0003e40000100800 */
[----:B-1----:R-:W-:Y:S02]  /*175c0*/  IMAD.MOV.U32 R8, RZ, RZ, R11 ;  /* 0x000000ffff087224 */ /* 0x002fe400078e000b */
[--C-:B------:R-:W-:Y:S02]  /*175d0*/  IMAD.X R12, R12, 0x1, R0.reuse, P1 ;  /* 0x000000010c0c7824 */ /* 0x100fe400008e0600 */
[----:B------:R-:W-:-:S03]  /*175e0*/  IMAD.X R151, R151, 0x1, R0, P2 ;  /* 0x0000000197977824 */ /* 0x000fc600010e0600 */
[----:B------:R1:W-:Y:S01]  /*175f0*/  STL [R1+0x2c4], R12 ;  /* 0x0002c40c01007387 */ /* 0x0003e20000100800 */
[----:B------:R-:W-:-:S03]  /*17600*/  IMAD.MOV.U32 R9, RZ, RZ, R12 ;  /* 0x000000ffff097224 */ /* 0x000fc600078e000c */
[----:B------:R1:W-:Y:S04]  /*17610*/  STL [R1+0x2e8], R148 ;  /* 0x0002e89401007387 */ /* 0x0003e80000100800 */
[----:B------:R-:W4:Y:S04]  /*17620*/  LDL.LU R11, [R1+0x348] ;  /* 0x00034800010b7983 */ /* 0x000f280000300800 */
[----:B------:R1:W-:Y:S04]  /*17630*/  STL [R1+0x2e4], R151 ;  /* 0x0002e49701007387 */ /* 0x0003e80000100800 */
[----:B------:R1:W-:Y:S04]  /*17640*/  LDGSTS.E [R5+0x1000], desc[UR16][R8.64], P0 ;  /* 0x0100000008057fae */ /* 0x0003e80008121850 */
[----:B-1----:R-:W4:Y:S01]  /*17650*/  LDL.LU R12, [R1+0x368] ;  /* 0x00036800010c7983 */ /* 0x002f220000300800 */
[----:B------:R-:W-:-:S02]  /*17660*/  IMAD.MOV.U32 R8, RZ, RZ, R148 ;  /* 0x000000ffff087224 */ /* 0x000fc400078e0094 */
[----:B------:R-:W-:Y:S01]  /*17670*/  IMAD.MOV.U32 R9, RZ, RZ, R151 ;  /* 0x000000ffff097224 */ /* 0x000fe200078e0097 */
[----:B------:R-:W4:Y:S04]  /*17680*/  LDL.LU R148, [R1+0x344] ;  /* 0x0003440001947983 */ /* 0x000f280000300800 */
[----:B------:R-:W4:Y:S04]  /*17690*/  LDL.LU R151, [R1+0x364] ;  /* 0x0003640001977983 */ /* 0x000f280000300800 */
[----:B------:R1:W-:Y:S01]  /*176a0*/  LDGSTS.E [R5+0x1400], desc[UR16][R8.64], P0 ;  /* 0x0140000008057fae */ /* 0x0003e20008121850 */
[----:B--2---:R-:W-:-:S04]  /*176b0*/  IADD3 R6, P1, R6, R2, RZ ;  /* 0x0000000206067210 */ /* 0x004fc80007f3e0ff */
[----:B-1----:R-:W-:Y:S01]  /*176c0*/  MOV R8, R6 ;  /* 0x0000000600087202 */ /* 0x002fe20000000f00 */
[----:B------:R1:W-:Y:S01]  /*176d0*/  STL [R1+0x308], R6 ;  /* 0x0003080601007387 */ /* 0x0003e20000100800 */
[----:B------:R-:W-:Y:S01]  /*176e0*/  IADD3 R149, P2, R149, R2, RZ ;  /* 0x0000000295957210 */ /* 0x000fe20007f5e0ff */
[----:B---3--:R-:W-:-:S04]  /*176f0*/  IMAD.X R10, R10, 0x1, R0, P1 ;  /* 0x000000010a0a7824 */ /* 0x008fc800008e0600 */
[----:B----4-:R-:W-:Y:S01]  /*17700*/  IMAD.X R150, R150, 0x1, R0, P2 ;  /* 0x0000000196967824 */ /* 0x010fe200010e0600 */
[----:B------:R2:W-:Y:S01]  /*17710*/  STL [R1+0x304], R10 ;  /* 0x0003040a01007387 */ /* 0x0005e20000100800 */
[----:B------:R-:W-:-:S03]  /*17720*/  IMAD.MOV.U32 R9, RZ, RZ, R10 ;  /* 0x000000ffff097224 */ /* 0x000fc600078e000a */
[----:B------:R3:W-:Y:S04]  /*17730*/  STL [R1+0x328], R149 ;  /* 0x0003289501007387 */ /* 0x0007e80000100800 */
[----:B-1----:R-:W4:Y:S04]  /*17740*/  LDL.LU R6, [R1+0x388] ;  /* 0x0003880001067983 */ /* 0x002f280000300800 */
[----:B------:R1:W-:Y:S04]  /*17750*/  STL [R1+0x324], R150 ;  /* 0x0003249601007387 */ /* 0x0003e80000100800 */
[----:B------:R3:W-:Y:S04]  /*17760*/  LDGSTS.E [R5+0x1800], desc[UR16][R8.64], P0 ;  /* 0x0180000008057fae */ /* 0x0007e80008121850 */
[----:B--2---:R-:W2:Y:S01]  /*17770*/  LDL.LU R10, [R1+0x3a8] ;  /* 0x0003a800010a7983 */ /* 0x004ea20000300800 */
[----:B---3--:R-:W-:-:S03]  /*17780*/  IMAD.MOV.U32 R8, RZ, RZ, R149 ;  /* 0x000000ffff087224 */ /* 0x008fc600078e0095 */
[----:B------:R-:W3:Y:S01]  /*17790*/  LDL.LU R149, [R1+0x384] ;  /* 0x0003840001957983 */ /* 0x000ee20000300800 */
[----:B------:R-:W-:-:S03]  /*177a0*/  IMAD.MOV.U32 R9, RZ, RZ, R150 ;  /* 0x000000ffff097224 */ /* 0x000fc600078e0096 */
[----:B-1----:R-:W3:Y:S01]  /*177b0*/  LDL.LU R150, [R1+0x3a4] ;  /* 0x0003a40001967983 */ /* 0x002ee20000300800 */
[----:B------:R-:W-:-:S03]  /*177c0*/  IADD3 R11, P1, R11, R2, RZ ;  /* 0x000000020b0b7210 */ /* 0x000fc60007f3e0ff */
[----:B------:R1:W-:Y:S04]  /*177d0*/  LDGSTS.E [R5+0x1c00], desc[UR16][R8.64], P0 ;  /* 0x01c0000008057fae */ /* 0x0003e80008121850 */
[----:B------:R1:W-:Y:S01]  /*177e0*/  STL [R1+0x348], R11 ;  /* 0x0003480b01007387 */ /* 0x0003e20000100800 */
[----:B------:R-:W-:Y:S01]  /*177f0*/  IADD3 R12, P2, R12, R2, RZ ;  /* 0x000000020c0c7210 */ /* 0x000fe20007f5e0ff */
[----:B-1----:R-:W-:Y:S02]  /*17800*/  IMAD.MOV.U32 R8, RZ, RZ, R11 ;  /* 0x000000ffff087224 */ /* 0x002fe400078e000b */
[--C-:B------:R-:W-:Y:S02]  /*17810*/  IMAD.X R148, R148, 0x1, R0.reuse, P1 ;  /* 0x0000000194947824 */ /* 0x100fe400008e0600 */
[----:B------:R-:W-:-:S03]  /*17820*/  IMAD.X R151, R151, 0x1, R0, P2 ;  /* 0x0000000197977824 */ /* 0x000fc600010e0600 */
[----:B------:R1:W-:Y:S01]  /*17830*/  STL [R1+0x344], R148 ;  /* 0x0003449401007387 */ /* 0x0003e20000100800 */
[----:B------:R-:W-:-:S03]  /*17840*/  IMAD.MOV.U32 R9, RZ, RZ, R148 ;  /* 0x000000ffff097224 */ /* 0x000fc600078e0094 */
[----:B------:R1:W-:Y:S04]  /*17850*/  STL [R1+0x368], R12 ;  /* 0x0003680c01007387 */ /* 0x0003e80000100800 */
[----:B------:R-:W3:Y:S04]  /*17860*/  LDL.LU R11, [R1+0x3c8] ;  /* 0x0003c800010b7983 */ /* 0x000ee80000300800 */
[----:B------:R1:W-:Y:S04]  /*17870*/  STL [R1+0x364], R151 ;  /* 0x0003649701007387 */ /* 0x0003e80000100800 */
[----:B------:R1:W-:Y:S04]  /*17880*/  LDGSTS.E [R5+0x2000], desc[UR16][R8.64], P0 ;  /* 0x0200000008057fae */ /* 0x0003e80008121850 */
[----:B-1----:R-:W3:Y:S01]  /*17890*/  LDL.LU R148, [R1+0x3e8] ;  /* 0x0003e80001947983 */ /* 0x002ee20000300800 */
[----:B------:R-:W-:-:S02]  /*178a0*/  IMAD.MOV.U32 R8, RZ, RZ, R12 ;  /* 0x000000ffff087224 */ /* 0x000fc400078e000c */
[----:B------:R-:W-:Y:S01]  /*178b0*/  IMAD.MOV.U32 R9, RZ, RZ, R151 ;  /* 0x000000ffff097224 */ /* 0x000fe200078e0097 */
[----:B------:R-:W3:Y:S04]  /*178c0*/  LDL.LU R12, [R1+0x3c4] ;  /* 0x0003c400010c7983 */ /* 0x000ee80000300800 */
[----:B------:R-:W3:Y:S04]  /*178d0*/  LDL.LU R151, [R1+0x3e4] ;  /* 0x0003e40001977983 */ /* 0x000ee80000300800 */
[----:B------:R1:W-:Y:S01]  /*178e0*/  LDGSTS.E [R5+0x2400], desc[UR16][R8.64], P0 ;  /* 0x0240000008057fae */ /* 0x0003e20008121850 */
[----:B----4-:R-:W-:-:S05]  /*178f0*/  IADD3 R6, P1, R6, R2, RZ ;  /* 0x0000000206067210 */ /* 0x010fca0007f3e0ff */
[----:B------:R4:W-:Y:S01]  /*17900*/  STL [R1+0x388], R6 ;  /* 0x0003880601007387 */ /* 0x0009e20000100800 */
[----:B-1----:R-:W-:Y:S01]  /*17910*/  IMAD.MOV.U32 R8, RZ, RZ, R6 ;  /* 0x000000ffff087224 */ /* 0x002fe200078e0006 */
[----:B--2---:R-:W-:Y:S01]  /*17920*/  IADD3 R10, P2, R10, R2, RZ ;  /* 0x000000020a0a7210 */ /* 0x004fe20007f5e0ff */
[----:B---3--:R-:W-:-:S04]  /*17930*/  IMAD.X R149, R149, 0x1, R0, P1 ;  /* 0x0000000195957824 */ /* 0x008fc800008e0600 */
[----:B------:R-:W-:Y:S01]  /*17940*/  IMAD.X R150, R150, 0x1, R0, P2 ;  /* 0x0000000196967824 */ /* 0x000fe200010e0600 */
[----:B------:R1:W-:Y:S01]  /*17950*/  STL [R1+0x384], R149 ;  /* 0x0003849501007387 */ /* 0x0003e20000100800 */
[----:B------:R-:W-:-:S03]  /*17960*/  IMAD.MOV.U32 R9, RZ, RZ, R149 ;  /* 0x000000ffff097224 */ /* 0x000fc600078e0095 */
[----:B------:R2:W-:Y:S04]  /*17970*/  STL [R1+0x3a8], R10 ;  /* 0x0003a80a01007387 */ /* 0x0005e80000100800 */
[----:B----4-:R-:W3:Y:S04]  /*17980*/  LDL.LU R6, [R1+0x408] ;  /* 0x0004080001067983 */ /* 0x010ee80000300800 */
[----:B------:R4:W-:Y:S04]  /*17990*/  STL [R1+0x3a4], R150 ;  /* 0x0003a49601007387 */ /* 0x0009e80000100800 */
[----:B------:R2:W-:Y:S04]  /*179a0*/  LDGSTS.E [R5+0x2800], desc[UR16][R8.64], P0 ;  /* 0x0280000008057fae */ /* 0x0005e80008121850 */
[----:B-1----:R-:W3:Y:S01]  /*179b0*/  LDL.LU R149, [R1+0x428] ;  /* 0x0004280001957983 */ /* 0x002ee20000300800 */
[----:B--2---:R-:W-:-:S03]  /*179c0*/  IMAD.MOV.U32 R8, RZ, RZ, R10 ;  /* 0x000000ffff087224 */ /* 0x004fc600078e000a */
[----:B------:R-:W2:Y:S01]  /*179d0*/  LDL.LU R10, [R1+0x404] ;  /* 0x00040400010a7983 */ /* 0x000ea20000300800 */
[----:B------:R-:W-:-:S03]  /*179e0*/  MOV R9, R150 ;  /* 0x0000009600097202 */ /* 0x000fc60000000f00 */
[----:B----4-:R-:W4:Y:S01]  /*179f0*/  LDL.LU R150, [R1+0x424] ;  /* 0x0004240001967983 */ /* 0x010f220000300800 */
        /* <DEDUP_REMOVED lines=19> */
[----:B---3--:R-:W-:-:S05]  /*17b30*/  IADD3 R6, P1, R6, R2, RZ ;  /* 0x0000000206067210 */ /* 0x008fca0007f3e0ff */
[----:B------:R3:W-:Y:S01]  /*17b40*/  STL [R1+0x408], R6 ;  /* 0x0004080601007387 */ /* 0x0007e20000100800 */
[----:B-1----:R-:W-:Y:S01]  /*17b50*/  IMAD.MOV.U32 R8, RZ, RZ, R6 ;  /* 0x000000ffff087224 */ /* 0x002fe200078e0006 */
[----:B------:R-:W-:Y:S01]  /*17b60*/  IADD3 R149, P2, R149, R2, RZ ;  /* 0x0000000295957210 */ /* 0x000fe20007f5e0ff */
[----:B--2---:R-:W-:-:S04]  /*17b70*/  IMAD.X R10, R10, 0x1, R0, P1 ;  /* 0x000000010a0a7824 */ /* 0x004fc800008e0600 */
[----:B----4-:R-:W-:Y:S01]  /*17b80*/  IMAD.X R150, R150, 0x1, R0, P2 ;  /* 0x0000000196967824 */ /* 0x010fe200010e0600 */
[----:B------:R1:W-:Y:S01]  /*17b90*/  STL [R1+0x404], R10 ;  /* 0x0004040a01007387 */ /* 0x0003e20000100800 */
[----:B------:R-:W-:-:S03]  /*17ba0*/  IMAD.MOV.U32 R9, RZ, RZ, R10 ;  /* 0x000000ffff097224 */ /* 0x000fc600078e000a */
[----:B------:R2:W-:Y:S04]  /*17bb0*/  STL [R1+0x428], R149 ;  /* 0x0004289501007387 */ /* 0x0005e80000100800 */
[----:B---3--:R-:W3:Y:S04]  /*17bc0*/  LDL.LU R6, [R1+0x488] ;  /* 0x0004880001067983 */ /* 0x008ee80000300800 */
[----:B------:R4:W-:Y:S04]  /*17bd0*/  STL [R1+0x424], R150 ;  /* 0x0004249601007387 */ /* 0x0009e80000100800 */
[----:B------:R2:W-:Y:S04]  /*17be0*/  LDGSTS.E [R5+0x3800], desc[UR16][R8.64], P0 ;  /* 0x0380000008057fae */ /* 0x0005e80008121850 */
[----:B-1----:R-:W3:Y:S01]  /*17bf0*/  LDL.LU R10, [R1+0x4a8] ;  /* 0x0004a800010a7983 */ /* 0x002ee20000300800 */
[----:B--2---:R-:W-:-:S03]  /*17c00*/  IMAD.MOV.U32 R8, RZ, RZ, R149 ;  /* 0x000000ffff087224 */ /* 0x004fc600078e0095 */
[----:B------:R-:W2:Y:S01]  /*17c10*/  LDL.LU R149, [R1+0x484] ;  /* 0x0004840001957983 */ /* 0x000ea20000300800 */
[----:B------:R-:W-:-:S03]  /*17c20*/  IMAD.MOV.U32 R9, RZ, RZ, R150 ;  /* 0x000000ffff097224 */ /* 0x000fc600078e0096 */
[----:B----4-:R-:W4:Y:S04]  /*17c30*/  LDL.LU R150, [R1+0x4a4] ;  /* 0x0004a40001967983 */ /* 0x010f280000300800 */
[----:B------:R1:W-:Y:S01]  /*17c40*/  LDGSTS.E [R5+0x3c00], desc[UR16][R8.64], P0 ;  /* 0x03c0000008057fae */ /* 0x0003e20008121850 */
[----:B------:R-:W-:-:S05]  /*17c50*/  IADD3 R11, P1, R11, R2, RZ ;  /* 0x000000020b0b7210 */ /* 0x000fca0007f3e0ff */
[----:B------:R1:W-:Y:S01]  /*17c60*/  STL [R1+0x448], R11 ;  /* 0x0004480b01007387 */ /* 0x0003e20000100800 */
[----:B------:R-:W-:Y:S02]  /*17c70*/  IADD3 R12, P2, R12, R2, RZ ;  /* 0x000000020c0c7210 */ /* 0x000fe40007f5e0ff */
[----:B-1----:R-:W-:Y:S01]  /*17c80*/  MOV R8, R11 ;  /* 0x0000000b00087202 */ /* 0x002fe20000000f00 */
        /* <DEDUP_REMOVED lines=45> */
[----:B------:R-:W-:Y:S01]  /*17f60*/  IMAD.MOV.U32 R8, RZ, RZ, R148 ;  /* 0x000000ffff087224 */ /* 0x000fe200078e0094 */
[----:B------:R-:W-:-:S02]  /*17f70*/  MOV R9, R151 ;  /* 0x0000009700097202 */ /* 0x000fc40000000f00 */
        /* <DEDUP_REMOVED lines=39> */
[----:B---3--:R-:W-:-:S04]  /*181f0*/  IADD3 R6, P1, R6, R2, RZ ;  /* 0x0000000206067210 */ /* 0x008fc80007f3e0ff */
[----:B-1----:R-:W-:Y:S01]  /*18200*/  MOV R8, R6 ;  /* 0x0000000600087202 */ /* 0x002fe20000000f00 */
[----:B------:R-:W-:Y:S01]  /*18210*/  STL [R1+0x588], R6 ;  /* 0x0005880601007387 */ /* 0x000fe20000100800 */
[----:B------:R-:W-:Y:S01]  /*18220*/  IADD3 R10, P2, R10, R2, RZ ;  /* 0x000000020a0a7210 */ /* 0x000fe20007f5e0ff */
[----:B--2---:R-:W-:-:S04]  /*18230*/  IMAD.X R149, R149, 0x1, R0, P1 ;  /* 0x0000000195957824 */ /* 0x004fc800008e0600 */
[----:B----4-:R-:W-:Y:S01]  /*18240*/  IMAD.X R150, R150, 0x1, R0, P2 ;  /* 0x0000000196967824 */ /* 0x010fe200010e0600 */
[----:B------:R1:W-:Y:S01]  /*18250*/  STL [R1+0x584], R149 ;  /* 0x0005849501007387 */ /* 0x0003e20000100800 */
[----:B------:R-:W-:-:S03]  /*18260*/  IMAD.MOV.U32 R9, RZ, RZ, R149 ;  /* 0x000000ffff097224 */ /* 0x000fc600078e0095 */
[----:B------:R-:W-:Y:S04]  /*18270*/  STL [R1+0x5a8], R10 ;  /* 0x0005a80a01007387 */ /* 0x000fe80000100800 */
[----:B------:R2:W-:Y:S04]  /*18280*/  LDGSTS.E [R5+0x6800], desc[UR16][R8.64], P0 ;  /* 0x0680000008057fae */ /* 0x0005e80008121850 */
[----:B-1----:R-:W3:Y:S04]  /*18290*/  LDL.LU R149, [R1+0x608] ;  /* 0x0006080001957983 */ /* 0x002ee80000300800 */
[----:B------:R1:W-:Y:S04]  /*182a0*/  STL [R1+0x5a4], R150 ;  /* 0x0005a49601007387 */ /* 0x0003e80000100800 */
[----:B------:R-:W4:Y:S01]  /*182b0*/  LDL.LU R6, [R1+0x628] ;  /* 0x0006280001067983 */ /* 0x000f220000300800 */
[----:B--2---:R-:W-:-:S02]  /*182c0*/  IMAD.MOV.U32 R9, RZ, RZ, R150 ;  /* 0x000000ffff097224 */ /* 0x004fc400078e0096 */
[----:B------:R-:W-:Y:S01]  /*182d0*/  IMAD.MOV.U32 R8, RZ, RZ, R10 ;  /* 0x000000ffff087224 */ /* 0x000fe200078e000a */
[----:B-1----:R-:W2:Y:S04]  /*182e0*/  LDL.LU R150, [R1+0x604] ;  /* 0x0006040001967983 */ /* 0x002ea80000300800 */
[----:B------:R-:W2:Y:S04]  /*182f0*/  LDL.LU R10, [R1+0x624] ;  /* 0x00062400010a7983 */ /* 0x000ea80000300800 */
[----:B------:R1:W-:Y:S01]  /*18300*/  LDGSTS.E [R5+0x6c00], desc[UR16][R8.64], P0 ;  /* 0x06c0000008057fae */ /* 0x0003e20008121850 */
[----:B------:R-:W-:-:S05]  /*18310*/  IADD3 R11, P1, R11, R2, RZ ;  /* 0x000000020b0b7210 */ /* 0x000fca0007f3e0ff */
[----:B-1----:R-:W-:Y:S01]  /*18320*/  IMAD.MOV.U32 R8, RZ, RZ, R11 ;  /* 0x000000ffff087224 */ /* 0x002fe200078e000b */
[----:B------:R-:W-:Y:S01]  /*18330*/  IADD3 R148, P2, R148, R2, RZ ;  /* 0x0000000294947210 */ /* 0x000fe20007f5e0ff */
[----:B------:R1:W-:Y:S01]  /*18340*/  STL [R1+0x5c8], R11 ;  /* 0x0005c80b01007387 */ /* 0x0003e20000100800 */
[----:B------:R-:W-:-:S04]  /*18350*/  IMAD.X R12, R12, 0x1, R0, P1 ;  /* 0x000000010c0c7824 */ /* 0x000fc800008e0600 */
[----:B------:R-:W-:Y:S02]  /*18360*/  IMAD.MOV.U32 R9, RZ, RZ, R12 ;  /* 0x000000ffff097224 */ /* 0x000fe400078e000c */
[----:B------:R-:W-:Y:S01]  /*18370*/  IMAD.X R151, R151, 0x1, R0, P2 ;  /* 0x0000000197977824 */ /* 0x000fe200010e0600 */
[----:B------:R1:W-:Y:S04]  /*18380*/  STL [R1+0x5c4], R12 ;  /* 0x0005c40c01007387 */ /* 0x0003e80000100800 */
[----:B------:R1:W-:Y:S04]  /*18390*/  LDGSTS.E [R5+0x7000], desc[UR16][R8.64], P0 ;  /* 0x0700000008057fae */ /* 0x0003e80008121850 */
[----:B------:R1:W-:Y:S04]  /*183a0*/  STL [R1+0x5e8], R148 ;  /* 0x0005e89401007387 */ /* 0x0003e80000100800 */
[----:B-1----:R-:W2:Y:S01]  /*183b0*/  LDL.LU R11, [R1+0x250] ;  /* 0x00025000010b7983 */ /* 0x002ea20000300800 */
[----:B------:R-:W-:-:S02]  /*183c0*/  IMAD.MOV.U32 R8, RZ, RZ, R148 ;  /* 0x000000ffff087224 */ /* 0x000fc400078e0094 */
[----:B------:R-:W-:Y:S01]  /*183d0*/  IMAD.MOV.U32 R9, RZ, RZ, R151 ;  /* 0x000000ffff097224 */ /* 0x000fe200078e0097 */
[----:B------:R1:W-:Y:S04]  /*183e0*/  STL [R1+0x5e4], R151 ;  /* 0x0005e49701007387 */ /* 0x0003e80000100800 */
[----:B------:R-:W2:Y:S04]  /*183f0*/  LDL.LU R12, [R1+0x270] ;  /* 0x00027000010c7983 */ /* 0x000ea80000300800 */
[----:B------:R4:W-:Y:S04]  /*18400*/  LDGSTS.E [R5+0x7400], desc[UR16][R8.64], P0 ;  /* 0x0740000008057fae */ /* 0x0009e80008121850 */
[----:B------:R-:W2:Y:S04]  /*18410*/  LDL.LU R148, [R1+0x24c] ;  /* 0x00024c0001947983 */ /* 0x000ea80000300800 */
[----:B-1----:R-:W2:Y:S01]  /*18420*/  LDL.LU R151, [R1+0x26c] ;  /* 0x00026c0001977983 */ /* 0x002ea20000300800 */
[----:B---3--:R-:W-:-:S02]  /*18430*/  IADD3 R149, P1, R149, R2, RZ ;  /* 0x0000000295957210 */ /* 0x008fc40007f3e0ff */
[----:B----4-:R-:W-:-:S03]  /*18440*/  IADD3 R6, P2, R6, R2, RZ ;  /* 0x0000000206067210 */ /* 0x010fc60007f5e0ff */
[----:B------:R-:W-:Y:S02]  /*18450*/  IMAD.MOV.U32 R8, RZ, RZ, R149 ;  /* 0x000000ffff087224 */ /* 0x000fe400078e0095 */
[--C-:B--2---:R-:W-:Y:S01]  /*18460*/  IMAD.X R150, R150, 0x1, R0.reuse, P1 ;  /* 0x0000000196967824 */ /* 0x104fe200008e0600 */
[----:B------:R1:W-:Y:S01]  /*18470*/  STL [R1+0x608], R149 ;  /* 0x0006089501007387 */ /* 0x0003e20000100800 */
[----:B------:R-:W-:Y:S02]  /*18480*/  IMAD.X R10, R10, 0x1, R0, P2 ;  /* 0x000000010a0a7824 */ /* 0x000fe400010e0600 */
[----:B------:R-:W-:Y:S01]  /*18490*/  IMAD.MOV.U32 R9, RZ, RZ, R150 ;  /* 0x000000ffff097224 */ /* 0x000fe200078e0096 */
[----:B------:R-:W-:Y:S04]  /*184a0*/  STL [R1+0x604], R150 ;  /* 0x0006049601007387 */ /* 0x000fe80000100800 */
[----:B------:R2:W-:Y:S04]  /*184b0*/  STL [R1+0x628], R6 ;  /* 0x0006280601007387 */ /* 0x0005e80000100800 */
[----:B------:R3:W-:Y:S04]  /*184c0*/  LDGSTS.E [R5+0x7800], desc[UR16][R8.64], P0 ;  /* 0x0780000008057fae */ /* 0x0007e80008121850 */
[----:B------:R4:W-:Y:S04]  /*184d0*/  STL [R1+0x624], R10 ;  /* 0x0006240a01007387 */ /* 0x0009e80000100800 */
[----:B-1----:R-:W4:Y:S01]  /*184e0*/  LDL.LU R149, [R1+0x28c] ;  /* 0x00028c0001957983 */ /* 0x002f220000300800 */
[----:B---3--:R-:W-:-:S03]  /*184f0*/  IMAD.MOV.U32 R8, RZ, RZ, R6 ;  /* 0x000000ffff087224 */ /* 0x008fc600078e0006 */
[----:B--2---:R-:W2:Y:S01]  /*18500*/  LDL.LU R6, [R1+0x290] ;  /* 0x0002900001067983 */ /* 0x004ea20000300800 */
[----:B------:R-:W-:-:S03]  /*18510*/  MOV R9, R10 ;  /* 0x0000000a00097202 */ /* 0x000fc60000000f00 */
[----:B------:R-:W3:Y:S04]  /*18520*/  LDL.LU R150, [R1+0x2ac] ;  /* 0x0002ac0001967983 */ /* 0x000ee80000300800 */
[----:B----4-:R-:W4:Y:S04]  /*18530*/  LDL.LU R10, [R1+0x2b0] ;  /* 0x0002b000010a7983 */ /* 0x010f280000300800 */
[----:B------:R1:W-:Y:S02]  /*18540*/  LDGSTS.E [R5+0x7c00], desc[UR16][R8.64], P0 ;  /* 0x07c0000008057fae */ /* 0x0003e40008121850 */
[----:B-1----:R-:W-:-:S02]  /*18550*/  LOP3.LUT R5, R13, 0x20, RZ, 0x3c, !PT ;  /* 0x000000200d057812 */ /* 0x002fc400078e3cff */
[----:B------:R-:W-:-:S03]  /*18560*/  IADD3 R11, P1, R11, R2, RZ ;  /* 0x000000020b0b7210 */ /* 0x000fc60007f3e0ff */
[----:B------:R-:W-:Y:S02]  /*18570*/  VIADD R5, R5, UR4 ;  /* 0x0000000405057c36 */ /* 0x000fe40008000000 */
[----:B------:R1:W-:Y:S01]  /*18580*/  STL [R1+0x250], R11 ;  /* 0x0002500b01007387 */ /* 0x0003e20000100800 */
[----:B------:R-:W-:Y:S01]  /*18590*/  IMAD.MOV.U32 R8, RZ, RZ, R11 ;  /* 0x000000ffff087224 */ /* 0x000fe200078e000b */
[----:B------:R-:W-:Y:S01]  /*185a0*/  IADD3 R12, P2, R12, R2, RZ ;  /* 0x000000020c0c7210 */ /* 0x000fe20007f5e0ff */
[----:B------:R-:W-:-:S04]  /*185b0*/  IMAD.X R148, R148, 0x1, R0, P1 ;  /* 0x0000000194947824 */ /* 0x000fc800008e0600 */
[----:B------:R-:W-:Y:S01]  /*185c0*/  STL [R1+0x270], R12 ;  /* 0x0002700c01007387 */ /* 0x000fe20000100800 */
[----:B------:R-:W-:-:S03]  /*185d0*/  IMAD.MOV.U32 R9, RZ, RZ, R148 ;  /* 0x000000ffff097224 */ /* 0x000fc600078e0094 */
[----:B------:R1:W-:Y:S01]  /*185e0*/  STL [R1+0x24c], R148 ;  /* 0x00024c9401007387 */ /* 0x0003e20000100800 */
[----:B------:R-:W-:-:S03]  /*185f0*/  IMAD.X R151, R151, 0x1, R0, P2 ;  /* 0x0000000197977824 */ /* 0x000fc600010e0600 */
[----:B-1----:R-:W3:Y:S04]  /*18600*/  LDL.LU R11, [R1+0x2d0] ;  /* 0x0002d000010b7983 */ /* 0x002ee80000300800 */
[----:B------:R1:W-:Y:S04]  /*18610*/  LDGSTS.E [R5+0x100], desc[UR16][R8.64], P0 ;  /* 0x0010000008057fae */ /* 0x0003e80008121850 */
[----:B------:R-:W3:Y:S04]  /*18620*/  LDL.LU R148, [R1+0x2f0] ;  /* 0x0002f00001947983 */ /* 0x000ee80000300800 */
[----:B------:R1:W-:Y:S02]  /*18630*/  STL [R1+0x26c], R151 ;  /* 0x00026c9701007387 */ /* 0x0003e40000100800 */
[----:B-1----:R-:W-:-:S02]  /*18640*/  IMAD.MOV.U32 R8, RZ, RZ, R12 ;  /* 0x000000ffff087224 */ /* 0x002fc400078e000c */
[----:B------:R-:W-:Y:S01]  /*18650*/  IMAD.MOV.U32 R9, RZ, RZ, R151 ;  /* 0x000000ffff097224 */ /* 0x000fe200078e0097 */
[----:B------:R-:W3:Y:S04]  /*18660*/  LDL.LU R12, [R1+0x2cc] ;  /* 0x0002cc00010c7983 */ /* 0x000ee80000300800 */
[----:B------:R-:W3:Y:S04]  /*18670*/  LDL.LU R151, [R1+0x2ec] ;  /* 0x0002ec0001977983 */ /* 0x000ee80000300800 */
[----:B------:R1:W-:Y:S01]  /*18680*/  LDGSTS.E [R5+0x500], desc[UR16][R8.64], P0 ;  /* 0x0050000008057fae */ /* 0x0003e20008121850 */
[----:B--2---:R-:W-:-:S05]  /*18690*/  IADD3 R6, P1, R6, R2, RZ ;  /* 0x0000000206067210 */ /* 0x004fca0007f3e0ff */
[----:B------:R-:W-:Y:S01]  /*186a0*/  IMAD.X R149, R149, 0x1, R0, P1 ;  /* 0x0000000195957824 */ /* 0x000fe200008e0600 */
[----:B----4-:R-:W-:Y:S01]  /*186b0*/  IADD3 R10, P2, R10, R2, RZ ;  /* 0x000000020a0a7210 */ /* 0x010fe20007f5e0ff */
[----:B------:R2:W-:Y:S01]  /*186c0*/  STL [R1+0x290], R6 ;  /* 0x0002900601007387 */ /* 0x0005e20000100800 */
[----:B-1----:R-:W-:Y:S02]  /*186d0*/  IMAD.MOV.U32 R8, RZ, RZ, R6 ;  /* 0x000000ffff087224 */ /* 0x002fe400078e0006 */
[----:B------:R-:W-:Y:S01]  /*186e0*/  IMAD.MOV.U32 R9, RZ, RZ, R149 ;  /* 0x000000ffff097224 */ /* 0x000fe200078e0095 */
[----:B------:R1:W-:Y:S01]  /*186f0*/  STL [R1+0x28c], R149 ;  /* 0x00028c9501007387 */ /* 0x0003e20000100800 */
[----:B---3--:R-:W-:-:S03]  /*18700*/  IMAD.X R150, R150, 0x1, R0, P2 ;  /* 0x0000000196967824 */ /* 0x008fc600010e0600 */
[----:B------:R3:W-:Y:S04]  /*18710*/  STL [R1+0x2b0], R10 ;  /* 0x0002b00a01007387 */ /* 0x0007e80000100800 */
[----:B--2---:R-:W2:Y:S04]  /*18720*/  LDL.LU R6, [R1+0x310] ;  /* 0x0003100001067983 */ /* 0x004ea80000300800 */
[----:B------:R4:W-:Y:S04]  /*18730*/  STL [R1+0x2ac], R150 ;  /* 0x0002ac9601007387 */ /* 0x0009e80000100800 */
[----:B------:R4:W-:Y:S04]  /*18740*/  LDGSTS.E [R5+0x900], desc[UR16][R8.64], P0 ;  /* 0x0090000008057fae */ /* 0x0009e80008121850 */
[----:B-1----:R-:W2:Y:S01]  /*18750*/  LDL.LU R149, [R1+0x330] ;  /* 0x0003300001957983 */ /* 0x002ea20000300800 */
[----:B----4-:R-:W-:-:S03]  /*18760*/  IMAD.MOV.U32 R8, RZ, RZ, R10 ;  /* 0x000000ffff087224 */ /* 0x010fc600078e000a */
[----:B---3--:R-:W3:Y:S01]  /*18770*/  LDL.LU R10, [R1+0x30c] ;  /* 0x00030c00010a7983 */ /* 0x008ee20000300800 */
[----:B------:R-:W-:-:S03]  /*18780*/  IMAD.MOV.U32 R9, RZ, RZ, R150 ;  /* 0x000000ffff097224 */ /* 0x000fc600078e0096 */
[----:B------:R-:W4:Y:S04]  /*18790*/  LDL.LU R150, [R1+0x32c] ;  /* 0x00032c0001967983 */ /* 0x000f280000300800 */
[----:B------:R1:W-:Y:S01]  /*187a0*/  LDGSTS.E [R5+0xd00], desc[UR16][R8.64], P0 ;  /* 0x00d0000008057fae */ /* 0x0003e20008121850 */
[----:B------:R-:W-:-:S05]  /*187b0*/  IADD3 R11, P1, R11, R2, RZ ;  /* 0x000000020b0b7210 */ /* 0x000fca0007f3e0ff */
[----:B------:R1:W-:Y:S01]  /*187c0*/  STL [R1+0x2d0], R11 ;  /* 0x0002d00b01007387 */ /* 0x0003e20000100800 */
[----:B------:R-:W-:Y:S01]  /*187d0*/  IADD3 R148, P2, R148, R2, RZ ;  /* 0x0000000294947210 */ /* 0x000fe20007f5e0ff */
[----:B-1----:R-:W-:Y:S02]  /*187e0*/  IMAD.MOV.U32 R8, RZ, RZ, R11 ;  /* 0x000000ffff087224 */ /* 0x002fe400078e000b */
[----:B------:R-:W-:Y:S01]  /*187f0*/  IMAD.X R12, R12, 0x1, R0, P1 ;  /* 0x000000010c0c7824 */ /* 0x000fe200008e0600 */
[----:B------:R-:W-:-:S04]  /*18800*/  IADD3.X R151, R151, R0, RZ, P2, !PT ;  /* 0x0000000097977210 */ /* 0x000fc800017fe4ff */
        /* <DEDUP_REMOVED lines=12> */
[----:B--2---:R-:W-:-:S05]  /*188d0*/  IADD3 R6, P1, R6, R2, RZ ;  /* 0x0000000206067210 */ /* 0x004fca0007f3e0ff */
[----:B------:R2:W-:Y:S01]  /*188e0*/  STL [R1+0x310], R6 ;  /* 0x0003100601007387 */ /* 0x0005e20000100800 */
[----:B-1----:R-:W-:Y:S01]  /*188f0*/  IMAD.MOV.U32 R8, RZ, RZ, R6 ;  /* 0x000000ffff087224 */ /* 0x002fe200078e0006 */
[----:B------:R-:W-:Y:S01]  /*18900*/  IADD3 R149, P2, R149, R2, RZ ;  /* 0x0000000295957210 */ /* 0x000fe20007f5e0ff */
[----:B---3--:R-:W-:-:S04]  /*18910*/  IMAD.X R10, R10, 0x1, R0, P1 ;  /* 0x000000010a0a7824 */ /* 0x008fc800008e0600 */
[----:B----4-:R-:W-:Y:S01]  /*18920*/  IMAD.X R150, R150, 0x1, R0, P2 ;  /* 0x0000000196967824 */ /* 0x010fe200010e0600 */
[----:B------:R1:W-:Y:S01]  /*18930*/  STL [R1+0x30c], R10 ;  /* 0x00030c0a01007387 */ /* 0x0003e20000100800 */
[----:B------:R-:W-:-:S03]  /*18940*/  IMAD.MOV.U32 R9, RZ, RZ, R10 ;  /* 0x000000ffff097224 */ /* 0x000fc600078e000a */
[----:B------:R3:W-:Y:S04]  /*18950*/  STL [R1+0x330], R149 ;  /* 0x0003309501007387 */ /* 0x0007e80000100800 */
[----:B--2---:R-:W2:Y:S04]  /*18960*/  LDL.LU R6, [R1+0x390] ;  /* 0x0003900001067983 */ /* 0x004ea80000300800 */
[----:B------:R4:W-:Y:S04]  /*18970*/  STL [R1+0x32c], R150 ;  /* 0x00032c9601007387 */ /* 0x0009e80000100800 */
[----:B------:R3:W-:Y:S04]  /*18980*/  LDGSTS.E [R5+0x1900], desc[UR16][R8.64], P0 ;  /* 0x0190000008057fae */ /* 0x0007e80008121850 */
[----:B-1----:R-:W2:Y:S01]  /*18990*/  LDL.LU R10, [R1+0x3b0] ;  /* 0x0003b000010a7983 */ /* 0x002ea20000300800 */
[----:B---3--:R-:W-:-:S03]  /*189a0*/  IMAD.MOV.U32 R8, RZ, RZ, R149 ;  /* 0x000000ffff087224 */ /* 0x008fc600078e0095 */
[----:B------:R-:W3:Y:S01]  /*189b0*/  LDL.LU R149, [R1+0x38c] ;  /* 0x00038c0001957983 */ /* 0x000ee20000300800 */
        /* <DEDUP_REMOVED lines=16> */
[----:B------:R-:W-:Y:S01]  /*18ac0*/  MOV R8, R12 ;  /* 0x0000000c00087202 */ /* 0x000fe20000000f00 */
[----:B------:R-:W-:-:S02]  /*18ad0*/  IMAD.MOV.U32 R9, RZ, RZ, R151 ;  /* 0x000000ffff097224 */ /* 0x000fc400078e0097 */
        /* <DEDUP_REMOVED lines=43> */
[----:B---3--:R-:W-:-:S03]  /*18d90*/  IMAD.X R10, R10, 0x1, R0, P1 ;  /* 0x000000010a0a7824 */ /* 0x008fc600008e0600 */
[----:B----4-:R-:W-:Y:S02]  /*18da0*/  IADD3.X R150, R150, R0, RZ, P2, !PT ;  /* 0x0000000096967210 */ /* 0x010fe400017fe4ff */
        /* <DEDUP_REMOVED lines=43> */
[----:B---3--:R-:W-:-:S03]  /*19060*/  MOV R8, R10 ;  /* 0x0000000a00087202 */ /* 0x008fc60000000f00 */
        /* <DEDUP_REMOVED lines=41> */
[----:B------:R1:W-:Y:S02]  /*19300*/  STL [R1+0x550], R11 ;  /* 0x0005500b01007387 */ /* 0x0003e40000100800 */
[----:B-1----:R-:W-:Y:S01]  /*19310*/  IMAD.MOV.U32 R8, RZ, RZ, R11 ;  /* 0x000000ffff087224 */ /* 0x002fe200078e000b */
[----:B------:R-:W-:Y:S01]  /*19320*/  IADD3 R12, P2, R12, R2, RZ ;  /* 0x000000020c0c7210 */ /* 0x000fe20007f5e0ff */
[----:B------:R-:W-:-:S03]  /*19330*/  IMAD.X R148, R148, 0x1, R0, P1 ;  /* 0x0000000194947824 */ /* 0x000fc600008e0600 */
[----:B------:R-:W-:Y:S02]  /*19340*/  IADD3.X R151, R151, R0, RZ, P2, !PT ;  /* 0x0000000097977210 */ /* 0x000fe400017fe4ff */
        /* <DEDUP_REMOVED lines=13> */
[----:B------:R-:W-:Y:S01]  /*19420*/  STL [R1+0x590], R6 ;  /* 0x0005900601007387 */ /* 0x000fe20000100800 */
[----:B-1----:R-:W-:Y:S01]  /*19430*/  IMAD.MOV.U32 R8, RZ, RZ, R6 ;  /* 0x000000ffff087224 */ /* 0x002fe200078e0006 */
[----:B------:R-:W-:Y:S01]  /*19440*/  IADD3 R10, P2, R10, R2, RZ ;  /* 0x000000020a0a7210 */ /* 0x000fe20007f5e0ff */
[----:B---3--:R-:W-:-:S04]  /*19450*/  IMAD.X R149, R149, 0x1, R0, P1 ;  /* 0x0000000195957824 */ /* 0x008fc800008e0600 */
        /* <DEDUP_REMOVED lines=24> */
[----:B------:R-:W-:Y:S01]  /*195e0*/  MOV R8, R148 ;  /* 0x0000009400087202 */ /* 0x000fe20000000f00 */
[----:B------:R-:W-:-:S02]  /*195f0*/  IMAD.MOV.U32 R9, RZ, RZ, R151 ;  /* 0x000000ffff097224 */ /* 0x000fc400078e0097 */
        /* <DEDUP_REMOVED lines=19> */
[----:B------:R-:W-:-:S03]  /*19730*/  IMAD.MOV.U32 R9, RZ, RZ, R10 ;  /* 0x000000ffff097224 */ /* 0x000fc600078e000a */
[----:B------:R-:W3:Y:S04]  /*19740*/  LDL.LU R150, [R1+0x2b4] ;  /* 0x0002b40001967983 */ /* 0x000ee80000300800 */
[----:B----4-:R-:W4:Y:S04]  /*19750*/  LDL.LU R10, [R1+0x2b8] ;  /* 0x0002b800010a7983 */ /* 0x010f280000300800 */
[----:B------:R1:W-:Y:S02]  /*19760*/  LDGSTS.E [R5+0x7d00], desc[UR16][R8.64], P0 ;  /* 0x07d0000008057fae */ /* 0x0003e40008121850 */
[----:B-1----:R-:W-:-:S02]  /*19770*/  LOP3.LUT R5, R13, 0x40, RZ, 0x3c, !PT ;  /* 0x000000400d057812 */ /* 0x002fc400078e3cff */
[----:B------:R-:W-:-:S03]  /*19780*/  IADD3 R11, P1, R11, R2, RZ ;  /* 0x000000020b0b7210 */ /* 0x000fc60007f3e0ff */
[----:B------:R-:W-:Y:S02]  /*19790*/  VIADD R5, R5, UR4 ;  /* 0x0000000405057c36 */ /* 0x000fe40008000000 */
[----:B------:R1:W-:Y:S01]  /*197a0*/  STL [R1+0x258], R11 ;  /* 0x0002580b01007387 */ /* 0x0003e20000100800 */
[----:B------:R-:W-:Y:S01]  /*197b0*/  IADD3 R12, P2, R12, R2, RZ ;  /* 0x000000020c0c7210 */ /* 0x000fe20007f5e0ff */
[----:B------:R-:W-:Y:S02]  /*197c0*/  IMAD.MOV.U32 R8, RZ, RZ, R11 ;  /* 0x000000ffff087224 */ /* 0x000fe400078e000b */
[----:B------:R-:W-:Y:S02]  /*197d0*/  IMAD.X R148, R148, 0x1, R0, P1 ;  /* 0x0000000194947824 */ /* 0x000fe400008e0600 */
[----:B------:R-:W-:Y:S02]  /*197e0*/  STL [R1+0x278], R12 ;  /* 0x0002780c01007387 */ /* 0x000fe40000100800 */
[----:B------:R-:W-:-:S02]  /*197f0*/  IMAD.MOV.U32 R9, RZ, RZ, R148 ;  /* 0x000000ffff097224 */ /* 0x000fc400078e0094 */
        /* <DEDUP_REMOVED lines=11> */
[----:B--2---:R-:W-:-:S04]  /*198b0*/  IADD3 R6, P1, R6, R2, RZ ;  /* 0x0000000206067210 */ /* 0x004fc80007f3e0ff */
[----:B------:R-:W-:Y:S02]  /*198c0*/  IADD3.X R149, R149, R0, RZ, P1, !PT ;  /* 0x0000000095957210 */ /* 0x000fe40000ffe4ff */
        /* <DEDUP_REMOVED lines=41> */
[----:B------:R-:W-:-:S03]  /*19b60*/  MOV R9, R10 ;  /* 0x0000000a00097202 */ /* 0x000fc60000000f00 */
        /* <DEDUP_REMOVED lines=49> */
[----:B------:R-:W-:Y:S02]  /*19e80*/  IADD3 R148, P2, R148, R2, RZ ;  /* 0x0000000294947210 */ /* 0x000fe40007f5e0ff */
[----:B------:R-:W-:-:S03]  /*19e90*/  IADD3.X R12, R12, R0, RZ, P1, !PT ;  /* 0x000000000c0c7210 */ /* 0x000fc60000ffe4ff */
[----:B------:R-:W-:Y:S02]  /*19ea0*/  IMAD.X R151, R151, 0x1, R0, P2 ;  /* 0x0000000197977824 */ /* 0x000fe400010e0600 */
        /* <DEDUP_REMOVED lines=34> */
[----:B------:R-:W-:-:S04]  /*1a0d0*/  IMAD.X R148, R148, 0x1, R0, P1 ;  /* 0x0000000194947824 */ /* 0x000fc800008e0600 */
[----:B------:R-:W-:Y:S01]  /*1a0e0*/  IMAD.X R151, R151, 0x1, R0, P2 ;  /* 0x0000000197977824 */ /* 0x000fe200010e0600 */
[----:B------:R1:W-:Y:S01]  /*1a0f0*/  STL [R1+0x454], R148 ;  /* 0x0004549401007387 */ /* 0x0003e20000100800 */
[----:B------:R-:W-:-:S03]  /*1a100*/  MOV R9, R148 ;  /* 0x0000009400097202 */ /* 0x000fc60000000f00 */
        /* <DEDUP_REMOVED lines=49> */
[----:B------:R-:W-:Y:S02]  /*1a420*/  IADD3 R149, P2, R149, R2, RZ ;  /* 0x0000000295957210 */ /* 0x000fe40007f5e0ff */
[----:B---3--:R-:W-:-:S03]  /*1a430*/  IADD3.X R10, R10, R0, RZ, P1, !PT ;  /* 0x000000000a0a7210 */ /* 0x008fc60000ffe4ff */
[----:B----4-:R-:W-:Y:S02]  /*1a440*/  IMAD.X R150, R150, 0x1, R0, P2 ;  /* 0x0000000196967824 */ /* 0x010fe400010e0600 */
        /* <DEDUP_REMOVED lines=37> */
[----:B------:R-:W-:-:S03]  /*1a6a0*/  MOV R9, R149 ;  /* 0x0000009500097202 */ /* 0x000fc60000000f00 */
        /* <DEDUP_REMOVED lines=12> */
[----:B------:R1:W-:Y:S01]  /*1a770*/  STL [R1+0x5d8], R11 ;  /* 0x0005d80b01007387 */ /* 0x0003e20000100800 */
[----:B------:R-:W-:Y:S01]  /*1a780*/  IADD3 R148, P2, R148, R2, RZ ;  /* 0x0000000294947210 */ /* 0x000fe20007f5e0ff */
[----:B------:R-:W-:-:S04]  /*1a790*/  IMAD.X R12, R12, 0x1, R0, P1 ;  /* 0x000000010c0c7824 */ /* 0x000fc800008e0600 */
[----:B------:R-:W-:Y:S02]  /*1a7a0*/  IMAD.MOV.U32 R9, RZ, RZ, R12 ;  /* 0x000000ffff097224 */ /* 0x000fe400078e000c */
[----:B------:R-:W-:Y:S01]  /*1a7b0*/  IMAD.X R151, R151, 0x1, R0, P2 ;  /* 0x0000000197977824 */ /* 0x000fe200010e0600 */
[----:B------:R1:W-:Y:S04]  /*1a7c0*/  STL [R1+0x5d4], R12 ;  /* 0x0005d40c01007387 */ /* 0x0003e80000100800 */
[----:B------:R1:W-:Y:S04]  /*1a7d0*/  STL [R1+0x5f8], R148 ;  /* 0x0005f89401007387 */ /* 0x0003e80000100800 */
[----:B------:R1:W-:Y:S04]  /*1a7e0*/  LDGSTS.E [R5+0x7200], desc[UR16][R8.64], P0 ;  /* 0x0720000008057fae */ /* 0x0003e80008121850 */
[----:B-1----:R-:W2:Y:S04]  /*1a7f0*/  LDL.LU R11, [R1+0x260] ;  /* 0x00026000010b7983 */ /* 0x002ea80000300800 */
[----:B------:R1:W-:Y:S01]  /*1a800*/  STL [R1+0x5f4], R151 ;  /* 0x0005f49701007387 */ /* 0x0003e20000100800 */
[----:B------:R-:W-:-:S03]  /*1a810*/  IMAD.MOV.U32 R8, RZ, RZ, R148 ;  /* 0x000000ffff087224 */ /* 0x000fc600078e0094 */
[----:B------:R-:W2:Y:S01]  /*1a820*/  LDL.LU R12, [R1+0x280] ;  /* 0x00028000010c7983 */ /* 0x000ea20000300800 */
[----:B------:R-:W-:-:S03]  /*1a830*/  IMAD.MOV.U32 R9, RZ, RZ, R151 ;  /* 0x000000ffff097224 */ /* 0x000fc600078e0097 */
[----:B------:R-:W2:Y:S04]  /*1a840*/  LDL.LU R148, [R1+0x25c] ;  /* 0x00025c0001947983 */ /* 0x000ea80000300800 */
[----:B------:R4:W-:Y:S04]  /*1a850*/  LDGSTS.E [R5+0x7600], desc[UR16][R8.64], P0 ;  /* 0x0760000008057fae */ /* 0x0009e80008121850 */
[----:B-1----:R-:W2:Y:S01]  /*1a860*/  LDL.LU R151, [R1+0x27c] ;  /* 0x00027c0001977983 */ /* 0x002ea20000300800 */
[-C--:B---3--:R-:W-:Y:S02]  /*1a870*/  IADD3 R149, P1, R149, R2.reuse, RZ ;  /* 0x0000000295957210 */ /* 0x088fe40007f3e0ff */
        /* <DEDUP_REMOVED lines=19> */
[----:B------:R-:W-:Y:S01]  /*1a9b0*/  VIADD R5, R9, UR4 ;  /* 0x0000000409057c36 */ /* 0x000fe20008000000 */
[----:B------:R-:W-:Y:S02]  /*1a9c0*/  IADD3 R12, P2, R12, R2, RZ ;  /* 0x000000020c0c7210 */ /* 0x000fe40007f5e0ff */
[----:B------:R-:W-:Y:S01]  /*1a9d0*/  IADD3.X R148, R148, R0, RZ, P1, !PT ;  /* 0x0000000094947210 */ /* 0x000fe20000ffe4ff */
[----:B------:R1:W-:Y:S01]  /*1a9e0*/  STL [R1+0x260], R11 ;  /* 0x0002600b01007387 */ /* 0x0003e20000100800 */
[----:B------:R-:W-:-:S03]  /*1a9f0*/  IMAD.MOV.U32 R8, RZ, RZ, R11 ;  /* 0x000000ffff087224 */ /* 0x000fc600078e000b */
[----:B------:R1:W-:Y:S01]  /*1aa00*/  STL [R1+0x25c], R148 ;  /* 0x00025c9401007387 */ /* 0x0003e20000100800 */
[----:B------:R-:W-:-:S03]  /*1aa10*/  IMAD.X R151, R151, 0x1, R0, P2 ;  /* 0x0000000197977824 */ /* 0x000fc600010e0600 */
[----:B------:R1:W-:Y:S01]  /*1aa20*/  STL [R1+0x280], R12 ;  /* 0x0002800c01007387 */ /* 0x0003e20000100800 */
[----:B------:R-:W-:-:S03]  /*1aa30*/  IMAD.MOV.U32 R9, RZ, RZ, R148 ;  /* 0x000000ffff097224 */ /* 0x000fc600078e0094 */
[----:B------:R1:W-:Y:S04]  /*1aa40*/  STL [R1+0x27c], R151 ;  /* 0x00027c9701007387 */ /* 0x0003e80000100800 */
[----:B-1----:R-:W3:Y:S04]  /*1aa50*/  LDL.LU R11, [R1+0x2e0] ;  /* 0x0002e000010b7983 */ /* 0x002ee80000300800 */
[----:B------:R1:W-:Y:S04]  /*1aa60*/  LDGSTS.E [R5+0x300], desc[UR16][R8.64], P0 ;  /* 0x0030000008057fae */ /* 0x0003e80008121850 */
[----:B------:R-:W3:Y:S01]  /*1aa70*/  LDL.LU R148, [R1+0x300] ;  /* 0x0003000001947983 */ /* 0x000ee20000300800 */
        /* <DEDUP_REMOVED lines=103> */
[----:B------:R-:W-:Y:S04]  /*1b0f0*/  STL [R1+0x400], R148 ;  /* 0x0004009401007387 */ /* 0x000fe80000100800 */
[----:B------:R-:W4:Y:S04]  /*1b100*/  LDL.LU R11, [R1+0x460] ;  /* 0x00046000010b7983 */ /* 0x000f280000300800 */
[----:B------:R1:W-:Y:S04]  /*1b110*/  STL [R1+0x3fc], R151 ;  /* 0x0003fc9701007387 */ /* 0x0003e80000100800 */
[----:B------:R1:W-:Y:S04]  /*1b120*/  LDGSTS.E [R5+0x3300], desc[UR16][R8.64], P0 ;  /* 0x0330000008057fae */ /* 0x0003e80008121850 */
[----:B-1----:R-:W4:Y:S01]  /*1b130*/  LDL.LU R12, [R1+0x480] ;  /* 0x00048000010c7983 */ /* 0x002f220000300800 */
[----:B------:R-:W-:-:S02]  /*1b140*/  IMAD.MOV.U32 R8, RZ, RZ, R148 ;  /* 0x000000ffff087224 */ /* 0x000fc400078e0094 */
[----:B------:R-:W-:Y:S02]  /*1b150*/  IMAD.MOV.U32 R9, RZ, RZ, R151 ;  /* 0x000000ffff097224 */ /* 0x000fe400078e0097 */
        /* <DEDUP_REMOVED lines=11> */
[----:B------:R-:W-:Y:S04]  /*1b210*/  STL [R1+0x440], R149 ;  /* 0x0004409501007387 */ /* 0x000fe80000100800 */
[----:B-1----:R-:W3:Y:S04]  /*1b220*/  LDL.LU R6, [R1+0x4a0] ;  /* 0x0004a00001067983 */ /* 0x002ee80000300800 */
[----:B------:R1:W-:Y:S04]  /*1b230*/  STL [R1+0x43c], R150 ;  /* 0x00043c9601007387 */ /* 0x0003e80000100800 */
[----:B------:R4:W-:Y:S04]  /*1b240*/  LDGSTS.E [R5+0x3b00], desc[UR16][R8.64], P0 ;  /* 0x03b0000008057fae */ /* 0x0009e80008121850 */
[----:B--2---:R-:W2:Y:S01]  /*1b250*/  LDL.LU R10, [R1+0x4c0] ;  /* 0x0004c000010a7983 */ /* 0x004ea20000300800 */
[----:B----4-:R-:W-:-:S03]  /*1b260*/  IMAD.MOV.U32 R9, RZ, RZ, R150 ;  /* 0x000000ffff097224 */ /* 0x010fc600078e0096 */
[----:B-1----:R-:W4:Y:S01]  /*1b270*/  LDL.LU R150, [R1+0x49c] ;  /* 0x00049c0001967983 */ /* 0x002f220000300800 */
[----:B------:R-:W-:-:S03]  /*1b280*/  IMAD.MOV.U32 R8, RZ, RZ, R149 ;  /* 0x000000ffff087224 */ /* 0x000fc600078e0095 */
[----:B------:R-:W4:Y:S04]  /*1b290*/  LDL.LU R149, [R1+0x4bc] ;  /* 0x0004bc0001957983 */ /* 0x000f280000300800 */
        /* <DEDUP_REMOVED lines=22> */
[----:B--2---:R-:W-:Y:S01]  /*1b400*/  IADD3 R10, P2, R10, R2, RZ ;  /* 0x000000020a0a7210 */ /* 0x004fe20007f5e0ff */
[----:B----4-:R-:W-:-:S04]  /*1b410*/  IMAD.X R150, R150, 0x1, R0, P1 ;  /* 0x0000000196967824 */ /* 0x010fc800008e0600 */
[----:B------:R-:W-:Y:S01]  /*1b420*/  IMAD.X R149, R149, 0x1, R0, P2 ;  /* 0x0000000195957824 */ /* 0x000fe200010e0600 */
        /* <DEDUP_REMOVED lines=9> */
[----:B------:R-:W-:-:S03]  /*1b4c0*/  MOV R9, R149 ;  /* 0x0000009500097202 */ /* 0x000fc60000000f00 */
[----:B----4-:R-:W4:Y:S04]  /*1b4d0*/  LDL.LU R149, [R1+0x53c] ;  /* 0x00053c0001957983 */ /* 0x010f280000300800 */
[----:B------:R1:W-:Y:S01]  /*1b4e0*/  LDGSTS.E [R5+0x4f00], desc[UR16][R8.64], P0 ;  /* 0x04f0000008057fae */ /* 0x0003e20008121850 */
[----:B------:R-:W-:-:S05]  /*1b4f0*/  IADD3 R11, P1, R11, R2, RZ ;  /* 0x000000020b0b7210 */ /* 0x000fca0007f3e0ff */
[----:B-1----:R-:W-:Y:S01]  /*1b500*/  IMAD.MOV.U32 R8, RZ, RZ, R11 ;  /* 0x000000ffff087224 */ /* 0x002fe200078e000b */
[----:B------:R-:W-:Y:S01]  /*1b510*/  IADD3 R151, P2, R151, R2, RZ ;  /* 0x0000000297977210 */ /* 0x000fe20007f5e0ff */
[----:B------:R-:W-:-:S04]  /*1b520*/  IMAD.X R12, R12, 0x1, R0, P1 ;  /* 0x000000010c0c7824 */ /* 0x000fc800008e0600 */
[----:B------:R-:W-:Y:S02]  /*1b530*/  IMAD.MOV.U32 R9, RZ, RZ, R12 ;  /* 0x000000ffff097224 */ /* 0x000fe400078e000c */
[----:B------:R-:W-:-:S03]  /*1b540*/  IMAD.X R148, R148, 0x1, R0, P2 ;  /* 0x0000000194947824 */ /* 0x000fc600010e0600 */
[----:B------:R1:W-:Y:S04]  /*1b550*/  LDGSTS.E [R5+0x5300], desc[UR16][R8.64], P0 ;  /* 0x0530000008057fae */ /* 0x0003e80008121850 */
[----:B------:R-:W-:Y:S04]  /*1b560*/  STL [R1+0x4e0], R11 ;  /* 0x0004e00b01007387 */ /* 0x000fe80000100800 */
[----:B------:R1:W-:Y:S02]  /*1b570*/  STL [R1+0x4dc], R12 ;  /* 0x0004dc0c01007387 */ /* 0x0003e40000100800 */
[----:B-1----:R-:W-:-:S02]  /*1b580*/  IMAD.MOV.U32 R8, RZ, RZ, R151 ;  /* 0x000000ffff087224 */ /* 0x002fc400078e0097 */
[----:B------:R-:W-:Y:S01]  /*1b590*/  IMAD.MOV.U32 R9, RZ, RZ, R148 ;  /* 0x000000ffff097224 */ /* 0x000fe200078e0094 */
[----:B------:R-:W-:Y:S04]  /*1b5a0*/  STL [R1+0x500], R151 ;  /* 0x0005009701007387 */ /* 0x000fe80000100800 */
[----:B------:R-:W4:Y:S04]  /*1b5b0*/  LDL.LU R12, [R1+0x560] ;  /* 0x00056000010c7983 */ /* 0x000f280000300800 */
[----:B------:R1:W-:Y:S04]  /*1b5c0*/  LDGSTS.E [R5+0x5700], desc[UR16][R8.64], P0 ;  /* 0x0570000008057fae */ /* 0x0003e80008121850 */
[----:B------:R1:W-:Y:S04]  /*1b5d0*/  STL [R1+0x4fc], R148 ;  /* 0x0004fc9401007387 */ /* 0x0003e80000100800 */
[----:B------:R-:W4:Y:S04]  /*1b5e0*/  LDL.LU R11, [R1+0x580] ;  /* 0x00058000010b7983 */ /* 0x000f280000300800 */
[----:B-1----:R-:W5:Y:S04]  /*1b5f0*/  LDL.LU R148, [R1+0x79c] ;  /* 0x00079c0001947983 */ /* 0x002f680000300800 */
[----:B------:R-:W4:Y:S01]  /*1b600*/  LDL.LU R151, [R1+0x57c] ;  /* 0x00057c0001977983 */ /* 0x000f220000300800 */
[----:B---3--:R-:W-:-:S05]  /*1b610*/  IADD3 R6, P1, R6, R2, RZ ;  /* 0x0000000206067210 */ /* 0x008fca0007f3e0ff */
[----:B------:R-:W-:Y:S01]  /*1b620*/  IMAD.MOV.U32 R8, RZ, RZ, R6 ;  /* 0x000000ffff087224 */ /* 0x000fe200078e0006 */
[----:B------:R-:W-:Y:S01]  /*1b630*/  IADD3 R150, P2, R150, R2, RZ ;  /* 0x0000000296967210 */ /* 0x000fe20007f5e0ff */
[----:B------:R1:W-:Y:S01]  /*1b640*/  STL [R1+0x520], R6 ;  /* 0x0005200601007387 */ /* 0x0003e20000100800 */
[----:B--2---:R-:W-:-:S04]  /*1b650*/  IMAD.X R10, R10, 0x1, R0, P1 ;  /* 0x000000010a0a7824 */ /* 0x004fc800008e0600 */
[----:B------:R-:W-:Y:S02]  /*1b660*/  IMAD.MOV.U32 R9, RZ, RZ, R10 ;  /* 0x000000ffff097224 */ /* 0x000fe400078e000a */
[----:B----4-:R-:W-:Y:S01]  /*1b670*/  IMAD.X R149, R149, 0x1, R0, P2 ;  /* 0x0000000195957824 */ /* 0x010fe200010e0600 */
[----:B------:R2:W-:Y:S04]  /*1b680*/  STL [R1+0x51c], R10 ;  /* 0x00051c0a01007387 */ /* 0x0005e80000100800 */
[----:B------:R3:W-:Y:S04]  /*1b690*/  LDGSTS.E [R5+0x5b00], desc[UR16][R8.64], P0 ;  /* 0x05b0000008057fae */ /* 0x0007e80008121850 */
[----:B------:R-:W-:Y:S04]  /*1b6a0*/  STL [R1+0x540], R150 ;  /* 0x0005409601007387 */ /* 0x000fe80000100800 */
[----:B-1----:R-:W4:Y:S01]  /*1b6b0*/  LDL.LU R6, [R1+0x5a0] ;  /* 0x0005a00001067983 */ /* 0x002f220000300800 */
[----:B---3--:R-:W-:-:S02]  /*1b6c0*/  IMAD.MOV.U32 R8, RZ, RZ, R150 ;  /* 0x000000ffff087224 */ /* 0x008fc400078e0096 */
[----:B------:R-:W-:Y:S01]  /*1b6d0*/  IMAD.MOV.U32 R9, RZ, RZ, R149 ;  /* 0x000000ffff097224 */ /* 0x000fe200078e0095 */
[----:B------:R1:W-:Y:S04]  /*1b6e0*/  STL [R1+0x53c], R149 ;  /* 0x00053c9501007387 */ /* 0x0003e80000100800 */
[----:B--2---:R-:W2:Y:S04]  /*1b6f0*/  LDL.LU R10, [R1+0x5c0] ;  /* 0x0005c000010a7983 */ /* 0x004ea80000300800 */
[----:B------:R3:W-:Y:S04]  /*1b700*/  LDGSTS.E [R5+0x5f00], desc[UR16][R8.64], P0 ;  /* 0x05f0000008057fae */ /* 0x0007e80008121850 */
[----:B-1----:R-:W5:Y:S04]  /*1b710*/  LDL.LU R149, [R1+0x798] ;  /* 0x0007980001957983 */ /* 0x002f680000300800 */
[----:B------:R-:W2:Y:S04]  /*1b720*/  LDL.LU R150, [R1+0x5bc] ;  /* 0x0005bc0001967983 */ /* 0x000ea80000300800 */
[----:B------:R-:W4:Y:S01]  /*1b730*/  LDL.LU R9, [R1+0x55c] ;  /* 0x00055c0001097983 */ /* 0x000f220000300800 */
[----:B------:R-:W-:-:S04]  /*1b740*/  IADD3 R12, P1, R12, R2, RZ ;  /* 0x000000020c0c7210 */ /* 0x000fc80007f3e0ff */
[----:B---3--:R-:W-:Y:S01]  /*1b750*/  MOV R8, R12 ;  /* 0x0000000c00087202 */ /* 0x008fe20000000f00 */
[----:B------:R1:W-:Y:S01]  /*1b760*/  STL [R1+0x560], R12 ;  /* 0x0005600c01007387 */ /* 0x0003e20000100800 */
[----:B------:R-:W-:-:S05]  /*1b770*/  IADD3 R11, P2, R11, R2, RZ ;  /* 0x000000020b0b7210 */ /* 0x000fca0007f5e0ff */
[--C-:B------:R-:W-:Y:S02]  /*1b780*/  IMAD.X R151, R151, 0x1, R0.reuse, P2 ;  /* 0x0000000197977824 */ /* 0x100fe400010e0600 */
[----:B----4-:R-:W-:-:S05]  /*1b790*/  IMAD.X R9, R9, 0x1, R0, P1 ;  /* 0x0000000109097824 */ /* 0x010fca00008e0600 */
[----:B------:R3:W-:Y:S04]  /*1b7a0*/  STL [R1+0x55c], R9 ;  /* 0x00055c0901007387 */ /* 0x0007e80000100800 */
[----:B------:R4:W-:Y:S04]  /*1b7b0*/  LDGSTS.E [R5+0x6300], desc[UR16][R8.64], P0 ;  /* 0x0630000008057fae */ /* 0x0009e80008121850 */
[----:B------:R-:W-:Y:S04]  /*1b7c0*/  STL [R1+0x580], R11 ;  /* 0x0005800b01007387 */ /* 0x000fe80000100800 */
[----:B-1----:R-:W2:Y:S01]  /*1b7d0*/  LDL.LU R12, [R1+0x600] ;  /* 0x00060000010c7983 */ /* 0x002ea20000300800 */
[----:B----4-:R-:W-:-:S02]  /*1b7e0*/  IMAD.MOV.U32 R8, RZ, RZ, R11 ;  /* 0x000000ffff087224 */ /* 0x010fc400078e000b */
[----:B---3--:R-:W-:Y:S01]  /*1b7f0*/  IMAD.MOV.U32 R9, RZ, RZ, R151 ;  /* 0x000000ffff097224 */ /* 0x008fe200078e0097 */
[----:B------:R1:W-:Y:S04]  /*1b800*/  STL [R1+0x57c], R151 ;  /* 0x00057c9701007387 */ /* 0x0003e80000100800 */
[----:B------:R3:W-:Y:S04]  /*1b810*/  LDGSTS.E [R5+0x6700], desc[UR16][R8.64], P0 ;  /* 0x0670000008057fae */ /* 0x0007e80008121850 */
[----:B-1----:R-:W4:Y:S04]  /*1b820*/  LDL.LU R151, [R1+0x5fc] ;  /* 0x0005fc0001977983 */ /* 0x002f280000300800 */
[----:B------:R-:W4:Y:S04]  /*1b830*/  LDL.LU R11, [R1+0x640] ;  /* 0x00064000010b7983 */ /* 0x000f280000300800 */
[----:B------:R-:W4:Y:S01]  /*1b840*/  LDL.LU R9, [R1+0x59c] ;  /* 0x00059c0001097983 */ /* 0x000f220000300800 */
[----:B------:R-:W-:-:S02]  /*1b850*/  IADD3 R6, P1, R6, R2, RZ ;  /* 0x0000000206067210 */ /* 0x000fc40007f3e0ff */
[----:B--2---:R-:W-:-:S03]  /*1b860*/  IADD3 R10, P2, R10, R2, RZ ;  /* 0x000000020a0a7210 */ /* 0x004fc60007f5e0ff */
[----:B---3--:R-:W-:Y:S02]  /*1b870*/  IMAD.MOV.U32 R8, RZ, RZ, R6 ;  /* 0x000000ffff087224 */ /* 0x008fe400078e0006 */
[--C-:B------:R-:W-:Y:S01]  /*1b880*/  IMAD.X R150, R150, 0x1, R0.reuse, P2 ;  /* 0x0000000196967824 */ /* 0x100fe200010e0600 */
[----:B------:R1:W-:Y:S01]  /*1b890*/  STL [R1+0x5a0], R6 ;  /* 0x0005a00601007387 */ /* 0x0003e20000100800 */
[----:B----4-:R-:W-:-:S05]  /*1b8a0*/  IMAD.X R9, R9, 0x1, R0, P1 ;  /* 0x0000000109097824 */ /* 0x010fca00008e0600 */
[----:B------:R2:W-:Y:S04]  /*1b8b0*/  STL [R1+0x59c], R9 ;  /* 0x00059c0901007387 */ /* 0x0005e80000100800 */
[----:B------:R3:W-:Y:S04]  /*1b8c0*/  LDGSTS.E [R5+0x6b00], desc[UR16][R8.64], P0 ;  /* 0x06b0000008057fae */ /* 0x0007e80008121850 */
[----:B------:R-:W-:Y:S04]  /*1b8d0*/  STL [R1+0x5c0], R10 ;  /* 0x0005c00a01007387 */ /* 0x000fe80000100800 */
[----:B-1----:R-:W4:Y:S01]  /*1b8e0*/  LDL.LU R6, [R1+0x63c] ;  /* 0x00063c0001067983 */ /* 0x002f220000300800 */
[----:B---3--:R-:W-:-:S02]  /*1b8f0*/  IMAD.MOV.U32 R8, RZ, RZ, R10 ;  /* 0x000000ffff087224 */ /* 0x008fc400078e000a */
[----:B--2---:R-:W-:Y:S01]  /*1b900*/  IMAD.MOV.U32 R9, RZ, RZ, R150 ;  /* 0x000000ffff097224 */ /* 0x004fe200078e0096 */
[----:B------:R1:W-:Y:S04]  /*1b910*/  STL [R1+0x5bc], R150 ;  /* 0x0005bc9601007387 */ /* 0x0003e80000100800 */
[----:B------:R2:W-:Y:S04]  /*1b920*/  LDGSTS.E [R5+0x6f00], desc[UR16][R8.64], P0 ;  /* 0x06f0000008057fae */ /* 0x0005e80008121850 */
[----:B-1----:R-:W5:Y:S04]  /*1b930*/  LDL.LU R150, [R1+0x794] ;  /* 0x0007940001967983 */ /* 0x002f680000300800 */
[----:B------:R-:W3:Y:S04]  /*1b940*/  LDL R10, [R1+0x644] ;  /* 0x00064400010a7983 */ /* 0x000ee80000100800 */
[----:B------:R-:W4:Y:S04]  /*1b950*/  LDL.LU R8, [R1+0x5dc] ;  /* 0x0005dc0001087983 */ /* 0x000f280000300800 */
[----:B------:R-:W2:Y:S01]  /*1b960*/  LDL.LU R9, [R1+0x5e0] ;  /* 0x0005e00001097983 */ /* 0x000ea20000300800 */
[----:B------:R-:W-:-:S05]  /*1b970*/  IADD3 R12, P2, R12, R2, RZ ;  /* 0x000000020c0c7210 */ /* 0x000fca0007f5e0ff */
[----:B------:R-:W-:Y:S01]  /*1b980*/  IMAD.X R151, R151, 0x1, R0, P2 ;  /* 0x0000000197977824 */ /* 0x000fe200010e0600 */
[----:B--2---:R-:W-:-:S05]  /*1b990*/  IADD3 R9, P1, R9, R2, RZ ;  /* 0x0000000209097210 */ /* 0x004fca0007f3e0ff */
[----:B----4-:R-:W-:Y:S01]  /*1b9a0*/  IMAD.X R8, R8, 0x1, R0, P1 ;  /* 0x0000000108087824 */ /* 0x010fe200008e0600 */
[----:B------:R1:W-:Y:S04]  /*1b9b0*/  STL [R1+0x5e0], R9 ;  /* 0x0005e00901007387 */ /* 0x0003e80000100800 */
[----:B------:R2:W-:Y:S01]  /*1b9c0*/  STL [R1+0x5dc], R8 ;  /* 0x0005dc0801007387 */ /* 0x0005e20000100800 */
[----:B-1----:R-:W-:-:S04]  /*1b9d0*/  LOP3.LUT R9, R9, R8, RZ, 0x3c, !PT ;  /* 0x0000000809097212 */ /* 0x002fc800078e3cff */
[----:B--2---:R-:W-:-:S04]  /*1b9e0*/  LOP3.LUT R8, R9, R8, RZ, 0x3c, !PT ;  /* 0x0000000809087212 */ /* 0x004fc800078e3cff */
[----:B------:R-:W-:Y:S01]  /*1b9f0*/  LOP3.LUT R9, R9, R8, RZ, 0x3c, !PT ;  /* 0x0000000809097212 */ /* 0x000fe200078e3cff */
[----:B------:R-:W-:Y:S04]  /*1ba00*/  STL [R1+0x600], R12 ;  /* 0x0006000c01007387 */ /* 0x000fe80000100800 */
[----:B------:R1:W-:Y:S04]  /*1ba10*/  LDGSTS.E [R5+0x7300], desc[UR16][R8.64], P0 ;  /* 0x0730000008057fae */ /* 0x0003e80008121850 */
[----:B------:R2:W-:Y:S01]  /*1ba20*/  STL [R1+0x5fc], R151 ;  /* 0x0005fc9701007387 */ /* 0x0005e20000100800 */
[----:B-1----:R-:W-:-:S02]  /*1ba30*/  IMAD.MOV.U32 R8, RZ, RZ, R12 ;  /* 0x000000ffff087224 */ /* 0x002fc400078e000c */
[----:B------:R-:W-:Y:S02]  /*1ba40*/  IMAD.MOV.U32 R9, RZ, RZ, R151 ;  /* 0x000000ffff097224 */ /* 0x000fe400078e0097 */
[----:B--2---:R-:W5:Y:S04]  /*1ba50*/  LDL.LU R151, [R1+0x790] ;  /* 0x0007900001977983 */ /* 0x004f680000300800 */
[----:B------:R-:W2:Y:S04]  /*1ba60*/  LDL.LU R12, [R1+0x78c] ;  /* 0x00078c00010c7983 */ /* 0x000ea80000300800 */
[----:B------:R1:W-:Y:S04]  /*1ba70*/  LDGSTS.E [R5+0x7700], desc[UR16][R8.64], P0 ;  /* 0x0770000008057fae */ /* 0x0003e80008121850 */
[----:B------:R-:W4:Y:S04]  /*1ba80*/  LDL.LU R8, [R1+0x61c] ;  /* 0x00061c0001087983 */ /* 0x000f280000300800 */
[----:B------:R-:W1:Y:S01]  /*1ba90*/  LDL.LU R9, [R1+0x620] ;  /* 0x0006200001097983 */ /* 0x000e620000300800 */
[----:B------:R-:W-:-:S05]  /*1baa0*/  IADD3 R11, P2, R11, R2, RZ ;  /* 0x000000020b0b7210 */ /* 0x000fca0007f5e0ff */
[----:B------:R-:W-:Y:S01]  /*1bab0*/  IMAD.X R6, R6, 0x1, R0, P2 ;  /* 0x0000000106067824 */ /* 0x000fe200010e0600 */
[----:B-1----:R-:W-:-:S05]  /*1bac0*/  IADD3 R9, P1, R9, R2, RZ ;  /* 0x0000000209097210 */ /* 0x002fca0007f3e0ff */
[----:B----4-:R-:W-:Y:S01]  /*1bad0*/  IMAD.X R8, R8, 0x1, R0, P1 ;  /* 0x0000000108087824 */ /* 0x010fe200008e0600 */
[----:B------:R1:W-:Y:S04]  /*1bae0*/  STL [R1+0x620], R9 ;  /* 0x0006200901007387 */ /* 0x0003e80000100800 */
[----:B------:R4:W-:Y:S01]  /*1baf0*/  STL [R1+0x61c], R8 ;  /* 0x00061c0801007387 */ /* 0x0009e20000100800 */
[----:B-1----:R-:W-:-:S04]  /*1bb00*/  LOP3.LUT R9, R9, R8, RZ, 0x3c, !PT ;  /* 0x0000000809097212 */ /* 0x002fc800078e3cff */
[----:B----4-:R-:W-:-:S04]  /*1bb10*/  LOP3.LUT R8, R9, R8, RZ, 0x3c, !PT ;  /* 0x0000000809087212 */ /* 0x010fc800078e3cff */
[----:B------:R-:W-:Y:S01]  /*1bb20*/  LOP3.LUT R9, R9, R8, RZ, 0x3c, !PT ;  /* 0x0000000809097212 */ /* 0x000fe200078e3cff */
[----:B------:R-:W-:Y:S04]  /*1bb30*/  STL [R1+0x640], R11 ;  /* 0x0006400b01007387 */ /* 0x000fe80000100800 */
[----:B------:R1:W-:Y:S04]  /*1bb40*/  LDGSTS.E [R5+0x7b00], desc[UR16][R8.64], P0 ;  /* 0x07b0000008057fae */ /* 0x0003e80008121850 */
[----:B------:R4:W-:Y:S01]  /*1bb50*/  STL [R1+0x63c], R6 ;  /* 0x00063c0601007387 */ /* 0x0009e20000100800 */
[----:B-1----:R-:W-:-:S03]  /*1bb60*/  MOV R9, R6 ;  /* 0x0000000600097202 */ /* 0x002fc60000000f00 */
[----:B----4-:R1:W5:Y:S01]  /*1bb70*/  LDL.LU R6, [R1+0x788] ;  /* 0x0007880001067983 */ /* 0x0103620000300800 */
[----:B------:R-:W-:Y:S02]  /*1bb80*/  IMAD.MOV.U32 R8, RZ, RZ, R11 ;  /* 0x000000ffff087224 */ /* 0x000fe400078e000b */
[----:B--2---:R-:W-:-:S03]  /*1bb90*/  VIADD R12, R12, 0x1 ;  /* 0x000000010c0c7836 */ /* 0x004fc60000000000 */
[----:B------:R1:W-:Y:S02]  /*1bba0*/  LDGSTS.E [R5+0x7f00], desc[UR16][R8.64], P0 ;  /* 0x07f0000008057fae */ /* 0x0003e40008121850 */
[----:B---3--:R-:W-:Y:S02]  /*1bbb0*/  ISETP.NE.U32.AND P0, PT, R12, R10, PT ;  /* 0x0000000a0c00720c */ /* 0x008fe40003f05070 */
[----:B------:R-:W0:Y:S11]  /*1bbc0*/  LDGDEPBAR ;  /* 0x00000000000079af */ /* 0x000e360000000000 */
[----:B-1----:R-:W-:Y:S05]  /*1bbd0*/  @P0 BRA `(.L_x_1) ;  /* 0xffffff7400e80947 */ /* 0x002fea000383ffff */
.L_x_0:
[----:B------:R-:W2:Y:S01]  /*1bbe0*/  LDL.LU R9, [R1+0x648] ;  /* 0x0006480001097983 */ /* 0x000ea20000300800 */
[----:B------:R-:W-:-:S04]  /*1bbf0*/  DEPBAR.LE SB0, 0x0 ;  /* 0x000080000000791a */ /* 0x000fc80000000000 */
[----:B------:R-:W3:Y:S01]  /*1bc00*/  LDL.LU R8, [R1+0x64c] ;  /* 0x00064c0001087983 */ /* 0x000ee20000300800 */
[----:B------:R-:W1:Y:S01]  /*1bc10*/  S2R R10, SR_TID.X ;  /* 0x00000000000a7919 */ /* 0x000e620000002100 */
[----:B------:R-:W4:Y:S01]  /*1bc20*/  S2R R252, SR_TID.X ;  /* 0x0000000000fc7919 */ /* 0x000f220000002100 */
[----:B------:R-:W-:Y:S01]  /*1bc30*/  IMAD.MOV.U32 R14, RZ, RZ, R24 ;  /* 0x000000ffff0e7224 */ /* 0x000fe200078e0018 */
[----:B------:R-:W-:Y:S01]  /*1bc40*/  ULDC UR4, c[0x0][0x22c] ;  /* 0x00008b0000047ab9 */ /* 0x000fe20000000800 */
[----:B------:R-:W-:Y:S01]  /*1bc50*/  IMAD.MOV.U32 R15, RZ, RZ, R26 ;  /* 0x000000ffff0f7224 */ /* 0x000fe200078e001a */
[----:B------:R-:W2:Y:S01]  /*1bc60*/  LDL.LU R5, [R1+0x780] ;  /* 0x0007800001057983 */ /* 0x000ea20000300800 */
[----:B------:R-:W-:Y:S01]  /*1bc70*/  IMAD.MOV.U32 R11, RZ, RZ, R27 ;  /* 0x000000ffff0b7224 */ /* 0x000fe200078e001b */
[----:B------:R-:W-:Y:S01]  /*1bc80*/  ULDC UR5, c[0x0][0x22c] ;  /* 0x00008b0000057ab9 */ /* 0x000fe20000000800 */
[----:B------:R-:W-:Y:S01]  /*1bc90*/  IMAD.MOV.U32 R22, RZ, RZ, R41 ;  /* 0x000000ffff167224 */ /* 0x000fe200078e0029 */
[----:B------:R-:W3:Y:S01]  /*1bca0*/  LDL.LU R12, [R1] ;  /* 0x00000000010c7983 */ /* 0x000ee20000300800 */
[----:B------:R-:W-:-:S02]  /*1bcb0*/  IMAD.MOV.U32 R23, RZ, RZ, R43 ;  /* 0x000000ffff177224 */ /* 0x000fc400078e002b */
[----:B------:R-:W-:Y:S01]  /*1bcc0*/  IMAD.MOV.U32 R154, RZ, RZ, R61 ;  /* 0x000000ffff9a7224 */ /* 0x000fe200078e003d */
[----:B------:R-:W3:Y:S01]  /*1bcd0*/  LDL.LU R13, [R1+0x8] ;  /* 0x00000800010d7983 */ /* 0x000ee20000300800 */
[----:B------:R-:W-:Y:S02]  /*1bce0*/  IMAD.MOV.U32 R155, RZ, RZ, R63 ;  /* 0x000000ffff9b7224 */ /* 0x000fe400078e003f */
[----:B------:R-:W-:Y:S02]  /*1bcf0*/  IMAD.MOV.U32 R158, RZ, RZ, R65 ;  /* 0x000000ffff9e7224 */ /* 0x000fe400078e0041 */
[----:B------:R-:W-:Y:S02]  /*1bd00*/  IMAD.MOV.U32 R159, RZ, RZ, R67 ;  /* 0x000000ffff9f7224 */ /* 0x000fe400078e0043 */
[----:B------:R-:W-:Y:S02]  /*1bd10*/  IMAD.MOV.U32 R162, RZ, RZ, R69 ;  /* 0x000000ffffa27224 */ /* 0x000fe400078e0045 */
        /* <DEDUP_REMOVED lines=24> */
[----:B-1----:R-:W-:Y:S02]  /*1bea0*/  IMAD.SHL.U32 R2, R10, 0x10, RZ ;  /* 0x000000100a027824 */ /* 0x002fe400078e00ff */
[----:B------:R-:W-:Y:S02]  /*1beb0*/  IMAD.MOV.U32 R210, RZ, RZ, R117 ;  /* 0x000000ffffd27224 */ /* 0x000fe400078e0075 */
[----:B------:R-:W-:Y:S02]  /*1bec0*/  IMAD.MOV.U32 R214, RZ, RZ, R121 ;  /* 0x000000ffffd67224 */ /* 0x000fe400078e0079 */
[----:B------:R-:W-:-:S02]  /*1bed0*/  IMAD.MOV.U32 R215, RZ, RZ, R123 ;  /* 0x000000ffffd77224 */ /* 0x000fc400078e007b */
[----:B------:R-:W-:Y:S02]  /*1bee0*/  IMAD.MOV.U32 R218, RZ, RZ, R125 ;  /* 0x000000ffffda7224 */ /* 0x000fe400078e007d */
[----:B------:R-:W-:Y:S02]  /*1bef0*/  IMAD.MOV.U32 R219, RZ, RZ, R127 ;  /* 0x000000ffffdb7224 */ /* 0x000fe400078e007f */
[----:B------:R-:W-:Y:S02]  /*1bf00*/  IMAD.MOV.U32 R222, RZ, RZ, R129 ;  /* 0x000000ffffde7224 */ /* 0x000fe400078e0081 */
[----:B------:R-:W-:Y:S01]  /*1bf10*/  IMAD.MOV.U32 R223, RZ, RZ, R131 ;  /* 0x000000ffffdf7224 */ /* 0x000fe200078e0083 */
[----:B------:R-:W-:Y:S01]  /*1bf20*/  MOV R226, R133 ;  /* 0x0000008500e27202 */ /* 0x000fe20000000f00 */
[----:B------:R-:W-:Y:S01]  /*1bf30*/  IMAD.SHL.U32 R0, R10, 0x40, RZ ;  /* 0x000000400a007824 */ /* 0x000fe200078e00ff */
[----:B------:R-:W-:Y:S01]  /*1bf40*/  LOP3.LUT R2, R2, 0xf0, RZ, 0xc0, !PT ;  /* 0x000000f002027812 */ /* 0x000fe200078ec0ff */
[----:B------:R-:W-:Y:S01]  /*1bf50*/  IMAD.SHL.U32 R3, R10, 0x8, RZ ;  /* 0x000000080a037824 */ /* 0x000fe200078e00ff */
[----:B------:R-:W-:-:S02]  /*1bf60*/  ULDC.64 UR6, c[0x0][0x220] ;  /* 0x0000880000067ab9 */ /* 0x000fc40000000a00 */
[----:B------:R-:W-:-:S04]  /*1bf70*/  LOP3.LUT R0, R0, 0x400, RZ, 0xc0, !PT ;  /* 0x0000040000007812 */ /* 0x000fc800078ec0ff */
[----:B------:R-:W-:Y:S02]  /*1bf80*/  IADD3 R0, R0, UR12, R2 ;  /* 0x0000000c00007c10 */ /* 0x000fe4000fffe002 */
[----:B------:R-:W-:-:S05]  /*1bf90*/  LOP3.LUT R2, R3, 0x300, RZ, 0xc0, !PT ;  /* 0x0000030003027812 */ /* 0x000fca00078ec0ff */
[----:B------:R-:W-:Y:S01]  /*1bfa0*/  IMAD.IADD R0, R2, 0x1, R0 ;  /* 0x0000000102007824 */ /* 0x000fe200078e0200 */
[----:B------:R-:W-:Y:S01]  /*1bfb0*/  BAR.SYNC.DEFER_BLOCKING 0x0 ;  /* 0x0000000000007b1d */ /* 0x000fe20000010000 */
[----:B----4-:R-:W-:-:S04]  /*1bfc0*/  LOP3.LUT R252, R252, 0x7f, RZ, 0xc0, !PT ;  /* 0x0000007ffcfc7812 */ /* 0x010fc800078ec0ff */
[----:B------:R-:W-:Y:S02]  /*1bfd0*/  LEA R252, R252, UR12, 0x4 ;  /* 0x0000000cfcfc7c11 */ /* 0x000fe4000f8e20ff */
[----:B--2---:R-:W-:-:S04]  /*1bfe0*/  ISETP.GE.AND P0, PT, R5, R9, PT ;  /* 0x000000090500720c */ /* 0x004fc80003f06270 */
[----:B---3-5:R-:W-:Y:S02]  /*1bff0*/  ISETP.LT.AND P5, PT, R6, R8, !P0 ;  /* 0x000000080600720c */ /* 0x028fe400047a1270 */
[----:B------:R-:W2:Y:S04]  /*1c000*/  LDL.LU R8, [R1+0x4] ;  /* 0x0000040001087983 */ /* 0x000ea80000300800 */
[----:B------:R-:W2:Y:S04]  /*1c010*/  LDL.LU R9, [R1+0xc] ;  /* 0x00000c0001097983 */ /* 0x000ea80000300800 */
[----:B------:R-:W-:Y:S01]  /*1c020*/  STSM.16.M88.4 [R0], R12 ;  /* 0x0000000c00007844 */ /* 0x000fe20000000200 */
[----:B------:R-:W-:Y:S06]  /*1c030*/  BAR.SYNC.DEFER_BLOCKING 0x0 ;  /* 0x0000000000007b1d */ /* 0x000fec0000010000 */
[----:B------:R-:W1:Y:S04]  /*1c040*/  LDS.128 R12, [R252] ;  /* 0x00000000fc0c7984 */ /* 0x000e680000000c00 */
[----:B-1----:R1:W-:Y:S04]  /*1c050*/  STL.64 [R1+0x200], R12 ;  /* 0x0002000c01007387 */ /* 0x0023e80000100a00 */
[----:B------:R3:W-:Y:S04]  /*1c060*/  STL.64 [R1+0x208], R14 ;  /* 0x0002080e01007387 */ /* 0x0007e80000100a00 */
[----:B-1----:R-:W4:Y:S04]  /*1c070*/  LDL.LU R12, [R1+0x10] ;  /* 0x00001000010c7983 */ /* 0x002f280000300800 */
[----:B------:R-:W4:Y:S01]  /*1c080*/  LDL.LU R13, [R1+0x18] ;  /* 0x00001800010d7983 */ /* 0x000f220000300800 */
[----:B------:R-:W-:Y:S01]  /*1c090*/  IMAD.MOV.U32 R10, RZ, RZ, R25 ;  /* 0x000000ffff0a7224 */ /* 0x000fe200078e0019 */
[----:B------:R-:W-:Y:S01]  /*1c0a0*/  BAR.SYNC.DEFER_BLOCKING 0x0 ;  /* 0x0000000000007b1d */ /* 0x000fe20000010000 */
[----:B---3--:R-:W-:Y:S01]  /*1c0b0*/  IMAD.MOV.U32 R14, RZ, RZ, R28 ;  /* 0x000000ffff0e7224 */ /* 0x008fe200078e001c */
[----:B------:R-:W-:-:S04]  /*1c0c0*/  MOV R15, R30 ;  /* 0x0000001e000f7202 */ /* 0x000fc80000000f00 */
[----:B--2---:R1:W-:Y:S02]  /*1c0d0*/  STSM.16.M88.4 [R0], R8 ;  /* 0x0000000800007844 */ /* 0x0043e40000000200 */
[----:B------:R-:W-:Y:S06]  /*1c0e0*/  BAR.SYNC.DEFER_BLOCKING 0x0 ;  /* 0x0000000000007b1d */ /* 0x000fec0000010000 */
[----:B-1----:R-:W2:Y:S04]  /*1c0f0*/  LDL.LU R8, [R1+0x14] ;  /* 0x0000140001087983 */ /* 0x002ea80000300800 */
[----:B------:R-:W2:Y:S04]  /*1c100*/  LDL.LU R9, [R1+0x1c] ;  /* 0x00001c0001097983 */ /* 0x000ea80000300800 */
[----:B------:R-:W1:Y:S01]  /*1c110*/  LDS.128 R16, [R252] ;  /* 0x00000000fc107984 */ /* 0x000e620000000c00 */
[----:B------:R-:W-:Y:S06]  /*1c120*/  BAR.SYNC.DEFER_BLOCKING 0x0 ;  /* 0x0000000000007b1d */ /* 0x000fec0000010000 */
[----:B----4-:R-:W-:Y:S02]  /*1c130*/  STSM.16.M88.4 [R0], R12 ;  /* 0x0000000c00007844 */ /* 0x010fe40000000200 */
[----:B------:R-:W-:Y:S06]  /*1c140*/  BAR.SYNC.DEFER_BLOCKING 0x0 ;  /* 0x0000000000007b1d */ /* 0x000fec0000010000 */
[----:B------:R-:W3:Y:S04]  /*1c150*/  LDS.128 R12, [R252] ;  /* 0x00000000fc0c7984 */ /* 0x000ee80000000c00 */
[----:B-1----:R-:W-:Y:S04]  /*1c160*/  STL.64 [R1], R16 ;  /* 0x0000001001007387 */ /* 0x002fe80000100a00 */
[----:B------:R-:W-:Y:S01]  /*1c170*/  STL.64 [R1+0x8], R18 ;  /* 0x0000081201007387 */ /* 0x000fe20000100a00 */
[----:B------:R-:W-:Y:S06]  /*1c180*/  BAR.SYNC.DEFER_BLOCKING 0x0 ;  /* 0x0000000000007b1d */ /* 0x000fec0000010000 */
[----:B---3--:R1:W-:Y:S04]  /*1c190*/  STL.64 [R1+0x10], R12 ;  /* 0x0000100c01007387 */ /* 0x0083e80000100a00 */
[----:B------:R-:W-:Y:S04]  /*1c1a0*/  STL.64 [R1+0x18], R14 ;  /* 0x0000180e01007387 */ /* 0x000fe80000100a00 */
[----:B-1----:R-:W3:Y:S04]  /*1c1b0*/  LDL.LU R12, [R1+0x20] ;  /* 0x00002000010c7983 */ /* 0x002ee80000300800 */
[----:B------:R-:W3:Y:S01]  /*1c1c0*/  LDL.LU R13, [R1+0x28] ;  /* 0x00002800010d7983 */ /* 0x000ee20000300800 */
[----:B------:R-:W-:-:S02]  /*1c1d0*/  IMAD.MOV.U32 R10, RZ, RZ, R29 ;  /* 0x000000ffff0a7224 */ /* 0x000fc400078e001d */
[----:B------:R-:W-:-:S05]  /*1c1e0*/  IMAD.MOV.U32 R11, RZ, RZ, R31 ;  /* 0x000000ffff0b7224 */ /* 0x000fca00078e001f */
[----:B--2---:R1:W-:Y:S01]  /*1c1f0*/  STSM.16.M88.4 [R0], R8 ;  /* 0x0000000800007844 */ /* 0x0043e20000000200 */
[----:B------:R-:W-:Y:S06]  /*1c200*/  BAR.SYNC.DEFER_BLOCKING 0x0 ;  /* 0x0000000000007b1d */ /* 0x000fec0000010000 */
[----:B-1----:R-:W2:Y:S04]  /*1c210*/  LDL.LU R8, [R1+0x24] ;  /* 0x0000240001087983 */ /* 0x002ea80000300800 */
[----:B------:R-:W2:Y:S04]  /*1c220*/  LDL.LU R9, [R1+0x2c] ;  /* 0x00002c0001097983 */ /* 0x000ea80000300800 */
[----:B------:R-:W1:Y:S01]  /*1c230*/  LDS.128 R248, [R252] ;  /* 0x00000000fcf87984 */ /* 0x000e620000000c00 */
[----:B------:R-:W-:-:S02]  /*1c240*/  IMAD.MOV.U32 R14, RZ, RZ, R32 ;  /* 0x000000ffff0e7224 */ /* 0x000fc400078e0020 */
[----:B------:R-:W-:Y:S01]  /*1c250*/  IMAD.MOV.U32 R15, RZ, RZ, R34 ;  /* 0x000000ffff0f7224 */ /* 0x000fe200078e0022 */
[----:B------:R-:W-:Y:S01]  /*1c260*/  BAR.SYNC.DEFER_BLOCKING 0x0 ;  /* 0x0000000000007b1d */ /* 0x000fe20000010000 */
[----:B------:R-:W-:Y:S02]  /*1c270*/  IMAD.MOV.U32 R10, RZ, RZ, R33 ;  /* 0x000000ffff0a7224 */ /* 0x000fe400078e0021 */
[----:B------:R-:W-:-:S03]  /*1c280*/  IMAD.MOV.U32 R11, RZ, RZ, R35 ;  /* 0x000000ffff0b7224 */ /* 0x000fc600078e0023 */
[----:B-1----:R-:W-:Y:S04]  /*1c290*/  STL [R1+0x78c], R250 ;  /* 0x00078cfa01007387 */ /* 0x002fe80000100800 */
[----:B------:R-:W-:Y:S04]  /*1c2a0*/  STL [R1+0x788], R251 ;  /* 0x000788fb01007387 */ /* 0x000fe80000100800 */
[----:B---3--:R-:W-:Y:S01]  /*1c2b0*/  STSM.16.M88.4 [R0], R12 ;  /* 0x0000000c00007844 */ /* 0x008fe20000000200 */
[----:B------:R-:W-:Y:S06]  /*1c2c0*/  BAR.SYNC.DEFER_BLOCKING 0x0 ;  /* 0x0000000000007b1d */ /* 0x000fec0000010000 */
[----:B------:R-:W1:Y:S02]  /*1c2d0*/  LDS.128 R244, [R252] ;  /* 0x00000000fcf47984 */ /* 0x000e640000000c00 */
[----:B------:R-:W-:Y:S06]  /*1c2e0*/  BAR.SYNC.DEFER_BLOCKING 0x0 ;  /* 0x0000000000007b1d */ /* 0x000fec0000010000 */
[----:B--2---:R2:W-:Y:S02]  /*1c2f0*/  STSM.16.M88.4 [R0], R8 ;  /* 0x0000000800007844 */ /* 0x0045e40000000200 */
[----:B------:R-:W-:Y:S06]  /*1c300*/  BAR.SYNC.DEFER_BLOCKING 0x0 ;  /* 0x0000000000007b1d */ /* 0x000fec0000010000 */
[----:B--2---:R-:W2:Y:S04]  /*1c310*/  LDL.LU R8, [R1+0x30] ;  /* 0x0000300001087983 */ /* 0x004ea80000300800 */
[----:B------:R-:W2:Y:S04]  /*1c320*/  LDL.LU R9, [R1+0x38] ;  /* 0x0000380001097983 */ /* 0x000ea80000300800 */
[----:B------:R-:W3:Y:S04]  /*1c330*/  LDL.LU R12, [R1+0x34] ;  /* 0x00003400010c7983 */ /* 0x000ee80000300800 */
[----:B------:R-:W3:Y:S04]  /*1c340*/  LDL.LU R13, [R1+0x3c] ;  /* 0x00003c00010d7983 */ /* 0x000ee80000300800 */
[----:B------:R-:W4:Y:S01]  /*1c350*/  LDS.128 R16, [R252] ;  /* 0x00000000fc107984 */ /* 0x000f220000000c00 */
[----:B------:R-:W-:-:S02]  /*1c360*/  IMAD.MOV.U32 R10, RZ, RZ, R36 ;  /* 0x000000ffff0a7224 */ /* 0x000fc400078e0024 */
[----:B------:R-:W-:Y:S01]  /*1c370*/  IMAD.MOV.U32 R11, RZ, RZ, R38 ;  /* 0x000000ffff0b7224 */ /* 0x000fe200078e0026 */
[----:B------:R-:W-:Y:S01]  /*1c380*/  BAR.SYNC.DEFER_BLOCKING 0x0 ;  /* 0x0000000000007b1d */ /* 0x000fe20000010000 */
[----:B------:R-:W-:Y:S02]  /*1c390*/  IMAD.MOV.U32 R14, RZ, RZ, R37 ;  /* 0x000000ffff0e7224 */ /* 0x000fe400078e0025 */
[----:B------:R-:W-:-:S03]  /*1c3a0*/  IMAD.MOV.U32 R15, RZ, RZ, R39 ;  /* 0x000000ffff0f7224 */ /* 0x000fc600078e0027 */
[----:B--2---:R-:W-:Y:S02]  /*1c3b0*/  STSM.16.M88.4 [R0], R8 ;  /* 0x0000000800007844 */ /* 0x004fe40000000200 */
[----:B------:R-:W-:Y:S06]  /*1c3c0*/  BAR.SYNC.DEFER_BLOCKING 0x0 ;  /* 0x0000000000007b1d */ /* 0x000fec0000010000 */
[----:B------:R-:W2:Y:S02]  /*1c3d0*/  LDS.128 R8, [R252] ;  /* 0x00000000fc087984 */ /* 0x000ea40000000c00 */
[----:B------:R-:W-:Y:S06]  /*1c3e0*/  BAR.SYNC.DEFER_BLOCKING 0x0 ;  /* 0x0000000000007b1d */ /* 0x000fec0000010000 */
[----:B---3--:R3:W-:Y:S02]  /*1c3f0*/  STSM.16.M88.4 [R0], R12 ;  /* 0x0000000c00007844 */ /* 0x0087e40000000200 */
[----:B------:R-:W-:Y:S06]  /*1c400*/  BAR.SYNC.DEFER_BLOCKING 0x0 ;  /* 0x0000000000007b1d */ /* 0x000fec0000010000 */
[----:B---3--:R-:W3:Y:S04]  /*1c410*/  LDL.LU R12, [R1+0x40] ;  /* 0x00004000010c7983 */ /* 0x008ee80000300800 */
[----:B------:R-:W3:Y:S04]  /*1c420*/  LDL.LU R13, [R1+0x48] ;  /* 0x00004800010d7983 */ /* 0x000ee80000300800 */
[----:B------:R-:W4:Y:S04]  /*1c430*/  LDL.LU R20, [R1+0x44] ;  /* 0x0000440001147983 */ /* 0x000f280000300800 */
[----:B------:R-:W4:Y:S04]  /*1c440*/  LDL.LU R21, [R1+0x4c] ;  /* 0x00004c0001157983 */ /* 0x000f280000300800 */
[----:B------:R-:W2:Y:S01]  /*1c450*/  LDS.128 R24, [R252] ;  /* 0x00000000fc187984 */ /* 0x000ea20000000c00 */
[----:B------:R-:W-:-:S02]  /*1c460*/  IMAD.MOV.U32 R14, RZ, RZ, R40 ;  /* 0x000000ffff0e7224 */ /* 0x000fc400078e0028 */
[----:B------:R-:W-:Y:S01]  /*1c470*/  IMAD.MOV.U32 R15, RZ, RZ, R42 ;  /* 0x000000ffff0f7224 */ /* 0x000fe200078e002a */
[----:B------:R-:W-:Y:S06]  /*1c480*/  BAR.SYNC.DEFER_BLOCKING 0x0 ;  /* 0x0000000000007b1d */ /* 0x000fec0000010000 */
[----:B---3--:R-:W-:Y:S02]  /*1c490*/  STSM.16.M88.4 [R0], R12 ;  /* 0x0000000c00007844 */ /* 0x008fe40000000200 */
[----:B------:R-:W-:Y:S06]  /*1c4a0*/  BAR.SYNC.DEFER_BLOCKING 0x0 ;  /* 0x0000000000007b1d */ /* 0x000fec0000010000 */
[----:B------:R-:W3:Y:S02]  /*1c4b0*/  LDS.128 R12, [R252] ;  /* 0x00000000fc0c7984 */ /* 0x000ee40000000c00 */
[----:B------:R-:W-:Y:S06]  /*1c4c0*/  BAR.SYNC.DEFER_BLOCKING 0x0 ;  /* 0x0000000000007b1d */ /* 0x000fec0000010000 */
[----:B----4-:R4:W-:Y:S02]  /*1c4d0*/  STSM.16.M88.4 [R0], R20 ;  /* 0x0000001400007844 */ /* 0x0109e40000000200 */
[----:B------:R-:W-:Y:S06]  /*1c4e0*/  BAR.SYNC.DEFER_BLOCKING 0x0 ;  /* 0x0000000000007b1d */ /* 0x000fec0000010000 */
[----:B----4-:R-:W4:Y:S04]  /*1c4f0*/  LDL.LU R20, [R1+0x50] ;  /* 0x0000500001147983 */ /* 0x010f280000300800 */
[----:B------:R-:W4:Y:S04]  /*1c500*/  LDL.LU R21, [R1+0x58] ;  /* 0x0000580001157983 */ /* 0x000f280000300800 */
[----:B------:R-:W2:Y:S04]  /*1c510*/  LDL.LU R28, [R1+0x54] ;  /* 0x00005400011c7983 */ /* 0x000ea80000300800 */
[----:B------:R-:W2:Y:S04]  /*1c520*/  LDL.LU R29, [R1+0x5c] ;  /* 0x00005c00011d7983 */ /* 0x000ea80000300800 */
[----:B------:R-:W3:Y:S01]  /*1c530*/  LDS.128 R32, [R252] ;  /* 0x00000000fc207984 */ /* 0x000ee20000000c00 */
[----:B------:R-:W-:Y:S01]  /*1c540*/  MOV R22, R44 ;  /* 0x0000002c00167202 */ /* 0x000fe20000000f00 */
[----:B------:R-:W-:Y:S01]  /*1c550*/  IMAD.MOV.U32 R23, RZ, RZ, R46 ;  /* 0x000000ffff177224 */ /* 0x000fe200078e002e */
[----:B------:R-:W-:Y:S01]  /*1c560*/  BAR.SYNC.DEFER_BLOCKING 0x0 ;  /* 0x0000000000007b1d */ /* 0x000fe20000010000 */
[----:B------:R-:W-:-:S02]  /*1c570*/  IMAD.MOV.U32 R30, RZ, RZ, R45 ;  /* 0x000000ffff1e7224 */ /* 0x000fc400078e002d */
[----:B------:R-:W-:-:S03]  /*1c580*/  IMAD.MOV.U32 R31, RZ, RZ, R47 ;  /* 0x000000ffff1f7224 */ /* 0x000fc600078e002f */
[----:B----4-:R-:W-:Y:S02]  /*1c590*/  STSM.16.M88.4 [R0], R20 ;  /* 0x0000001400007844 */ /* 0x010fe40000000200 */
[----:B------:R-:W-:Y:S06]  /*1c5a0*/  BAR.SYNC.DEFER_BLOCKING 0x0 ;  /* 0x0000000000007b1d */ /* 0x000fec0000010000 */
[----:B------:R-:W4:Y:S02]  /*1c5b0*/  LDS.128 R20, [R252] ;  /* 0x00000000fc147984 */ /* 0x000f240000000c00 */
        /* <DEDUP_REMOVED lines=26> */
[----:B------:R-:W-:Y:S01]  /*1c760*/  BAR.SYNC.DEFER_BLOCKING 0x0 ;  /* 0x0000000000007b1d */ /* 0x000fe20000010000 */
[----:B------:R-:W-:Y:S02]  /*1c770*/  IMAD.MOV.U32 R46, RZ, RZ, R53 ;  /* 0x000000ffff2e7224 */ /* 0x000fe400078e0035 */
[----:B------:R-:W-:-:S03]  /*1c780*/  IMAD.MOV.U32 R47, RZ, RZ, R55 ;  /* 0x000000ffff2f7224 */ /* 0x000fc600078e0037 */
[----:B---3--:R-:W-:Y:S02]  /*1c790*/  STSM.16.M88.4 [R0], R36 ;  /* 0x0000002400007844 */ /* 0x008fe40000000200 */
[----:B------:R-:W-:Y:S06]  /*1c7a0*/  BAR.SYNC.DEFER_BLOCKING 0x0 ;  /* 0x0000000000007b1d */ /* 0x000fec0000010000 */
[----:B------:R-:W3:Y:S02]  /*1c7b0*/  LDS.128 R36, [R252] ;  /* 0x00000000fc247984 */ /* 0x000ee40000000c00 */
[----:B------:R-:W-:Y:S06]  /*1c7c0*/  BAR.SYNC.DEFER_BLOCKING 0x0 ;  /* 0x0000000000007b1d */ /* 0x000fec0000010000 */
[----:B----4-:R4:W-:Y:S04]  /*1c7d0*/  STSM.16.M88.4 [R0], R44 ;  /* 0x0000002c00007844 */ /* 0x0109e80000000200 */
[----:B----4-:R-:W4:Y:S04]  /*1c7e0*/  LDL.LU R44, [R1+0x80] ;  /* 0x00008000012c7983 */ /* 0x010f280000300800 */
[----:B------:R-:W4:Y:S04]  /*1c7f0*/  LDL.LU R45, [R1+0x88] ;  /* 0x00008800012d7983 */ /* 0x000f280000300800 */
[----:B------:R-:W2:Y:S04]  /*1c800*/  LDL.LU R52, [R1+0x84] ;  /* 0x0000840001347983 */ /* 0x000ea80000300800 */
[----:B------:R-:W2:Y:S01]  /*1c810*/  LDL.LU R53, [R1+0x8c] ;  /* 0x00008c0001357983 */ /* 0x000ea20000300800 */
[----:B------:R-:W-:Y:S01]  /*1c820*/  IMAD.MOV.U32 R46, RZ, RZ, R56 ;  /* 0x000000ffff2e7224 */ /* 0x000fe200078e0038 */
[----:B------:R-:W-:Y:S01]  /*1c830*/  MOV R55, R59 ;  /* 0x0000003b00377202 */ /* 0x000fe20000000f00 */
[----:B------:R-:W-:Y:S01]  /*1c840*/  IMAD.MOV.U32 R47, RZ, RZ, R58 ;  /* 0x000000ffff2f7224 */ /* 0x000fe200078e003a */
[----:B------:R-:W-:Y:S01]  /*1c850*/  BAR.SYNC.DEFER_BLOCKING 0x0 ;  /* 0x0000000000007b1d */ /* 0x000fe20000010000 */
[----:B------:R-:W-:-:S05]  /*1c860*/  IMAD.MOV.U32 R54, RZ, RZ, R57 ;  /* 0x000000ffff367224 */ /* 0x000fca00078e0039 */
[----:B------:R-:W3:Y:S02]  /*1c870*/  LDS.128 R56, [R252] ;  /* 0x00000000fc387984 */ /* 0x000ee40000000c00 */
[----:B------:R-:W-:Y:S06]  /*1c880*/  BAR.SYNC.DEFER_BLOCKING 0x0 ;  /* 0x0000000000007b1d */ /* 0x000fec0000010000 */
[----:B----4-:R-:W-:Y:S02]  /*1c890*/  STSM.16.M88.4 [R0], R44 ;  /* 0x0000002c00007844 */ /* 0x010fe40000000200 */
[----:B------:R-:W-:Y:S06]  /*1c8a0*/  BAR.SYNC.DEFER_BLOCKING 0x0 ;  /* 0x0000000000007b1d */ /* 0x000fec0000010000 */
[----:B------:R-:W4:Y:S02]  /*1c8b0*/  LDS.128 R44, [R252] ;  /* 0x00000000fc2c7984 */ /* 0x000f240000000c00 */
[----:B------:R-:W-:Y:S06]  /*1c8c0*/  BAR.SYNC.DEFER_BLOCKING 0x0 ;  /* 0x0000000000007b1d */ /* 0x000fec0000010000 */
[----:B--2---:R2:W-:Y:S04]  /*1c8d0*/  STSM.16.M88.4 [R0], R52 ;  /* 0x0000003400007844 */ /* 0x0045e80000000200 */
[----:B--2---:R-:W2:Y:S04]  /*1c8e0*/  LDL.LU R52, [R1+0x90] ;  /* 0x0000900001347983 */ /* 0x004ea80000300800 */
[----:B------:R-:W2:Y:S04]  /*1c8f0*/  LDL.LU R53, [R1+0x98] ;  /* 0x0000980001357983 */ /* 0x000ea80000300800 */
[----:B------:R-:W3:Y:S04]  /*1c900*/  LDL.LU R152, [R1+0x94] ;  /* 0x0000940001987983 */ /* 0x000ee80000300800 */
[----:B------:R-:W3:Y:S01]  /*1c910*/  LDL.LU R153, [R1+0x9c] ;  /* 0x00009c0001997983 */ /* 0x000ee20000300800 */
[----:B------:R-:W-:Y:S01]  /*1c920*/  BAR.SYNC.DEFER_BLOCKING 0x0 ;  /* 0x0000000000007b1d */ /* 0x000fe20000010000 */
[----:B------:R-:W-:-:S02]  /*1c930*/  IMAD.MOV.U32 R54, RZ, RZ, R60 ;  /* 0x000000ffff367224 */ /* 0x000fc400078e003c */
[----:B------:R-:W-:-:S03]  /*1c940*/  IMAD.MOV.U32 R55, RZ, RZ, R62 ;  /* 0x000000ffff377224 */ /* 0x000fc600078e003e */
[----:B------:R-:W4:Y:S02]  /*1c950*/  LDS.128 R60, [R252] ;  /* 0x00000000fc3c7984 */ /* 0x000f240000000c00 */
[----:B------:R-:W-:Y:S06]  /*1c960*/  BAR.SYNC.DEFER_BLOCKING 0x0 ;  /* 0x0000000000007b1d */ /* 0x000fec0000010000 */
[----:B--2---:R-:W-:Y:S02]  /*1c970*/  STSM.16.M88.4 [R0], R52 ;  /* 0x0000003400007844 */ /* 0x004fe40000000200 */
[----:B------:R-:W-:Y:S06]  /*1c980*/  BAR.SYNC.DEFER_BLOCKING 0x0 ;  /* 0x0000000000007b1d */ /* 0x000fec0000010000 */
[----:B------:R-:W2:Y:S02]  /*1c990*/  LDS.128 R52, [R252] ;  /* 0x00000000fc347984 */ /* 0x000ea40000000c00 */
[----:B------:R-:W-:Y:S06]  /*1c9a0*/  BAR.SYNC.DEFER_BLOCKING 0x0 ;  /* 0x0000000000007b1d */ /* 0x000fec0000010000 */
[----:B---3--:R3:W-:Y:S04]  /*1c9b0*/  STSM.16.M88.4 [R0], R152 ;  /* 0x0000009800007844 */ /* 0x0087e80000000200 */
[----:B---3--:R-:W3:Y:S04]  /*1c9c0*/  LDL.LU R152, [R1+0xa0] ;  /* 0x0000a00001987983 */ /* 0x008ee80000300800 */
[----:B------:R-:W3:Y:S04]  /*1c9d0*/  LDL.LU R153, [R1+0xa8] ;  /* 0x0000a80001997983 */ /* 0x000ee80000300800 */
[----:B------:R-:W4:Y:S04]  /*1c9e0*/  LDL.LU R156, [R1+0xa4] ;  /* 0x0000a400019c7983 */ /* 0x000f280000300800 */
[----:B------:R-:W4:Y:S01]  /*1c9f0*/  LDL.LU R157, [R1+0xac] ;  /* 0x0000ac00019d7983 */ /* 0x000f220000300800 */
[----:B------:R-:W-:Y:S01]  /*1ca00*/  BAR.SYNC.DEFER_BLOCKING 0x0 ;  /* 0x0000000000007b1d */ /* 0x000fe20000010000 */
[----:B------:R-:W-:-:S02]  /*1ca10*/  IMAD.MOV.U32 R154, RZ, RZ, R64 ;  /* 0x000000ffff9a7224 */ /* 0x000fc400078e0040 */
[----:B------:R-:W-:-:S03]  /*1ca20*/  IMAD.MOV.U32 R155, RZ, RZ, R66 ;  /* 0x000000ffff9b7224 */ /* 0x000fc600078e0042 */
[----:B------:R-:W2:Y:S02]  /*1ca30*/  LDS.128 R64, [R252] ;  /* 0x00000000fc407984 */ /* 0x000ea40000000c00 */
[----:B------:R-:W-:Y:S06]  /*1ca40*/  BAR.SYNC.DEFER_BLOCKING 0x0 ;  /* 0x0000000000007b1d */ /* 0x000fec0000010000 */
        /* <DEDUP_REMOVED lines=9> */
[----:B------:R-:W-:Y:S01]  /*1cae0*/  BAR.SYNC.DEFER_BLOCKING 0x0 ;  /* 0x0000000000007b1d */ /* 0x000fe20000010000 */
[----:B------:R-:W-:-:S02]  /*1caf0*/  IMAD.MOV.U32 R158, RZ, RZ, R68 ;  /* 0x000000ffff9e7224 */ /* 0x000fc400078e0044 */
[----:B------:R-:W-:-:S03]  /*1cb00*/  IMAD.MOV.U32 R159, RZ, RZ, R70 ;  /* 0x000000ffff9f7224 */ /* 0x000fc600078e0046 */
        /* <DEDUP_REMOVED lines=68> */
[----:B------:R-:W-:Y:S01]  /*1cf50*/  IMAD.MOV.U32 R178, RZ, RZ, R88 ;  /* 0x000000ffffb27224 */ /* 0x000fe200078e0058 */
[----:B------:R-:W-:-:S04]  /*1cf60*/  MOV R179, R90 ;  /* 0x0000005a00b37202 */ /* 0x000fc80000000f00 */
        /* <DEDUP_REMOVED lines=54> */
[----:B------:R-:W-:Y:S01]  /*1d2d0*/  MOV R194, R104 ;  /* 0x0000006800c27202 */ /* 0x000fe20000000f00 */
[----:B------:R-:W-:-:S04]  /*1d2e0*/  IMAD.MOV.U32 R195, RZ, RZ, R106 ;  /* 0x000000ffffc37224 */ /* 0x000fc800078e006a */
        /* <DEDUP_REMOVED lines=95> */
[----:B------:R-:W-:-:S02]  /*1d8e0*/  IMAD.MOV.U32 R222, RZ, RZ, R132 ;  /* 0x000000ffffde7224 */ /* 0x000fc400078e0084 */
[----:B------:R-:W-:Y:S01]  /*1d8f0*/  IMAD.MOV.U32 R223, RZ, RZ, R134 ;  /* 0x000000ffffdf7224 */ /* 0x000fe200078e0086 */
[----:B------:R-:W-:Y:S01]  /*1d900*/  BAR.SYNC.DEFER_BLOCKING 0x0 ;  /* 0x0000000000007b1d */ /* 0x000fe20000010000 */
[----:B------:R-:W-:-:S05]  /*1d910*/  IMAD.MOV.U32 R227, RZ, RZ, R135 ;  /* 0x000000ffffe37224 */ /* 0x000fca00078e0087 */
        /* <DEDUP_REMOVED lines=11> */
[----:B------:R-:W-:-:S02]  /*1d9d0*/  IMAD.MOV.U32 R226, RZ, RZ, R136 ;  /* 0x000000ffffe27224 */ /* 0x000fc400078e0088 */
[----:B------:R-:W-:Y:S01]  /*1d9e0*/  IMAD.MOV.U32 R227, RZ, RZ, R138 ;  /* 0x000000ffffe37224 */ /* 0x000fe200078e008a */
[----:B------:R-:W-:Y:S01]  /*1d9f0*/  BAR.SYNC.DEFER_BLOCKING 0x0 ;  /* 0x0000000000007b1d */ /* 0x000fe20000010000 */
[----:B------:R-:W-:Y:S02]  /*1da00*/  IMAD.MOV.U32 R230, RZ, RZ, R137 ;  /* 0x000000ffffe67224 */ /* 0x000fe400078e0089 */
        /* <DEDUP_REMOVED lines=12> */
[----:B------:R-:W-:-:S02]  /*1dad0*/  IMAD.MOV.U32 R230, RZ, RZ, R140 ;  /* 0x000000ffffe67224 */ /* 0x000fc400078e008c */
[----:B------:R-:W-:Y:S01]  /*1dae0*/  IMAD.MOV.U32 R231, RZ, RZ, R142 ;  /* 0x000000ffffe77224 */ /* 0x000fe200078e008e */
[----:B------:R-:W-:Y:S01]  /*1daf0*/  BAR.SYNC.DEFER_BLOCKING 0x0 ;  /* 0x0000000000007b1d */ /* 0x000fe20000010000 */
[----:B------:R-:W-:Y:S02]  /*1db00*/  IMAD.MOV.U32 R234, RZ, RZ, R141 ;  /* 0x000000ffffea7224 */ /* 0x000fe400078e008d */
        /* <DEDUP_REMOVED lines=15> */
[----:B------:R-:W-:Y:S02]  /*1dc00*/  IMAD.MOV.U32 R238, RZ, RZ, R145 ;  /* 0x000000ffffee7224 */ /* 0x000fe400078e0091 */
[----:B------:R-:W-:-:S03]  /*1dc10*/  IMAD.MOV.U32 R239, RZ, RZ, R147 ;  /* 0x000000ffffef7224 */ /* 0x000fc600078e0093 */
[----:B------:R-:W4:Y:S02]  /*1dc20*/  LDS.128 R144, [R252] ;  /* 0x00000000fc907984 */ /* 0x000f240000000c00 */
[----:B------:R-:W-:Y:S06]  /*1dc30*/  BAR.SYNC.DEFER_BLOCKING 0x0 ;  /* 0x0000000000007b1d */ /* 0x000fec0000010000 */
[----:B--2---:R-:W-:Y:S02]  /*1dc40*/  STSM.16.M88.4 [R0], R232 ;  /* 0x000000e800007844 */ /* 0x004fe40000000200 */
[----:B------:R-:W-:Y:S06]  /*1dc50*/  BAR.SYNC.DEFER_BLOCKING 0x0 ;  /* 0x0000000000007b1d */ /* 0x000fec0000010000 */
[----:B------:R-:W2:Y:S02]  /*1dc60*/  LDS.128 R232, [R252] ;  /* 0x00000000fce87984 */ /* 0x000ea40000000c00 */
[----:B------:R-:W-:Y:S06]  /*1dc70*/  BAR.SYNC.DEFER_BLOCKING 0x0 ;  /* 0x0000000000007b1d */ /* 0x000fec0000010000 */
[----:B---3--:R3:W-:Y:S02]  /*1dc80*/  STSM.16.M88.4 [R0], R236 ;  /* 0x000000ec00007844 */ /* 0x0087e40000000200 */
[----:B------:R-:W-:Y:S06]  /*1dc90*/  BAR.SYNC.DEFER_BLOCKING 0x0 ;  /* 0x0000000000007b1d */ /* 0x000fec0000010000 */
[----:B---3--:R-:W3:Y:S04]  /*1dca0*/  LDL.LU R236, [R1+0x1f0] ;  /* 0x0001f00001ec7983 */ /* 0x008ee80000300800 */
[----:B------:R-:W4:Y:S04]  /*1dcb0*/  LDL.LU R250, [R1] ;  /* 0x0000000001fa7983 */ /* 0x000f280000300800 */
[----:B------:R-:W3:Y:S04]  /*1dcc0*/  LDL.LU R237, [R1+0x1f8] ;  /* 0x0001f80001ed7983 */ /* 0x000ee80000300800 */
[----:B------:R-:W2:Y:S01]  /*1dcd0*/  LDS.128 R240, [R252] ;  /* 0x00000000fcf07984 */ /* 0x000ea20000000c00 */
[----:B------:R-:W-:Y:S01]  /*1dce0*/  IMAD.MOV.U32 R238, RZ, RZ, R148 ;  /* 0x000000ffffee7224 */ /* 0x000fe200078e0094 */
[----:B------:R-:W-:Y:S01]  /*1dcf0*/  MOV R239, R150 ;  /* 0x0000009600ef7202 */ /* 0x000fe20000000f00 */
[----:B------:R-:W-:Y:S06]  /*1dd00*/  BAR.SYNC.DEFER_BLOCKING 0x0 ;  /* 0x0000000000007b1d */ /* 0x000fec0000010000 */
[----:B---3--:R3:W-:Y:S04]  /*1dd10*/  STSM.16.M88.4 [R0], R236 ;  /* 0x000000ec00007844 */ /* 0x0087e80000000200 */
[----:B---3--:R-:W3:Y:S04]  /*1dd20*/  LDL.LU R236, [R1+0x1f4] ;  /* 0x0001f40001ec7983 */ /* 0x008ee80000300800 */
[----:B------:R-:W3:Y:S01]  /*1dd30*/  LDL.LU R237, [R1+0x1fc] ;  /* 0x0001fc0001ed7983 */ /* 0x000ee20000300800 */
[----:B------:R-:W-:-:S02]  /*1dd40*/  IMAD.MOV.U32 R238, RZ, RZ, R149 ;  /* 0x000000ffffee7224 */ /* 0x000fc400078e0095 */
[----:B------:R-:W-:Y:S01]  /*1dd50*/  IMAD.MOV.U32 R239, RZ, RZ, R151 ;  /* 0x000000ffffef7224 */ /* 0x000fe200078e0097 */
[----:B------:R-:W-:Y:S06]  /*1dd60*/  BAR.SYNC.DEFER_BLOCKING 0x0 ;  /* 0x0000000000007b1d */ /* 0x000fec0000010000 */
[----:B------:R-:W2:Y:S04]  /*1dd70*/  LDL.LU R251, [R1+0x8] ;  /* 0x0000080001fb7983 */ /* 0x000ea80000300800 */
[----:B------:R-:W1:Y:S01]  /*1dd80*/  LDS.128 R148, [R252] ;  /* 0x00000000fc947984 */ /* 0x000e620000000c00 */
[----:B------:R-:W-:Y:S01]  /*1dd90*/  BAR.SYNC.DEFER_BLOCKING 0x0 ;  /* 0x0000000000007b1d */ /* 0x000fe20000010000 */
[----:B------:R-:W-:-:S05]  /*1dda0*/  VIADD R2, R6, 0x1 ;  /* 0x0000000106027836 */ /* 0x000fca0000000000 */
[----:B---3--:R3:W-:Y:S04]  /*1ddb0*/  STSM.16.M88.4 [R0], R236 ;  /* 0x000000ec00007844 */ /* 0x0087e80000000200 */
[----:B---3--:R-:W3:Y:S01]  /*1ddc0*/  LDL.LU R0, [R1+0x200] ;  /* 0x0002000001007983 */ /* 0x008ee20000300800 */
[----:B------:R-:W-:Y:S01]  /*1ddd0*/  VIADD R3, R6, 0x2 ;  /* 0x0000000206037836 */ /* 0x000fe20000000000 */
[----:B------:R-:W-:Y:S01]  /*1dde0*/  BAR.SYNC.DEFER_BLOCKING 0x0 ;  /* 0x0000000000007b1d */ /* 0x000fe20000010000 */
[----:B------:R-:W-:Y:S01]  /*1ddf0*/  ISETP.LT.AND P4, PT, R2, UR4, !P0 ;  /* 0x0000000402007c0c */ /* 0x000fe2000c781270 */
[C---:B------:R-:W-:Y:S02]  /*1de00*/  VIADD R2, R6.reuse, 0x3 ;  /* 0x0000000306027836 */ /* 0x040fe40000000000 */
[----:B------:R-:W-:Y:S01]  /*1de10*/  ISETP.LT.AND P3, PT, R3, UR5, !P0 ;  /* 0x0000000503007c0c */ /* 0x000fe2000c761270 */
[----:B------:R-:W-:Y:S01]  /*1de20*/  VIADD R3, R6, 0x4 ;  /* 0x0000000406037836 */ /* 0x000fe20000000000 */
[----:B------:R-:W-:Y:S01]  /*1de30*/  ULDC UR4, c[0x0][0x22c] ;  /* 0x00008b0000047ab9 */ /* 0x000fe20000000800 */
[----:B------:R-:W-:Y:S01]  /*1de40*/  ULDC UR5, c[0x0][0x22c] ;  /* 0x00008b0000057ab9 */ /* 0x000fe20000000800 */
[----:B------:R-:W-:Y:S01]  /*1de50*/  ISETP.LT.AND P2, PT, R2, UR4, !P0 ;  /* 0x0000000402007c0c */ /* 0x000fe2000c741270 */
[----:B------:R-:W-:Y:S01]  /*1de60*/  ULDC UR4, c[0x0][0x244] ;  /* 0x0000910000047ab9 */ /* 0x000fe20000000800 */
[----:B------:R-:W-:Y:S01]  /*1de70*/  ISETP.LT.AND P1, PT, R3, UR5, !P0 ;  /* 0x0000000503007c0c */ /* 0x000fe2000c721270 */
[----:B------:R-:W-:Y:S01]  /*1de80*/  IMAD R3, R5, UR4, RZ ;  /* 0x0000000405037c24 */ /* 0x000fe2000f8e02ff */
[----:B------:R-:W-:Y:S01]  /*1de90*/  ULDC UR5, c[0x0][0x248] ;  /* 0x0000920000057ab9 */ /* 0x000fe20000000800 */
[----:B------:R-:W2:Y:S01]  /*1dea0*/  LDL.LU R238, [R1+0x4] ;  /* 0x0000040001ee7983 */ /* 0x000ea20000300800 */
[----:B------:R-:W-:Y:S01]  /*1deb0*/  IMAD R5, R6, UR5, RZ ;  /* 0x0000000506057c24 */ /* 0x000fe2000f8e02ff */
[----:B------:R-:W-:Y:S01]  /*1dec0*/  ULDC UR4, c[0x0][0x22c] ;  /* 0x00008b0000047ab9 */ /* 0x000fe20000000800 */
[----:B------:R-:W-:Y:S01]  /*1ded0*/  LEA R2, P6, R3, UR6, 0x2 ;  /* 0x0000000603027c11 */ /* 0x000fe2000f8c10ff */
[----:B------:R-:W2:Y:S01]  /*1dee0*/  LDL.LU R239, [R1+0xc] ;  /* 0x00000c0001ef7983 */ /* 0x000ea20000300800 */
[----:B------:R-:W-:Y:S01]  /*1def0*/  VIADD R7, R5, UR5 ;  /* 0x0000000505077c36 */ /* 0x000fe20008000000 */
[----:B------:R-:W-:Y:S01]  /*1df00*/  ULDC UR6, c[0x0][0x248] ;  /* 0x0000920000067ab9 */ /* 0x000fe20000000800 */
[----:B------:R-:W-:Y:S01]  /*1df10*/  LEA.HI.X.SX32 R3, R3, UR7, 0x2, P6 ;  /* 0x0000000703037c11 */ /* 0x000fe2000b0f16ff */
[----:B------:R-:W-:Y:S01]  /*1df20*/  ULDC UR7, c[0x0][0x22c] ;  /* 0x00008b0000077ab9 */ /* 0x000fe20000000800 */
[----:B------:R-:W-:-:S04]  /*1df30*/  LEA R4, P6, R5, R2, 0x2 ;  /* 0x0000000205047211 */ /* 0x000fc800078c10ff */
[----:B------:R-:W-:Y:S02]  /*1df40*/  LEA.HI.X.SX32 R5, R5, R3, 0x2, P6 ;  /* 0x0000000305057211 */ /* 0x000fe400030f16ff */
[----:B------:R-:W-:-:S04]  /*1df50*/  LEA R236, P6, R7, R2, 0x2 ;  /* 0x0000000207ec7211 */ /* 0x000fc800078c10ff */
[C---:B------:R-:W-:Y:S01]  /*1df60*/  LEA.HI.X.SX32 R237, R7.reuse, R3, 0x2, P6 ;  /* 0x0000000307ed7211 */ /* 0x040fe200030f16ff */
[----:B---3--:R-:W-:Y:S04]  /*1df70*/  @P5 STG.E desc[UR16][R4.64], R0 ;  /* 0x0000000004005986 */ /* 0x008fe8000c101910 */
[----:B----4-:R3:W-:Y:S04]  /*1df80*/  @P4 STG.E desc[UR16][R236.64], R250 ;  /* 0x000000faec004986 */ /* 0x0107e8000c101910 */
[----:B---3--:R-:W3:Y:S04]  /*1df90*/  LDL.LU R250, [R1+0x78c] ;  /* 0x00078c0001fa7983 */ /* 0x008ee80000300800 */
[----:B------:R-:W4:Y:S01]  /*1dfa0*/  LDL.LU R237, [R1+0x204] ;  /* 0x0002040001ed7983 */ /* 0x000f220000300800 */
[----:B------:R-:W-:-:S02]  /*1dfb0*/  VIADD R0, R7, UR5 ;  /* 0x0000000507007c36 */ /* 0x000fc40008000000 */
[----:B------:R-:W-:-:S03]  /*1dfc0*/  VIADD R5, R6, 0x5 ;  /* 0x0000000506057836 */ /* 0x000fc60000000000 */
[----:B------:R-:W-:Y:S02]  /*1dfd0*/  LEA R4, P6, R0, R2, 0x2 ;  /* 0x0000000200047211 */ /* 0x000fe400078c10ff */
[----:B------:R-:W-:Y:S01]  /*1dfe0*/  ISETP.LT.AND P5, PT, R5, UR4, !P0 ;  /* 0x0000000405007c0c */ /* 0x000fe2000c7a1270 */
[----:B------:R-:W-:Y:S01]  /*1dff0*/  VIADD R7, R6, 0x6 ;  /* 0x0000000606077836 */ /* 0x000fe20000000000 */
[C---:B------:R-:W-:Y:S01]  /*1e000*/  LEA.HI.X.SX32 R5, R0.reuse, R3, 0x2, P6 ;  /* 0x0000000300057211 */ /* 0x040fe200030f16ff */
[----:B------:R-:W-:Y:S01]  /*1e010*/  VIADD R0, R0, UR5 ;  /* 0x0000000500007c36 */ /* 0x000fe20008000000 */
[----:B------:R-:W-:-:S03]  /*1e020*/  ULDC UR4, c[0x0][0x22c] ;  /* 0x00008b0000047ab9 */ /* 0x000fc60000000800 */
[----:B----4-:R4:W-:Y:S01]  /*1e030*/  @P3 STG.E desc[UR16][R4.64], R237 ;  /* 0x000000ed04003986 */ /* 0x0109e2000c101910 */
[----:B------:R-:W-:-:S04]  /*1e040*/  LEA R236, P3, R0, R2, 0x2 ;  /* 0x0000000200ec7211 */ /* 0x000fc800078610ff */
[----:B----4-:R-:W-:-:S05]  /*1e050*/  LEA.HI.X.SX32 R237, R0, R3, 0x2, P3 ;  /* 0x0000000300ed7211 */ /* 0x010fca00018f16ff */
[----:B--2---:R2:W-:Y:S04]  /*1e060*/  @P2 STG.E desc[UR16][R236.64], R238 ;  /* 0x000000eeec002986 */ /* 0x0045e8000c101910 */
[----:B--2---:R-:W2:Y:S01]  /*1e070*/  LDL.LU R237, [R1+0x208] ;  /* 0x0002080001ed7983 */ /* 0x004ea20000300800 */
[----:B------:R-:W-:Y:S01]  /*1e080*/  VIADD R4, R6, 0x7 ;  /* 0x0000000706047836 */ /* 0x000fe20000000000 */
[----:B------:R-:W-:Y:S01]  /*1e090*/  ISETP.LT.AND P4, PT, R7, UR4, !P0 ;  /* 0x0000000407007c0c */ /* 0x000fe2000c781270 */
[----:B------:R-:W-:Y:S01]  /*1e0a0*/  VIADD R5, R0, UR5 ;  /* 0x0000000500057c36 */ /* 0x000fe20008000000 */
[----:B------:R-:W-:Y:S01]  /*1e0b0*/  ULDC UR4, c[0x0][0x22c] ;  /* 0x00008b0000047ab9 */ /* 0x000fe20000000800 */
[----:B------:R-:W-:Y:S01]  /*1e0c0*/  VIADD R0, R6, 0x8 ;  /* 0x0000000806007836 */ /* 0x000fe20000000000 */
[----:B------:R-:W-:Y:S01]  /*1e0d0*/  ISETP.LT.AND P3, PT, R4, UR4, !P0 ;  /* 0x0000000404007c0c */ /* 0x000fe2000c761270 */
[----:B------:R-:W-:Y:S01]  /*1e0e0*/  ULDC UR4, c[0x0][0x22c] ;  /* 0x00008b0000047ab9 */ /* 0x000fe20000000800 */
[----:B------:R-:W-:-:S02]  /*1e0f0*/  LEA R4, P6, R5, R2, 0x2 ;  /* 0x0000000205047211 */ /* 0x000fc400078c10ff */
[----:B------:R-:W-:Y:S01]  /*1e100*/  ISETP.LT.AND P2, PT, R0, UR4, !P0 ;  /* 0x0000000400007c0c */ /* 0x000fe2000c741270 */
[C---:B------:R-:W-:Y:S01]  /*1e110*/  VIADD R0, R5.reuse, UR5 ;  /* 0x0000000505007c36 */ /* 0x040fe20008000000 */
[----:B------:R-:W-:Y:S01]  /*1e120*/  LEA.HI.X.SX32 R5, R5, R3, 0x2, P6 ;  /* 0x0000000305057211 */ /* 0x000fe200030f16ff */
[----:B------:R-:W-:Y:S01]  /*1e130*/  VIADD R7, R6, 0x9 ;  /* 0x0000000906077836 */ /* 0x000fe20000000000 */
[----:B------:R-:W-:Y:S01]  /*1e140*/  ULDC UR4, c[0x0][0x22c] ;  /* 0x00008b0000047ab9 */ /* 0x000fe20000000800 */
[C---:B------:R-:W-:Y:S01]  /*1e150*/  VIADD R238, R0.reuse, UR5 ;  /* 0x0000000500ee7c36 */ /* 0x040fe20008000000 */
[----:B------:R-:W-:Y:S01]  /*1e160*/  LEA R236, P6, R0, R2, 0x2 ;  /* 0x0000000200ec7211 */ /* 0x000fe200078c10ff */
[----:B--2---:R2:W-:Y:S01]  /*1e170*/  @P1 STG.E desc[UR16][R4.64], R237 ;  /* 0x000000ed04001986 */ /* 0x0045e2000c101910 */
[----:B------:R-:W-:Y:S01]  /*1e180*/  ISETP.LT.AND P1, PT, R7, UR4, !P0 ;  /* 0x0000000407007c0c */ /* 0x000fe2000c721270 */
[----:B------:R-:W-:Y:S01]  /*1e190*/  ULDC UR4, c[0x0][0x22c] ;  /* 0x00008b0000047ab9 */ /* 0x000fe20000000800 */
[----:B------:R-:W-:-:S02]  /*1e1a0*/  IADD3 R7, R238, UR5, RZ ;  /* 0x00000005ee077c10 */ /* 0x000fc4000fffe0ff */
[----:B--2---:R-:W-:Y:S02]  /*1e1b0*/  LEA.HI.X.SX32 R237, R0, R3, 0x2, P6 ;  /* 0x0000000300ed7211 */ /* 0x004fe400030f16ff */
[----:B------:R-:W-:-:S04]  /*1e1c0*/  LEA R4, P6, R238, R2, 0x2 ;  /* 0x00000002ee047211 */ /* 0x000fc800078c10ff */
[-C--:B------:R-:W-:Y:S02]  /*1e1d0*/  LEA.HI.X.SX32 R5, R238, R3.reuse, 0x2, P6 ;  /* 0x00000003ee057211 */ /* 0x080fe400030f16ff */
[----:B------:R-:W2:Y:S04]  /*1e1e0*/  LDL.LU R238, [R1+0x20c] ;  /* 0x00020c0001ee7983 */ /* 0x000ea80000300800 */
[----:B------:R4:W-:Y:S02]  /*1e1f0*/  @P5 STG.E desc[UR16][R236.64], R251 ;  /* 0x000000fbec005986 */ /* 0x0009e4000c101910 */
[C---:B----4-:R-:W-:Y:S02]  /*1e200*/  LEA R236, P6, R7.reuse, R2, 0x2 ;  /* 0x0000000207ec7211 */ /* 0x050fe400078c10ff */
[----:B------:R-:W4:Y:S02]  /*1e210*/  LDL.LU R251, [R1+0x788] ;  /* 0x0007880001fb7983 */ /* 0x000f240000300800 */
[----:B------:R-:W-:-:S02]  /*1e220*/  LEA.HI.X.SX32 R237, R7, R3, 0x2, P6 ;  /* 0x0000000307ed7211 */ /* 0x000fc400030f16ff */
[----:B--2---:R2:W-:Y:S04]  /*1e230*/  @P4 STG.E desc[UR16][R4.64], R238 ;  /* 0x000000ee04004986 */ /* 0x0045e8000c101910 */
[----:B------:R1:W-:Y:S04]  /*1e240*/  @P3 STG.E desc[UR16][R236.64], R239 ;  /* 0x000000efec003986 */ /* 0x0003e8000c101910 */
[----:B--2---:R-:W2:Y:S04]  /*1e250*/  LDL.LU R238, [R1+0x14] ;  /* 0x0000140001ee7983 */ /* 0x004ea80000300800 */
[----:B-1----:R-:W3:Y:S01]  /*1e260*/  LDL.LU R237, [R1+0x10] ;  /* 0x0000100001ed7983 */ /* 0x002ee20000300800 */
[----:B------:R-:W-:-:S02]  /*1e270*/  VIADD R0, R6, 0xa ;  /* 0x0000000a06007836 */ /* 0x000fc40000000000 */
[----:B------:R-:W-:Y:S01]  /*1e280*/  VIADD R5, R6, 0xb ;  /* 0x0000000b06057836 */ /* 0x000fe20000000000 */
[----:B------:R-:W4:Y:S02]  /*1e290*/  LDL.LU R239, [R1+0x1c] ;  /* 0x00001c0001ef7983 */ /* 0x000f240000300800 */
[----:B------:R-:W-:Y:S01]  /*1e2a0*/  ISETP.LT.AND P5, PT, R0, UR4, !P0 ;  /* 0x0000000400007c0c */ /* 0x000fe2000c7a1270 */
[----:B------:R-:W-:Y:S01]  /*1e2b0*/  VIADD R0, R7, UR5 ;  /* 0x0000000507007c36 */ /* 0x000fe20008000000 */
[----:B------:R-:W-:-:S04]  /*1e2c0*/  ULDC UR4, c[0x0][0x22c] ;  /* 0x00008b0000047ab9 */ /* 0x000fc80000000800 */
[----:B------:R-:W-:Y:S02]  /*1e2d0*/  LEA R4, P6, R0, R2, 0x2 ;  /* 0x0000000200047211 */ /* 0x000fe400078c10ff */
[----:B------:R-:W-:Y:S01]  /*1e2e0*/  ISETP.LT.AND P4, PT, R5, UR4, !P0 ;  /* 0x0000000405007c0c */ /* 0x000fe2000c781270 */
[----:B------:R-:W-:Y:S01]  /*1e2f0*/  VIADD R7, R6, 0xc ;  /* 0x0000000c06077836 */ /* 0x000fe20000000000 */
[C---:B------:R-:W-:Y:S01]  /*1e300*/  LEA.HI.X.SX32 R5, R0.reuse, R3, 0x2, P6 ;  /* 0x0000000300057211 */ /* 0x040fe200030f16ff */
[----:B------:R-:W-:Y:S01]  /*1e310*/  VIADD R0, R0, UR5 ;  /* 0x0000000500007c36 */ /* 0x000fe20008000000 */
[----:B------:R-:W-:-:S03]  /*1e320*/  ULDC UR4, c[0x0][0x22c] ;  /* 0x00008b0000047ab9 */ /* 0x000fc60000000800 */
[----:B---3--:R1:W-:Y:S01]  /*1e330*/  @P2 STG.E desc[UR16][R4.64], R237 ;  /* 0x000000ed04002986 */ /* 0x0083e2000c101910 */
[----:B------:R-:W-:-:S04]  /*1e340*/  LEA R236, P2, R0, R2, 0x2 ;  /* 0x0000000200ec7211 */ /* 0x000fc800078410ff */
[----:B-1----:R-:W-:-:S05]  /*1e350*/  LEA.HI.X.SX32 R237, R0, R3, 0x2, P2 ;  /* 0x0000000300ed7211 */ /* 0x002fca00010f16ff */
[----:B------:R1:W-:Y:S04]  /*1e360*/  @P1 STG.E desc[UR16][R236.64], R248 ;  /* 0x000000f8ec001986 */ /* 0x0003e8000c101910 */
[----:B-1----:R-:W3:Y:S01]  /*1e370*/  LDL.LU R248, [R1+0x18] ;  /* 0x0000180001f87983 */ /* 0x002ee20000300800 */
[----:B------:R-:W-:Y:S01]  /*1e380*/  ISETP.LT.AND P3, PT, R7, UR4, !P0 ;  /* 0x0000000407007c0c */ /* 0x000fe2000c761270 */
[----:B------:R-:W-:Y:S01]  /*1e390*/  VIADD R5, R0, UR5 ;  /* 0x0000000500057c36 */ /* 0x000fe20008000000 */
[----:B------:R-:W-:Y:S01]  /*1e3a0*/  ULDC UR4, c[0x0][0x22c] ;  /* 0x00008b0000047ab9 */ /* 0x000fe20000000800 */
[----:B------:R-:W-:-:S03]  /*1e3b0*/  VIADD R7, R6, 0xd ;  /* 0x0000000d06077836 */ /* 0x000fc60000000000 */
[-C--:B------:R-:W-:Y:S01]  /*1e3c0*/  LEA R4, P6, R5, R2.reuse, 0x2 ;  /* 0x0000000205047211 */ /* 0x080fe200078c10ff */
[C---:B------:R-:W-:Y:S01]  /*1e3d0*/  VIADD R0, R6.reuse, 0xe ;  /* 0x0000000e06007836 */ /* 0x040fe20000000000 */
[----:B------:R-:W-:Y:S01]  /*1e3e0*/  ISETP.LT.AND P2, PT, R7, UR4, !P0 ;  /* 0x0000000407007c0c */ /* 0x000fe2000c741270 */
[C---:B------:R-:W-:Y:S01]  /*1e3f0*/  VIADD R7, R5.reuse, UR5 ;  /* 0x0000000505077c36 */ /* 0x040fe20008000000 */
[-C--:B------:R-:W-:Y:S01]  /*1e400*/  LEA.HI.X.SX32 R5, R5, R3.reuse, 0x2, P6 ;  /* 0x0000000305057211 */ /* 0x080fe200030f16ff */
[----:B------:R-:W-:Y:S01]  /*1e410*/  ULDC UR4, c[0x0][0x22c] ;  /* 0x00008b0000047ab9 */ /* 0x000fe20000000800 */
[----:B------:R-:W-:Y:S01]  /*1e420*/  VIADD R237, R6, 0xf ;  /* 0x0000000f06ed7836 */ /* 0x000fe20000000000 */
[----:B------:R-:W-:Y:S01]  /*1e430*/  ISETP.LT.AND P1, PT, R0, UR4, !P0 ;  /* 0x0000000400007c0c */ /* 0x000fe2000c721270 */
[----:B------:R-:W-:Y:S01]  /*1e440*/  ULDC UR4, c[0x0][0x22c] ;  /* 0x00008b0000047ab9 */ /* 0x000fe20000000800 */
[C---:B------:R-:W-:Y:S01]  /*1e450*/  LEA R236, P6, R7.reuse, R2, 0x2 ;  /* 0x0000000207ec7211 */ /* 0x040fe200078c10ff */
[----:B------:R-:W-:Y:S01]  /*1e460*/  VIADD R0, R7, UR5 ;  /* 0x0000000507007c36 */ /* 0x000fe20008000000 */
[----:B--2---:R1:W-:Y:S01]  /*1e470*/  @P5 STG.E desc[UR16][R4.64], R238 ;  /* 0x000000ee04005986 */ /* 0x0043e2000c101910 */
[----:B------:R-:W-:Y:S01]  /*1e480*/  ISETP.LT.AND P5, PT, R237, UR4, !P0 ;  /* 0x00000004ed007c0c */ /* 0x000fe2000c7a1270 */
[----:B------:R-:W-:Y:S01]  /*1e490*/  ULDC UR4, c[0x0][0x22c] ;  /* 0x00008b0000047ab9 */ /* 0x000fe20000000800 */
[----:B------:R-:W-:Y:S01]  /*1e4a0*/  LEA.HI.X.SX32 R237, R7, R3, 0x2, P6 ;  /* 0x0000000307ed7211 */ /* 0x000fe200030f16ff */
[----:B------:R-:W-:-:S04]  /*1e4b0*/  VIADD R7, R0, UR5 ;  /* 0x0000000500077c36 */ /* 0x000fc80008000000 */
[----:B------:R2:W-:Y:S01]  /*1e4c0*/  @P4 STG.E desc[UR16][R236.64], R249 ;  /* 0x000000f9ec004986 */ /* 0x0005e2000c101910 */
[----:B-1----:R-:W-:Y:S01]  /*1e4d0*/  VIADD R238, R6, 0x10 ;  /* 0x0000001006ee7836 */ /* 0x002fe20000000000 */
[----:B------:R-:W-:-:S04]  /*1e4e0*/  LEA R4, P6, R0, R2, 0x2 ;  /* 0x0000000200047211 */ /* 0x000fc800078c10ff */
[-C--:B------:R-:W-:Y:S02]  /*1e4f0*/  LEA.HI.X.SX32 R5, R0, R3.reuse, 0x2, P6 ;  /* 0x0000000300057211 */ /* 0x080fe400030f16ff */
[----:B------:R-:W-:Y:S01]  /*1e500*/  ISETP.LT.AND P4, PT, R238, UR4, !P0 ;  /* 0x00000004ee007c0c */ /* 0x000fe2000c781270 */
[C---:B------:R-:W-:Y:S01]  /*1e510*/  VIADD R238, R7.reuse, UR5 ;  /* 0x0000000507ee7c36 */ /* 0x040fe20008000000 */
[CC--:B--2---:R-:W-:Y:S01]  /*1e520*/  LEA R236, P6, R7.reuse, R2.reuse, 0x2 ;  /* 0x0000000207ec7211 */ /* 0x0c4fe200078c10ff */
[----:B------:R-:W-:Y:S01]  /*1e530*/  VIADD R0, R6, 0x11 ;  /* 0x0000001106007836 */ /* 0x000fe20000000000 */
[----:B------:R-:W-:Y:S02]  /*1e540*/  ULDC UR4, c[0x0][0x22c] ;  /* 0x00008b0000047ab9 */ /* 0x000fe40000000800 */
[----:B------:R-:W-:Y:S01]  /*1e550*/  LEA.HI.X.SX32 R237, R7, R3, 0x2, P6 ;  /* 0x0000000307ed7211 */ /* 0x000fe200030f16ff */
[----:B---3--:R1:W-:Y:S01]  /*1e560*/  @P3 STG.E desc[UR16][R4.64], R248 ;  /* 0x000000f804003986 */ /* 0x0083e2000c101910 */
[----:B------:R-:W-:Y:S01]  /*1e570*/  ISETP.LT.AND P3, PT, R0, UR4, !P0 ;  /* 0x0000000400007c0c */ /* 0x000fe2000c761270 */
[----:B------:R-:W-:Y:S01]  /*1e580*/  ULDC UR4, c[0x0][0x22c] ;  /* 0x00008b0000047ab9 */ /* 0x000fe20000000800 */
[----:B------:R-:W-:Y:S01]  /*1e590*/  IADD3 R0, R6, 0x12, RZ ;  /* 0x0000001206007810 */ /* 0x000fe20007ffe0ff */
[----:B------:R-:W-:Y:S01]  /*1e5a0*/  @P2 STG.E desc[UR16][R236.64], R250 ;  /* 0x000000faec002986 */ /* 0x000fe2000c101910 */
[----:B-1----:R-:W-:-:S04]  /*1e5b0*/  LEA R4, P6, R238, R2, 0x2 ;  /* 0x00000002ee047211 */ /* 0x002fc800078c10ff */
[CC--:B------:R-:W-:Y:S01]  /*1e5c0*/  LEA.HI.X.SX32 R5, R238.reuse, R3.reuse, 0x2, P6 ;  /* 0x00000003ee057211 */ /* 0x0c0fe200030f16ff */
[----:B------:R-:W-:Y:S01]  /*1e5d0*/  VIADD R238, R238, UR5 ;  /* 0x00000005eeee7c36 */ /* 0x000fe20008000000 */
[----:B------:R-:W-:Y:S01]  /*1e5e0*/  ISETP.LT.AND P2, PT, R0, UR4, !P0 ;  /* 0x0000000400007c0c */ /* 0x000fe2000c741270 */
[----:B------:R-:W-:Y:S01]  /*1e5f0*/  VIADD R0, R6, 0x13 ;  /* 0x0000001306007836 */ /* 0x000fe20000000000 */
[----:B------:R-:W-:Y:S01]  /*1e600*/  ULDC UR4, c[0x0][0x22c] ;  /* 0x00008b0000047ab9 */ /* 0x000fe20000000800 */
[----:B----4-:R1:W-:Y:S01]  /*1e610*/  @P1 STG.E desc[UR16][R4.64], R239 ;  /* 0x000000ef04001986 */ /* 0x0103e2000c101910 */
[C---:B------:R-:W-:Y:S01]  /*1e620*/  LEA R248, P1, R238.reuse, R2, 0x2 ;  /* 0x00000002eef87211 */ /* 0x040fe200078210ff */
[C---:B------:R-:W-:Y:S01]  /*1e630*/  VIADD R7, R238.reuse, UR5 ;  /* 0x00000005ee077c36 */ /* 0x040fe20008000000 */
[----:B------:R-:W-:Y:S02]  /*1e640*/  ULDC UR5, c[0x0][0x22c] ;  /* 0x00008b0000057ab9 */ /* 0x000fe40000000800 */
[----:B------:R-:W-:-:S02]  /*1e650*/  LEA.HI.X.SX32 R249, R238, R3, 0x2, P1 ;  /* 0x00000003eef97211 */ /* 0x000fc400008f16ff */
[----:B------:R-:W-:Y:S01]  /*1e660*/  ISETP.LT.AND P1, PT, R0, UR4, !P0 ;  /* 0x0000000400007c0c */ /* 0x000fe2000c721270 */
[----:B------:R-:W-:Y:S01]  /*1e670*/  VIADD R0, R6, 0x14 ;  /* 0x0000001406007836 */ /* 0x000fe20000000000 */
[C---:B------:R-:W-:Y:S01]  /*1e680*/  LEA R238, P6, R7.reuse, R2, 0x2 ;  /* 0x0000000207ee7211 */ /* 0x040fe200078c10ff */
[----:B------:R-:W-:Y:S01]  /*1e690*/  ULDC UR4, c[0x0][0x22c] ;  /* 0x00008b0000047ab9 */ /* 0x000fe20000000800 */
[----:B------:R-:W-:Y:S02]  /*1e6a0*/  @P5 STG.E desc[UR16][R248.64], R251 ;  /* 0x000000fbf8005986 */ /* 0x000fe4000c101910 */
[----:B------:R-:W-:Y:S01]  /*1e6b0*/  ISETP.LT.AND P5, PT, R0, UR4, !P0 ;  /* 0x0000000400007c0c */ /* 0x000fe2000c7a1270 */
[----:B------:R-:W-:Y:S01]  /*1e6c0*/  ULDC UR4, c[0x0][0x248] ;  /* 0x0000920000047ab9 */ /* 0x000fe20000000800 */
[C---:B-1----:R-:W-:Y:S01]  /*1e6d0*/  LEA.HI.X.SX32 R239, R7.reuse, R3, 0x2, P6 ;  /* 0x0000000307ef7211 */ /* 0x042fe200030f16ff */
[----:B------:R-:W-:Y:S01]  /*1e6e0*/  VIADD R7, R7, UR4 ;  /* 0x0000000407077c36 */ /* 0x000fe20008000000 */
[----:B------:R-:W-:Y:S01]  /*1e6f0*/  ULDC UR4, c[0x0][0x248] ;  /* 0x0000920000047ab9 */ /* 0x000fe20000000800 */
[----:B------:R-:W-:-:S02]  /*1e700*/  VIADD R0, R6, 0x15 ;  /* 0x0000001506007836 */ /* 0x000fc40000000000 */
[C---:B------:R-:W-:Y:S01]  /*1e710*/  VIADD R5, R7.reuse, UR4 ;  /* 0x0000000407057c36 */ /* 0x040fe20008000000 */
[CC--:B------:R-:W-:Y:S01]  /*1e720*/  LEA R236, P6, R7.reuse, R2.reuse, 0x2 ;  /* 0x0000000207ec7211 */ /* 0x0c0fe200078c10ff */
[----:B------:R-:W-:Y:S01]  /*1e730*/  ULDC UR4, c[0x0][0x248] ;  /* 0x0000920000047ab9 */ /* 0x000fe20000000800 */
[----:B------:R1:W-:Y:S02]  /*1e740*/  @P4 STG.E desc[UR16][R238.64], R244 ;  /* 0x000000f4ee004986 */ /* 0x0003e4000c101910 */
[-C--:B------:R-:W-:Y:S01]  /*1e750*/  LEA.HI.X.SX32 R237, R7, R3.reuse, 0x2, P6 ;  /* 0x0000000307ed7211 */ /* 0x080fe200030f16ff */
[C---:B------:R-:W-:Y:S01]  /*1e760*/  VIADD R7, R5.reuse, UR4 ;  /* 0x0000000405077c36 */ /* 0x040fe20008000000 */
[CC--:B------:R-:W-:Y:S01]  /*1e770*/  LEA R4, P6, R5.reuse, R2.reuse, 0x2 ;  /* 0x0000000205047211 */ /* 0x0c0fe200078c10ff */
[----:B------:R-:W-:Y:S01]  /*1e780*/  ULDC UR4, c[0x0][0x248] ;  /* 0x0000920000047ab9 */ /* 0x000fe20000000800 */
[----:B------:R-:W-:Y:S01]  /*1e790*/  ISETP.LT.AND P4, PT, R0, UR5, !P0 ;  /* 0x0000000500007c0c */ /* 0x000fe2000c781270 */
[----:B------:R-:W-:Y:S01]  /*1e7a0*/  VIADD R0, R6, 0x16 ;  /* 0x0000001606007836 */ /* 0x000fe20000000000 */
[----:B------:R-:W-:Y:S01]  /*1e7b0*/  LEA.HI.X.SX32 R5, R5, R3, 0x2, P6 ;  /* 0x0000000305057211 */ /* 0x000fe200030f16ff */
[----:B------:R-:W-:Y:S01]  /*1e7c0*/  ULDC UR5, c[0x0][0x22c] ;  /* 0x00008b0000057ab9 */ /* 0x000fe20000000800 */
[----:B------:R2:W-:Y:S01]  /*1e7d0*/  @P3 STG.E desc[UR16][R236.64], R16 ;  /* 0x00000010ec003986 */ /* 0x0005e2000c101910 */
[----:B-1----:R-:W-:-:S02]  /*1e7e0*/  LEA R238, P6, R7, R2, 0x2 ;  /* 0x0000000207ee7211 */ /* 0x002fc400078c10ff */
[----:B------:R-:W-:Y:S01]  /*1e7f0*/  ISETP.LT.AND P3, PT, R0, UR5, !P0 ;  /* 0x0000000500007c0c */ /* 0x000fe2000c761270 */
[----:B------:R-:W-:Y:S01]  /*1e800*/  VIADD R0, R6, 0x17 ;  /* 0x0000001706007836 */ /* 0x000fe20000000000 */
[CC--:B------:R-:W-:Y:S01]  /*1e810*/  LEA.HI.X.SX32 R239, R7.reuse, R3.reuse, 0x2, P6 ;  /* 0x0000000307ef7211 */ /* 0x0c0fe200030f16ff */
[----:B------:R-:W-:Y:S01]  /*1e820*/  VIADD R7, R7, UR4 ;  /* 0x0000000407077c36 */ /* 0x000fe20008000000 */
[----:B------:R-:W-:Y:S01]  /*1e830*/  ULDC UR5, c[0x0][0x22c] ;  /* 0x00008b0000057ab9 */ /* 0x000fe20000000800 */
[----:B------:R1:W-:Y:S01]  /*1e840*/  @P2 STG.E desc[UR16][R4.64], R245 ;  /* 0x000000f504002986 */ /* 0x0003e2000c101910 */
[----:B------:R-:W-:Y:S01]  /*1e850*/  ISETP.LT.AND P2, PT, R0, UR5, !P0 ;  /* 0x0000000500007c0c */ /* 0x000fe2000c741270 */
[----:B------:R-:W-:Y:S01]  /*1e860*/  ULDC UR4, c[0x0][0x248] ;  /* 0x0000920000047ab9 */ /* 0x000fe20000000800 */
[----:B------:R-:W-:Y:S01]  /*1e870*/  VIADD R0, R6, 0x18 ;  /* 0x0000001806007836 */ /* 0x000fe20000000000 */
[----:B------:R3:W-:Y:S01]  /*1e880*/  @P1 STG.E desc[UR16][R238.64], R17 ;  /* 0x00000011ee001986 */ /* 0x0007e2000c101910 */
[C---:B--2---:R-:W-:Y:S01]  /*1e890*/  LEA R236, P1, R7.reuse, R2, 0x2 ;  /* 0x0000000207ec7211 */ /* 0x044fe200078210ff */
[C---:B------:R-:W-:Y:S01]  /*1e8a0*/  VIADD R16, R7.reuse, UR4 ;  /* 0x0000000407107c36 */ /* 0x040fe20008000000 */
[----:B------:R-:W-:Y:S01]  /*1e8b0*/  ULDC UR4, c[0x0][0x22c] ;  /* 0x00008b0000047ab9 */ /* 0x000fe20000000800 */
[----:B------:R-:W-:Y:S01]  /*1e8c0*/  ULDC UR5, c[0x0][0x22c] ;  /* 0x00008b0000057ab9 */ /* 0x000fe20000000800 */
[----:B------:R-:W-:-:S02]  /*1e8d0*/  LEA.HI.X.SX32 R237, R7, R3, 0x2, P1 ;  /* 0x0000000307ed7211 */ /* 0x000fc400008f16ff */
[----:B------:R-:W-:Y:S01]  /*1e8e0*/  ISETP.LT.AND P1, PT, R0, UR4, !P0 ;  /* 0x0000000400007c0c */ /* 0x000fe2000c721270 */
[----:B------:R-:W-:Y:S01]  /*1e8f0*/  VIADD R0, R6, 0x19 ;  /* 0x0000001906007836 */ /* 0x000fe20000000000 */
[----:B------:R-:W-:Y:S01]  /*1e900*/  LEA R244, P6, R16, R2, 0x2 ;  /* 0x0000000210f47211 */ /* 0x000fe200078c10ff */
[----:B------:R-:W-:Y:S01]  /*1e910*/  ULDC UR4, c[0x0][0x22c] ;  /* 0x00008b0000047ab9 */ /* 0x000fe20000000800 */
[----:B------:R-:W-:Y:S02]  /*1e920*/  @P5 STG.E desc[UR16][R236.64], R246 ;  /* 0x000000f6ec005986 */ /* 0x000fe4000c101910 */
[----:B------:R-:W-:Y:S01]  /*1e930*/  ISETP.LT.AND P5, PT, R0, UR4, !P0 ;  /* 0x0000000400007c0c */ /* 0x000fe2000c7a1270 */
[----:B------:R-:W-:Y:S01]  /*1e940*/  ULDC UR4, c[0x0][0x248] ;  /* 0x0000920000047ab9 */ /* 0x000fe20000000800 */
[C---:B-1----:R-:W-:Y:S02]  /*1e950*/  LEA.HI.X.SX32 R245, R16.reuse, R3, 0x2, P6 ;  /* 0x0000000310f57211 */ /* 0x042fe400030f16ff */
[----:B------:R-:W-:Y:S01]  /*1e960*/  IADD3 R16, R16, UR4, RZ ;  /* 0x0000000410107c10 */ /* 0x000fe2000fffe0ff */
[----:B------:R-:W-:Y:S01]  /*1e970*/  ULDC UR4, c[0x0][0x248] ;  /* 0x0000920000047ab9 */ /* 0x000fe20000000800 */
[----:B------:R-:W-:-:S02]  /*1e980*/  VIADD R0, R6, 0x1a ;  /* 0x0000001a06007836 */ /* 0x000fc40000000000 */
[CC--:B------:R-:W-:Y:S01]  /*1e990*/  LEA R4, P6, R16.reuse, R2.reuse, 0x2 ;  /* 0x0000000210047211 */ /* 0x0c0fe200078c10ff */
[C---:B------:R-:W-:Y:S01]  /*1e9a0*/  VIADD R7, R16.reuse, UR4 ;  /* 0x0000000410077c36 */ /* 0x040fe20008000000 */
[----:B------:R-:W-:Y:S01]  /*1e9b0*/  ULDC UR4, c[0x0][0x248] ;  /* 0x0000920000047ab9 */ /* 0x000fe20000000800 */
[----:B------:R1:W-:Y:S01]  /*1e9c0*/  @P4 STG.E desc[UR16][R244.64], R18 ;  /* 0x00000012f4004986 */ /* 0x0003e2000c101910 */
[-C--:B------:R-:W-:Y:S02]  /*1e9d0*/  LEA.HI.X.SX32 R5, R16, R3.reuse, 0x2, P6 ;  /* 0x0000000310057211 */ /* 0x080fe400030f16ff */
[C---:B------:R-:W-:Y:S02]  /*1e9e0*/  LEA R16, P6, R7.reuse, R2, 0x2 ;  /* 0x0000000207107211 */ /* 0x040fe400078c10ff */
[----:B------:R-:W-:Y:S01]  /*1e9f0*/  ISETP.LT.AND P4, PT, R0, UR5, !P0 ;  /* 0x0000000500007c0c */ /* 0x000fe2000c781270 */
[----:B------:R-:W-:Y:S01]  /*1ea00*/  VIADD R0, R6, 0x1b ;  /* 0x0000001b06007836 */ /* 0x000fe20000000000 */
[C---:B---3--:R-:W-:Y:S01]  /*1ea10*/  LEA.HI.X.SX32 R17, R7.reuse, R3, 0x2, P6 ;  /* 0x0000000307117211 */ /* 0x048fe200030f16ff */
[----:B------:R-:W-:Y:S01]  /*1ea20*/  ULDC UR5, c[0x0][0x22c] ;  /* 0x00008b0000057ab9 */ /* 0x000fe20000000800 */
[----:B-1----:R-:W-:Y:S01]  /*1ea30*/  VIADD R18, R7, UR4 ;  /* 0x0000000407127c36 */ /* 0x002fe20008000000 */
[----:B------:R1:W-:Y:S01]  /*1ea40*/  @P3 STG.E desc[UR16][R4.64], R247 ;  /* 0x000000f704003986 */ /* 0x0003e2000c101910 */
[----:B------:R-:W-:Y:S01]  /*1ea50*/  ISETP.LT.AND P3, PT, R0, UR5, !P0 ;  /* 0x0000000500007c0c */ /* 0x000fe2000c761270 */
[----:B------:R-:W-:-:S02]  /*1ea60*/  ULDC UR4, c[0x0][0x248] ;  /* 0x0000920000047ab9 */ /* 0x000fc40000000800 */
[-C--:B------:R-:W-:Y:S01]  /*1ea70*/  LEA R236, P6, R18, R2.reuse, 0x2 ;  /* 0x0000000212ec7211 */ /* 0x080fe200078c10ff */
[----:B------:R-:W-:Y:S01]  /*1ea80*/  VIADD R0, R6, 0x1c ;  /* 0x0000001c06007836 */ /* 0x000fe20000000000 */
[----:B------:R-:W-:Y:S02]  /*1ea90*/  ULDC UR5, c[0x0][0x22c] ;  /* 0x00008b0000057ab9 */ /* 0x000fe40000000800 */
[CC--:B------:R-:W-:Y:S01]  /*1eaa0*/  LEA.HI.X.SX32 R237, R18.reuse, R3.reuse, 0x2, P6 ;  /* 0x0000000312ed7211 */ /* 0x0c0fe200030f16ff */
[----:B------:R-:W-:Y:S01]  /*1eab0*/  VIADD R18, R18, UR4 ;  /* 0x0000000412127c36 */ /* 0x000fe20008000000 */
[----:B------:R2:W-:Y:S01]  /*1eac0*/  @P2 STG.E desc[UR16][R16.64], R19 ;  /* 0x0000001310002986 */ /* 0x0005e2000c101910 */
[----:B------:R-:W-:Y:S01]  /*1ead0*/  ISETP.LT.AND P2, PT, R0, UR5, !P0 ;  /* 0x0000000500007c0c */ /* 0x000fe2000c741270 */
[----:B------:R-:W-:Y:S01]  /*1eae0*/  ULDC UR4, c[0x0][0x248] ;  /* 0x0000920000047ab9 */ /* 0x000fe20000000800 */
[----:B------:R-:W-:Y:S01]  /*1eaf0*/  VIADD R0, R6, 0x1d ;  /* 0x0000001d06007836 */ /* 0x000fe20000000000 */
[----:B------:R3:W-:Y:S01]  /*1eb00*/  @P1 STG.E desc[UR16][R236.64], R8 ;  /* 0x00000008ec001986 */ /* 0x0007e2000c101910 */
[C---:B-1----:R-:W-:Y:S01]  /*1eb10*/  LEA R4, P1, R18.reuse, R2, 0x2 ;  /* 0x0000000212047211 */ /* 0x042fe200078210ff */
[C---:B------:R-:W-:Y:S01]  /*1eb20*/  VIADD R7, R18.reuse, UR4 ;  /* 0x0000000412077c36 */ /* 0x040fe20008000000 */
[----:B------:R-:W-:Y:S01]  /*1eb30*/  ULDC UR4, c[0x0][0x22c] ;  /* 0x00008b0000047ab9 */ /* 0x000fe20000000800 */
[----:B------:R-:W-:Y:S01]  /*1eb40*/  ULDC UR5, c[0x0][0x22c] ;  /* 0x00008b0000057ab9 */ /* 0x000fe20000000800 */
[----:B------:R-:W-:-:S02]  /*1eb50*/  LEA.HI.X.SX32 R5, R18, R3, 0x2, P1 ;  /* 0x0000000312057211 */ /* 0x000fc400008f16ff */
[----:B------:R-:W-:Y:S01]  /*1eb60*/  ISETP.LT.AND P1, PT, R0, UR4, !P0 ;  /* 0x0000000400007c0c */ /* 0x000fe2000c721270 */
[----:B------:R-:W-:Y:S01]  /*1eb70*/  VIADD R0, R6, 0x1e ;  /* 0x0000001e06007836 */ /* 0x000fe20000000000 */
[C---:B--2---:R-:W-:Y:S01]  /*1eb80*/  LEA R16, P6, R7.reuse, R2, 0x2 ;  /* 0x0000000207107211 */ /* 0x044fe200078c10ff */
[----:B------:R-:W-:Y:S01]  /*1eb90*/  ULDC UR4, c[0x0][0x22c] ;  /* 0x00008b0000047ab9 */ /* 0x000fe20000000800 */
[----:B------:R1:W-:Y:S02]  /*1eba0*/  @P5 STG.E desc[UR16][R4.64], R24 ;  /* 0x0000001804005986 */ /* 0x0003e4000c101910 */
[----:B------:R-:W-:Y:S01]  /*1ebb0*/  ISETP.LT.AND P5, PT, R0, UR4, !P0 ;  /* 0x0000000400007c0c */ /* 0x000fe2000c7a1270 */
[----:B------:R-:W-:Y:S01]  /*1ebc0*/  ULDC UR4, c[0x0][0x248] ;  /* 0x0000920000047ab9 */ /* 0x000fe20000000800 */
[C---:B------:R-:W-:Y:S01]  /*1ebd0*/  LEA.HI.X.SX32 R17, R7.reuse, R3, 0x2, P6 ;  /* 0x0000000307117211 */ /* 0x040fe200030f16ff */
[----:B------:R-:W-:Y:S01]  /*1ebe0*/  VIADD R7, R7, UR4 ;  /* 0x0000000407077c36 */ /* 0x000fe20008000000 */
[----:B------:R-:W-:-:S03]  /*1ebf0*/  ULDC UR4, c[0x0][0x248] ;  /* 0x0000920000047ab9 */ /* 0x000fc60000000800 */
[C---:B---3--:R-:W-:Y:S01]  /*1ec00*/  VIADD R8, R7.reuse, UR4 ;  /* 0x0000000407087c36 */ /* 0x048fe20008000000 */
[CC--:B------:R-:W-:Y:S01]  /*1ec10*/  LEA R18, P6, R7.reuse, R2.reuse, 0x2 ;  /* 0x0000000207127211 */ /* 0x0c0fe200078c10ff */
[----:B------:R-:W-:Y:S01]  /*1ec20*/  VIADD R0, R6, 0x1f ;  /* 0x0000001f06007836 */ /* 0x000fe20000000000 */
[----:B------:R-:W-:Y:S02]  /*1ec30*/  ULDC UR4, c[0x0][0x248] ;  /* 0x0000920000047ab9 */ /* 0x000fe40000000800 */
[-C--:B------:R-:W-:Y:S01]  /*1ec40*/  LEA.HI.X.SX32 R19, R7, R3.reuse, 0x2, P6 ;  /* 0x0000000307137211 */ /* 0x080fe200030f16ff */
[C---:B------:R-:W-:Y:S01]  /*1ec50*/  VIADD R7, R8.reuse, UR4 ;  /* 0x0000000408077c36 */ /* 0x040fe20008000000 */
[-C--:B-1----:R-:W-:Y:S01]  /*1ec60*/  LEA R4, P6, R8, R2.reuse, 0x2 ;  /* 0x0000000208047211 */ /* 0x082fe200078c10ff */
[----:B------:R1:W-:Y:S01]  /*1ec70*/  @P4 STG.E desc[UR16][R16.64], R9 ;  /* 0x0000000910004986 */ /* 0x0003e2000c101910 */
[----:B------:R-:W-:Y:S01]  /*1ec80*/  ISETP.LT.AND P4, PT, R0, UR5, !P0 ;  /* 0x0000000500007c0c */ /* 0x000fe2000c781270 */
[----:B------:R-:W-:Y:S01]  /*1ec90*/  VIADD R0, R6, 0x20 ;  /* 0x0000002006007836 */ /* 0x000fe20000000000 */
[----:B------:R-:W-:Y:S01]  /*1eca0*/  LEA.HI.X.SX32 R5, R8, R3, 0x2, P6 ;  /* 0x0000000308057211 */ /* 0x000fe200030f16ff */
[----:B------:R-:W-:Y:S01]  /*1ecb0*/  ULDC UR5, c[0x0][0x22c] ;  /* 0x00008b0000057ab9 */ /* 0x000fe20000000800 */
[----:B------:R-:W-:Y:S01]  /*1ecc0*/  LEA R8, P6, R7, R2, 0x2 ;  /* 0x0000000207087211 */ /* 0x000fe200078c10ff */
[----:B------:R2:W-:Y:S01]  /*1ecd0*/  @P3 STG.E desc[UR16][R18.64], R25 ;  /* 0x0000001912003986 */ /* 0x0005e2000c101910 */
[----:B------:R-:W-:Y:S01]  /*1ece0*/  ULDC UR4, c[0x0][0x248] ;  /* 0x0000920000047ab9 */ /* 0x000fe20000000800 */
[----:B------:R-:W-:Y:S01]  /*1ecf0*/  ISETP.LT.AND P3, PT, R0, UR5, !P0 ;  /* 0x0000000500007c0c */ /* 0x000fe2000c761270 */
[----:B------:R-:W-:Y:S01]  /*1ed00*/  ULDC UR5, c[0x0][0x22c] ;  /* 0x00008b0000057ab9 */ /* 0x000fe20000000800 */
[----:B------:R-:W-:-:S02]  /*1ed10*/  IADD3 R0, R6, 0x21, RZ ;  /* 0x0000002106007810 */ /* 0x000fc40007ffe0ff */
[CC--:B-1----:R-:W-:Y:S01]  /*1ed20*/  LEA.HI.X.SX32 R9, R7.reuse, R3.reuse, 0x2, P6 ;  /* 0x0000000307097211 */ /* 0x0c2fe200030f16ff */
[----:B------:R-:W-:Y:S01]  /*1ed30*/  VIADD R7, R7, UR4 ;  /* 0x0000000407077c36 */ /* 0x000fe20008000000 */
[----:B------:R1:W-:Y:S01]  /*1ed40*/  @P2 STG.E desc[UR16][R4.64], R10 ;  /* 0x0000000a04002986 */ /* 0x0003e2000c101910 */
[----:B------:R-:W-:Y:S01]  /*1ed50*/  ISETP.LT.AND P2, PT, R0, UR5, !P0 ;  /* 0x0000000500007c0c */ /* 0x000fe2000c741270 */
[----:B------:R-:W-:Y:S01]  /*1ed60*/  ULDC UR4, c[0x0][0x248] ;  /* 0x0000920000047ab9 */ /* 0x000fe20000000800 */
[----:B------:R-:W-:Y:S01]  /*1ed70*/  VIADD R0, R6, 0x22 ;  /* 0x0000002206007836 */ /* 0x000fe20000000000 */
[----:B------:R3:W-:Y:S01]  /*1ed80*/  @P1 STG.E desc[UR16][R8.64], R26 ;  /* 0x0000001a08001986 */ /* 0x0007e2000c101910 */
[C---:B------:R-:W-:Y:S01]  /*1ed90*/  LEA R16, P1, R7.reuse, R2, 0x2 ;  /* 0x0000000207107211 */ /* 0x040fe200078210ff */
[C---:B--2---:R-:W-:Y:S01]  /*1eda0*/  VIADD R18, R7.reuse, UR4 ;  /* 0x0000000407127c36 */ /* 0x044fe20008000000 */
[----:B------:R-:W-:Y:S01]  /*1edb0*/  ULDC UR4, c[0x0][0x22c] ;  /* 0x00008b0000047ab9 */ /* 0x000fe20000000800 */
[----:B------:R-:W-:Y:S01]  /*1edc0*/  ULDC UR5, c[0x0][0x22c] ;  /* 0x00008b0000057ab9 */ /* 0x000fe20000000800 */
[----:B------:R-:W-:-:S02]  /*1edd0*/  LEA.HI.X.SX32 R17, R7, R3, 0x2, P1 ;  /* 0x0000000307117211 */ /* 0x000fc400008f16ff */
[----:B------:R-:W-:Y:S01]  /*1ede0*/  ISETP.LT.AND P1, PT, R0, UR4, !P0 ;  /* 0x0000000400007c0c */ /* 0x000fe2000c721270 */
[----:B------:R-:W-:Y:S01]  /*1edf0*/  VIADD R0, R6, 0x23 ;  /* 0x0000002306007836 */ /* 0x000fe20000000000 */
[----:B-1----:R-:W-:Y:S01]  /*1ee00*/  LEA R4, P6, R18, R2, 0x2 ;  /* 0x0000000212047211 */ /* 0x002fe200078c10ff */
[----:B------:R-:W-:Y:S01]  /*1ee10*/  ULDC UR4, c[0x0][0x22c] ;  /* 0x00008b0000047ab9 */ /* 0x000fe20000000800 */
[----:B------:R1:W-:Y:S02]  /*1ee20*/  @P5 STG.E desc[UR16][R16.64], R11 ;  /* 0x0000000b10005986 */ /* 0x0003e4000c101910 */
[----:B------:R-:W-:Y:S01]  /*1ee30*/  ISETP.LT.AND P5, PT, R0, UR4, !P0 ;  /* 0x0000000400007c0c */ /* 0x000fe2000c7a1270 */
[----:B------:R-:W-:Y:S01]  /*1ee40*/  ULDC UR4, c[0x0][0x248] ;  /* 0x0000920000047ab9 */ /* 0x000fe20000000800 */
[C---:B------:R-:W-:Y:S01]  /*1ee50*/  LEA.HI.X.SX32 R5, R18.reuse, R3, 0x2, P6 ;  /* 0x0000000312057211 */ /* 0x040fe200030f16ff */
[----:B------:R-:W-:Y:S01]  /*1ee60*/  VIADD R18, R18, UR4 ;  /* 0x0000000412127c36 */ /* 0x000fe20008000000 */
[----:B------:R-:W-:Y:S01]  /*1ee70*/  ULDC UR4, c[0x0][0x248] ;  /* 0x0000920000047ab9 */ /* 0x000fe20000000800 */
[----:B------:R-:W-:-:S02]  /*1ee80*/  VIADD R0, R6, 0x24 ;  /* 0x0000002406007836 */ /* 0x000fc40000000000 */
[C---:B------:R-:W-:Y:S01]  /*1ee90*/  VIADD R7, R18.reuse, UR4 ;  /* 0x0000000412077c36 */ /* 0x040fe20008000000 */
[CC--:B---3--:R-:W-:Y:S01]  /*1eea0*/  LEA R8, P6, R18.reuse, R2.reuse, 0x2 ;  /* 0x0000000212087211 */ /* 0x0c8fe200078c10ff */
[----:B------:R-:W-:Y:S01]  /*1eeb0*/  ULDC UR4, c[0x0][0x248] ;  /* 0x0000920000047ab9 */ /* 0x000fe20000000800 */
[----:B------:R2:W-:Y:S01]  /*1eec0*/  @P4 STG.E desc[UR16][R4.64], R27 ;  /* 0x0000001b04004986 */ /* 0x0005e2000c101910 */
[C---:B-1----:R-:W-:Y:S01]  /*1eed0*/  VIADD R16, R7.reuse, UR4 ;  /* 0x0000000407107c36 */ /* 0x042fe20008000000 */
[-C--:B------:R-:W-:Y:S01]  /*1eee0*/  LEA.HI.X.SX32 R9, R18, R3.reuse, 0x2, P6 ;  /* 0x0000000312097211 */ /* 0x080fe200030f16ff */
[----:B------:R-:W-:Y:S01]  /*1eef0*/  ULDC UR4, c[0x0][0x248] ;  /* 0x0000920000047ab9 */ /* 0x000fe20000000800 */
[CC--:B------:R-:W-:Y:S02]  /*1ef00*/  LEA R10, P6, R7.reuse, R2.reuse, 0x2 ;  /* 0x00000002070a7211 */ /* 0x0c0fe400078c10ff */
[----:B------:R-:W-:Y:S01]  /*1ef10*/  ISETP.LT.AND P4, PT, R0, UR5, !P0 ;  /* 0x0000000500007c0c */ /* 0x000fe2000c781270 */
[----:B------:R-:W-:Y:S01]  /*1ef20*/  VIADD R0, R6, 0x25 ;  /* 0x0000002506007836 */ /* 0x000fe20000000000 */
[----:B------:R-:W-:Y:S01]  /*1ef30*/  LEA.HI.X.SX32 R11, R7, R3, 0x2, P6 ;  /* 0x00000003070b7211 */ /* 0x000fe200030f16ff */
[----:B------:R-:W-:Y:S01]  /*1ef40*/  ULDC UR5, c[0x0][0x22c] ;  /* 0x00008b0000057ab9 */ /* 0x000fe20000000800 */
[----:B------:R1:W-:Y:S01]  /*1ef50*/  @P3 STG.E desc[UR16][R8.64], R12 ;  /* 0x0000000c08003986 */ /* 0x0003e2000c101910 */
[----:B--2---:R-:W-:-:S02]  /*1ef60*/  LEA R4, P6, R16, R2, 0x2 ;  /* 0x0000000210047211 */ /* 0x004fc400078c10ff */
        /* <DEDUP_REMOVED lines=23> */
[----:B------:R-:W2:Y:S01]  /*1f0e0*/  LDS.128 R16, [R252] ;  /* 0x00000000fc107984 */ /* 0x000ea20000000c00 */
[----:B------:R-:W-:Y:S01]  /*1f0f0*/  IADD3 R7, R7, UR4, RZ ;  /* 0x0000000407077c10 */ /* 0x000fe2000fffe0ff */
[----:B------:R-:W-:Y:S01]  /*1f100*/  ULDC UR4, c[0x0][0x248] ;  /* 0x0000920000047ab9 */ /* 0x000fe20000000800 */
[----:B------:R-:W-:-:S02]  /*1f110*/  VIADD R0, R6, 0x29 ;  /* 0x0000002906007836 */ /* 0x000fc40000000000 */
[CC--:B---3--:R-:W-:Y:S01]  /*1f120*/  LEA R4, P6, R7.reuse, R2.reuse, 0x2 ;  /* 0x0000000207047211 */ /* 0x0c8fe200078c10ff */
[C---:B------:R-:W-:Y:S01]  /*1f130*/  VIADD R12, R7.reuse, UR4 ;  /* 0x00000004070c7c36 */ /* 0x040fe20008000000 */
        /* <DEDUP_REMOVED lines=9> */
[----:B------:R3:W-:Y:S01]  /*1f1d0*/  @P3 STG.E desc[UR16][R4.64], R34 ;  /* 0x0000002204003986 */ /* 0x0007e2000c101910 */
[----:B------:R-:W-:Y:S01]  /*1f1e0*/  ULDC UR4, c[0x0][0x248] ;  /* 0x0000920000047ab9 */ /* 0x000fe20000000800 */
[----:B------:R-:W-:Y:S01]  /*1f1f0*/  ISETP.LT.AND P3, PT, R0, UR5, !P0 ;  /* 0x0000000500007c0c */ /* 0x000fe2000c761270 */
[----:B------:R-:W-:Y:S01]  /*1f200*/  VIADD R0, R6, 0x2b ;  /* 0x0000002b06007836 */ /* 0x000fe20000000000 */
[----:B------:R-:W-:Y:S01]  /*1f210*/  ULDC UR5, c[0x0][0x22c] ;  /* 0x00008b0000057ab9 */ /* 0x000fe20000000800 */
[----:B-1----:R-:W-:-:S04]  /*1f220*/  LEA R10, P6, R7, R2, 0x2 ;  /* 0x00000002070a7211 */ /* 0x002fc800078c10ff */
[CC--:B------:R-:W-:Y:S01]  /*1f230*/  LEA.HI.X.SX32 R11, R7.reuse, R3.reuse, 0x2, P6 ;  /* 0x00000003070b7211 */ /* 0x0c0fe200030f16ff */
[----:B------:R-:W-:Y:S01]  /*1f240*/  VIADD R7, R7, UR4 ;  /* 0x0000000407077c36 */ /* 0x000fe20008000000 */
[----:B------:R1:W-:Y:S01]  /*1f250*/  @P2 STG.E desc[UR16][R8.64], R15 ;  /* 0x0000000f08002986 */ /* 0x0003e2000c101910 */
[----:B------:R-:W-:Y:S01]  /*1f260*/  ISETP.LT.AND P2, PT, R0, UR5, !P0 ;  /* 0x0000000500007c0c */ /* 0x000fe2000c741270 */
[----:B------:R-:W-:Y:S01]  /*1f270*/  ULDC UR4, c[0x0][0x248] ;  /* 0x0000920000047ab9 */ /* 0x000fe20000000800 */
[----:B------:R-:W-:Y:S01]  /*1f280*/  VIADD R0, R6, 0x2c ;  /* 0x0000002c06007836 */ /* 0x000fe20000000000 */
[----:B------:R4:W-:Y:S01]  /*1f290*/  @P1 STG.E desc[UR16][R10.64], R35 ;  /* 0x000000230a001986 */ /* 0x0009e2000c101910 */
[C---:B---3--:R-:W-:Y:S01]  /*1f2a0*/  LEA R4, P1, R7.reuse, R2, 0x2 ;  /* 0x0000000207047211 */ /* 0x048fe200078210ff */
[C---:B------:R-:W-:Y:S01]  /*1f2b0*/  VIADD R12, R7.reuse, UR4 ;  /* 0x00000004070c7c36 */ /* 0x040fe20008000000 */
        /* <DEDUP_REMOVED lines=12> */
[----:B------:R-:W-:-:S03]  /*1f380*/  ULDC UR4, c[0x0][0x248] ;  /* 0x0000920000047ab9 */ /* 0x000fc60000000800 */
[C---:B------:R-:W-:Y:S01]  /*1f390*/  VIADD R7, R12.reuse, UR4 ;  /* 0x000000040c077c36 */ /* 0x040fe20008000000 */
[-C--:B----4-:R-:W-:Y:S01]  /*1f3a0*/  LEA R10, P6, R12, R2.reuse, 0x2 ;  /* 0x000000020c0a7211 */ /* 0x090fe200078c10ff */
[----:B------:R-:W-:Y:S01]  /*1f3b0*/  VIADD R0, R6, 0x2e ;  /* 0x0000002e06007836 */ /* 0x000fe20000000000 */
[----:B------:R-:W-:Y:S02]  /*1f3c0*/  ULDC UR4, c[0x0][0x248] ;  /* 0x0000920000047ab9 */ /* 0x000fe40000000800 */
[-C--:B------:R-:W-:Y:S01]  /*1f3d0*/  LEA.HI.X.SX32 R11, R12, R3.reuse, 0x2, P6 ;  /* 0x000000030c0b7211 */ /* 0x080fe200030f16ff */
[C---:B------:R-:W-:Y:S01]  /*1f3e0*/  VIADD R12, R7.reuse, UR4 ;  /* 0x00000004070c7c36 */ /* 0x040fe20008000000 */
[CC--:B-1----:R-:W-:Y:S01]  /*1f3f0*/  LEA R4, P6, R7.reuse, R2.reuse, 0x2 ;  /* 0x0000000207047211 */ /* 0x0c2fe200078c10ff */
        /* <DEDUP_REMOVED lines=8> */
[----:B------:R-:W-:Y:S01]  /*1f480*/  ULDC UR5, c[0x0][0x22c] ;  /* 0x00008b0000057ab9 */ /* 0x000fe20000000800 */
[----:B-1----:R-:W-:-:S02]  /*1f490*/  LEA R8, P6, R12, R2, 0x2 ;  /* 0x000000020c087211 */ /* 0x002fc400078c10ff */
[----:B------:R-:W-:Y:S02]  /*1f4a0*/  IADD3 R0, R6, 0x30, RZ ;  /* 0x0000003006007810 */ /* 0x000fe40007ffe0ff */
        /* <DEDUP_REMOVED lines=14> */
[C---:B-1----:R-:W-:Y:S01]  /*1f590*/  LEA R4, P6, R7.reuse, R2, 0x2 ;  /* 0x0000000207047211 */ /* 0x042fe200078c10ff */
        /* <DEDUP_REMOVED lines=9> */
[CC--:B----4-:R-:W-:Y:S01]  /*1f630*/  LEA R8, P6, R7.reuse, R2.reuse, 0x2 ;  /* 0x0000000207087211 */ /* 0x0d0fe200078c10ff */
[----:B------:R-:W-:Y:S01]  /*1f640*/  ULDC UR4, c[0x0][0x248] ;  /* 0x0000920000047ab9 */ /* 0x000fe20000000800 */
[----:B------:R3:W-:Y:S02]  /*1f650*/  @P4 STG.E desc[UR16][R4.64], R23 ;  /* 0x0000001704004986 */ /* 0x0007e4000c101910 */
[-C--:B------:R-:W-:Y:S01]  /*1f660*/  LEA.HI.X.SX32 R9, R7, R3.reuse, 0x2, P6 ;  /* 0x0000000307097211 */ /* 0x080fe200030f16ff */
[C---:B------:R-:W-:Y:S01]  /*1f670*/  VIADD R7, R12.reuse, UR4 ;  /* 0x000000040c077c36 */ /* 0x040fe20008000000 */
[-C--:B-1----:R-:W-:Y:S01]  /*1f680*/  LEA R10, P6, R12, R2.reuse, 0x2 ;  /* 0x000000020c0a7211 */ /* 0x082fe200078c10ff */
[----:B------:R-:W-:Y:S01]  /*1f690*/  ULDC UR4, c[0x0][0x248] ;  /* 0x0000920000047ab9 */ /* 0x000fe20000000800 */
[----:B------:R-:W-:Y:S01]  /*1f6a0*/  ISETP.LT.AND P4, PT, R0, UR5, !P0 ;  /* 0x0000000500007c0c */ /* 0x000fe2000c781270 */
[----:B------:R-:W-:Y:S01]  /*1f6b0*/  VIADD R0, R6, 0x34 ;  /* 0x0000003406007836 */ /* 0x000fe20000000000 */
[----:B------:R-:W-:Y:S01]  /*1f6c0*/  LEA.HI.X.SX32 R11, R12, R3, 0x2, P6 ;  /* 0x000000030c0b7211 */ /* 0x000fe200030f16ff */
[----:B------:R-:W-:Y:S01]  /*1f6d0*/  ULDC UR5, c[0x0][0x22c] ;  /* 0x00008b0000057ab9 */ /* 0x000fe20000000800 */
[----:B------:R1:W-:Y:S01]  /*1f6e0*/  @P3 STG.E desc[UR16][R8.64], R43 ;  /* 0x0000002b08003986 */ /* 0x0003e2000c101910 */
[----:B---3--:R-:W-:-:S02]  /*1f6f0*/  LEA R4, P6, R7, R2, 0x2 ;  /* 0x0000000207047211 */ /* 0x008fc400078c10ff */
        /* <DEDUP_REMOVED lines=17> */
[----:B---3--:R-:W-:Y:S01]  /*1f810*/  LEA R10, P6, R12, R2, 0x2 ;  /* 0x000000020c0a7211 */ /* 0x008fe200078c10ff */
[----:B------:R-:W-:Y:S01]  /*1f820*/  ULDC UR4, c[0x0][0x22c] ;  /* 0x00008b0000047ab9 */ /* 0x000fe20000000800 */
[----:B------:R1:W-:Y:S02]  /*1f830*/  @P5 STG.E desc[UR16][R8.64], R29 ;  /* 0x0000001d08005986 */ /* 0x0003e4000c101910 */
[----:B------:R-:W-:Y:S01]  /*1f840*/  ISETP.LT.AND P5, PT, R0, UR4, !P0 ;  /* 0x0000000400007c0c */ /* 0x000fe2000c7a1270 */
[----:B------:R-:W-:Y:S01]  /*1f850*/  ULDC UR4, c[0x0][0x248] ;  /* 0x0000920000047ab9 */ /* 0x000fe20000000800 */
[C---:B------:R-:W-:Y:S02]  /*1f860*/  LEA.HI.X.SX32 R11, R12.reuse, R3, 0x2, P6 ;  /* 0x000000030c0b7211 */ /* 0x040fe400030f16ff */
[----:B------:R-:W-:Y:S01]  /*1f870*/  IADD3 R12, R12, UR4, RZ ;  /* 0x000000040c0c7c10 */ /* 0x000fe2000fffe0ff */
[----:B------:R-:W-:Y:S01]  /*1f880*/  ULDC UR4, c[0x0][0x248] ;  /* 0x0000920000047ab9 */ /* 0x000fe20000000800 */
[----:B------:R-:W-:-:S02]  /*1f890*/  VIADD R0, R6, 0x38 ;  /* 0x0000003806007836 */ /* 0x000fc40000000000 */
[CC--:B----4-:R-:W-:Y:S01]  /*1f8a0*/  LEA R4, P6, R12.reuse, R2.reuse, 0x2 ;  /* 0x000000020c047211 */ /* 0x0d0fe200078c10ff */
[C---:B------:R-:W-:Y:S01]  /*1f8b0*/  VIADD R7, R12.reuse, UR4 ;  /* 0x000000040c077c36 */ /* 0x040fe20008000000 */
        /* <DEDUP_REMOVED lines=38> */
[CC--:B----4-:R-:W-:Y:S01]  /*1fb20*/  LEA R10, P6, R7.reuse, R2.reuse, 0x2 ;  /* 0x00000002070a7211 */ /* 0x0d0fe200078c10ff */
        /* <DEDUP_REMOVED lines=45> */
[CC--:B-1----:R-:W-:Y:S01]  /*1fe00*/  LEA R10, P6, R7.reuse, R2.reuse, 0x2 ;  /* 0x00000002070a7211 */ /* 0x0c2fe200078c10ff */
        /* <DEDUP_REMOVED lines=24> */
[C---:B---3--:R-:W-:Y:S01]  /*1ff90*/  LEA R10, P6, R7.reuse, R2, 0x2 ;  /* 0x00000002070a7211 */ /* 0x048fe200078c10ff */
        /* <DEDUP_REMOVED lines=1429> */
[----:B------:R-:W-:Y:S01]  /*258f0*/  VIADD R0, R6, 0xf9 ;  /* 0x000000f906007836 */ /* 0x000fe20000000000 */
[----:B------:R-:W-:Y:S01]  /*25900*/  ULDC UR4, c[0x0][0x248] ;  /* 0x0000920000047ab9 */ /* 0x000fe20000000800 */
        /* <DEDUP_REMOVED lines=15> */
[----:B------:R-:W-:-:S03]  /*25a00*/  ULDC UR4, c[0x0][0x248] ;  /* 0x0000920000047ab9 */ /* 0x000fc60000000800 */
[CC--:B----4-:R-:W-:Y:S01]  /*25a10*/  LEA R4, P6, R7.reuse, R2.reuse, 0x2 ;  /* 0x0000000207047211 */ /* 0x0d0fe200078c10ff */
[C---:B------:R-:W-:Y:S01]  /*25a20*/  VIADD R12, R7.reuse, UR4 ;  /* 0x00000004070c7c36 */ /* 0x040fe20008000000 */
[----:B------:R-:W-:Y:S02]  /*25a30*/  ULDC UR4, c[0x0][0x248] ;  /* 0x0000920000047ab9 */ /* 0x000fe40000000800 */
[-C--:B------:R-:W-:Y:S01]  /*25a40*/  LEA.HI.X.SX32 R5, R7, R3.reuse, 0x2, P6 ;  /* 0x0000000307057211 */ /* 0x080fe200030f16ff */
[C---:B------:R-:W-:Y:S01]  /*25a50*/  VIADD R7, R12.reuse, UR4 ;  /* 0x000000040c077c36 */ /* 0x040fe20008000000 */
[----:B-1----:R-:W-:Y:S01]  /*25a60*/  LEA R8, P6, R12, R2, 0x2 ;  /* 0x000000020c087211 */ /* 0x002fe200078c10ff */
[----:B------:R-:W-:Y:S01]  /*25a70*/  VIADD R0, R6, 0xfb ;  /* 0x000000fb06007836 */ /* 0x000fe20000000000 */
[----:B------:R1:W-:Y:S01]  /*25a80*/  @P4 STG.E desc[UR16][R10.64], R235 ;  /* 0x000000eb0a004986 */ /* 0x0003e2000c101910 */
[----:B------:R-:W-:Y:S01]  /*25a90*/  ULDC UR4, c[0x0][0x248] ;  /* 0x0000920000047ab9 */ /* 0x000fe20000000800 */
[----:B------:R-:W-:-:S02]  /*25aa0*/  LEA.HI.X.SX32 R9, R12, R3, 0x2, P6 ;  /* 0x000000030c097211 */ /* 0x000fc400030f16ff */
[----:B------:R-:W-:Y:S01]  /*25ab0*/  ISETP.LT.AND P4, PT, R0, UR5, !P0 ;  /* 0x0000000500007c0c */ /* 0x000fe2000c781270 */
[----:B------:R-:W-:Y:S01]  /*25ac0*/  VIADD R0, R6, 0xfc ;  /* 0x000000fc06007836 */ /* 0x000fe20000000000 */
[----:B------:R-:W-:Y:S01]  /*25ad0*/  ULDC UR5, c[0x0][0x22c] ;  /* 0x00008b0000057ab9 */ /* 0x000fe20000000800 */
[CC--:B-1----:R-:W-:Y:S01]  /*25ae0*/  LEA R10, P6, R7.reuse, R2.reuse, 0x2 ;  /* 0x00000002070a7211 */ /* 0x0c2fe200078c10ff */
[----:B------:R1:W-:Y:S03]  /*25af0*/  @P3 STG.E desc[UR16][R4.64], R243 ;  /* 0x000000f304003986 */ /* 0x0003e6000c101910 */
[C---:B------:R-:W-:Y:S01]  /*25b00*/  LEA.HI.X.SX32 R11, R7.reuse, R3, 0x2, P6 ;  /* 0x00000003070b7211 */ /* 0x040fe200030f16ff */
[----:B------:R-:W-:Y:S01]  /*25b10*/  VIADD R7, R7, UR4 ;  /* 0x0000000407077c36 */ /* 0x000fe20008000000 */
[----:B------:R-:W-:Y:S01]  /*25b20*/  ULDC UR4, c[0x0][0x248] ;  /* 0x0000920000047ab9 */ /* 0x000fe20000000800 */
[----:B------:R-:W-:Y:S01]  /*25b30*/  ISETP.LT.AND P3, PT, R0, UR5, !P0 ;  /* 0x0000000500007c0c */ /* 0x000fe2000c761270 */
[----:B------:R-:W-:Y:S01]  /*25b40*/  VIADD R0, R6, 0xfd ;  /* 0x000000fd06007836 */ /* 0x000fe20000000000 */
[----:B------:R-:W-:Y:S01]  /*25b50*/  ULDC UR5, c[0x0][0x22c] ;  /* 0x00008b0000057ab9 */ /* 0x000fe20000000800 */
[C---:B------:R-:W-:Y:S01]  /*25b60*/  VIADD R12, R7.reuse, UR4 ;  /* 0x00000004070c7c36 */ /* 0x040fe20008000000 */
[----:B------:R-:W-:Y:S01]  /*25b70*/  ULDC UR4, c[0x0][0x248] ;  /* 0x0000920000047ab9 */ /* 0x000fe20000000800 */
[----:B------:R3:W-:Y:S01]  /*25b80*/  @P2 STG.E desc[UR16][R8.64], R148 ;  /* 0x0000009408002986 */ /* 0x0007e2000c101910 */
[----:B------:R-:W-:Y:S01]  /*25b90*/  ISETP.LT.AND P2, PT, R0, UR5, !P0 ;  /* 0x0000000500007c0c */ /* 0x000fe2000c741270 */
[----:B------:R-:W-:Y:S01]  /*25ba0*/  VIADD R13, R12, UR4 ;  /* 0x000000040c0d7c36 */ /* 0x000fe20008000000 */
[----:B------:R-:W-:Y:S01]  /*25bb0*/  ULDC UR5, c[0x0][0x248] ;  /* 0x0000920000057ab9 */ /* 0x000fe20000000800 */
[----:B--2---:R2:W-:Y:S01]  /*25bc0*/  @P1 STG.E desc[UR16][R10.64], R16 ;  /* 0x000000100a001986 */ /* 0x0045e2000c101910 */
[----:B-1----:R-:W-:Y:S01]  /*25bd0*/  LEA R4, P1, R7, R2, 0x2 ;  /* 0x0000000207047211 */ /* 0x002fe200078210ff */
[----:B------:R-:W-:Y:S01]  /*25be0*/  VIADD R14, R13, UR5 ;  /* 0x000000050d0e7c36 */ /* 0x000fe20008000000 */
[----:B------:R-:W-:-:S02]  /*25bf0*/  ULDC UR4, c[0x0][0x248] ;  /* 0x0000920000047ab9 */ /* 0x000fc40000000800 */
[-C--:B------:R-:W-:Y:S01]  /*25c00*/  LEA.HI.X.SX32 R5, R7, R3.reuse, 0x2, P1 ;  /* 0x0000000307057211 */ /* 0x080fe200008f16ff */
[----:B------:R-:W-:Y:S01]  /*25c10*/  VIADD R7, R14, UR6 ;  /* 0x000000060e077c36 */ /* 0x000fe20008000000 */
[-C--:B---3--:R-:W-:Y:S01]  /*25c20*/  LEA R8, P6, R12, R2.reuse, 0x2 ;  /* 0x000000020c087211 */ /* 0x088fe200078c10ff */
[C---:B------:R-:W-:Y:S02]  /*25c30*/  VIADD R0, R6.reuse, 0xfe ;  /* 0x000000fe06007836 */ /* 0x040fe40000000000 */
[----:B------:R-:W-:Y:S01]  /*25c40*/  VIADD R6, R6, 0xff ;  /* 0x000000ff06067836 */ /* 0x000fe20000000000 */
[-C--:B--2---:R-:W-:Y:S01]  /*25c50*/  LEA R10, P1, R13, R2.reuse, 0x2 ;  /* 0x000000020d0a7211 */ /* 0x084fe200078210ff */
[----:B------:R-:W-:Y:S01]  /*25c60*/  VIADD R16, R7, UR4 ;  /* 0x0000000407107c36 */ /* 0x000fe20008000000 */
[----:B------:R-:W-:Y:S01]  /*25c70*/  LEA.HI.X.SX32 R9, R12, R3, 0x2, P6 ;  /* 0x000000030c097211 */ /* 0x000fe200030f16ff */
[----:B------:R-:W-:Y:S01]  /*25c80*/  ULDC UR4, c[0x0][0x22c] ;  /* 0x00008b0000047ab9 */ /* 0x000fe20000000800 */
[----:B------:R-:W-:-:S02]  /*25c90*/  LEA R12, P6, R14, R2, 0x2 ;  /* 0x000000020e0c7211 */ /* 0x000fc400078c10ff */
[-C--:B------:R-:W-:Y:S02]  /*25ca0*/  LEA.HI.X.SX32 R11, R13, R3.reuse, 0x2, P1 ;  /* 0x000000030d0b7211 */ /* 0x080fe400008f16ff */
[----:B------:R-:W-:Y:S02]  /*25cb0*/  ISETP.LT.AND P1, PT, R0, UR7, !P0 ;  /* 0x0000000700007c0c */ /* 0x000fe4000c721270 */
[----:B------:R-:W-:Y:S02]  /*25cc0*/  ISETP.LT.AND P0, PT, R6, UR4, !P0 ;  /* 0x0000000406007c0c */ /* 0x000fe4000c701270 */
[-C--:B------:R-:W-:Y:S02]  /*25cd0*/  LEA.HI.X.SX32 R13, R14, R3.reuse, 0x2, P6 ;  /* 0x000000030e0d7211 */ /* 0x080fe400030f16ff */
[CC--:B------:R-:W-:Y:S01]  /*25ce0*/  LEA R14, P6, R7.reuse, R2.reuse, 0x2 ;  /* 0x00000002070e7211 */ /* 0x0c0fe200078c10ff */
[----:B------:R1:W-:Y:S03]  /*25cf0*/  @P5 STG.E desc[UR16][R4.64], R149 ;  /* 0x0000009504005986 */ /* 0x0003e6000c101910 */
[----:B------:R-:W-:Y:S01]  /*25d00*/  LEA.HI.X.SX32 R15, R7, R3, 0x2, P6 ;  /* 0x00000003070f7211 */ /* 0x000fe200030f16ff */
[----:B------:R1:W-:Y:S01]  /*25d10*/  @P4 STG.E desc[UR16][R8.64], R17 ;  /* 0x0000001108004986 */ /* 0x0003e2000c101910 */
[----:B------:R-:W-:-:S03]  /*25d20*/  LEA R2, P6, R16, R2, 0x2 ;  /* 0x0000000210027211 */ /* 0x000fc600078c10ff */
[----:B------:R1:W-:Y:S04]  /*25d30*/  @P3 STG.E desc[UR16][R10.64], R150 ;  /* 0x000000960a003986 */ /* 0x0003e8000c101910 */
[----:B------:R1:W-:Y:S01]  /*25d40*/  @P2 STG.E desc[UR16][R12.64], R18 ;  /* 0x000000120c002986 */ /* 0x0003e2000c101910 */
[----:B------:R-:W-:-:S03]  /*25d50*/  LEA.HI.X.SX32 R3, R16, R3, 0x2, P6 ;  /* 0x0000000310037211 */ /* 0x000fc600030f16ff */
[----:B------:R1:W-:Y:S01]  /*25d60*/  @P1 STG.E desc[UR16][R14.64], R151 ;  /* 0x000000970e001986 */ /* 0x0003e2000c101910 */
[----:B------:R-:W-:Y:S05]  /*25d70*/  @!P0 EXIT ;  /* 0x000000000000894d */ /* 0x000fea0003800000 */
[----:B------:R-:W-:Y:S01]  /*25d80*/  STG.E desc[UR16][R2.64], R19 ;  /* 0x0000001302007986 */ /* 0x000fe2000c101910 */
[----:B------:R-:W-:Y:S05]  /*25d90*/  EXIT ;  /* 0x000000000000794d */ /* 0x000fea0003800000 */
.L_x_2:
[----:B------:R-:W-:-:S00]  /*25da0*/  BRA `(.L_x_2) ;  /* 0xfffffffc00fc7947 */ /* 0x000fc0000383ffff */
[----:B------:R-:W-:-:S00]  /*25db0*/  NOP ;  /* 0x0000000000007918 */ /* 0x000fc00000000000 */
        /* <DEDUP_REMOVED lines=12> */
.L_x_3:


//--------------------- .nv.shared.matmul_kernel  --------------------------
	.section	.nv.shared.matmul_kernel,"aw",@nobits
	.sectionflags	@""
	.align	16
	.zero		1024


//--------------------- .nv.shared.reserved.0     --------------------------
	.section	.nv.shared.reserved.0,"aw",@nobits
	.weak		__nv_reservedSMEM_offset_0_alias
	.size		__nv_reservedSMEM_offset_0_alias, 0, 0
	.other		__nv_reservedSMEM_offset_0_alias,@"STO_CUDA_RESERVED_SHARED STV_DEFAULT"
__nv_reservedSMEM_offset_0_alias:
	.zero		0


//--------------------- .nv.constant0.matmul_kernel --------------------------
	.section	.nv.constant0.matmul_kernel,"a",@progbits
	.sectionflags	@""
	.align	4
.nv.constant0.matmul_kernel:
	.zero		608


//--------------------- SYMBOLS --------------------------

	.type		.nv.reservedSmem.offset0,@object
	.size		.nv.reservedSmem.offset0,0x4
